	.target	sm_100a

	.elftype	@"ET_EXEC"


//--------------------- .note.nv.tkinfo           --------------------------
	.section	.note.nv.tkinfo,"",@"SHT_NOTE"
	.sectionflags	@"SHF_NOTE_NV_TKINFO"
	.tkinfo
        /*0018*/ 	.word	0x00000002
        /*0030*/ 	.string	""
        /*0030*/ 	.string	"ptxas"
        /*0030*/ 	.string	"Cuda compilation tools, release 13.0, V13.0.88"
        /*0030*/ 	.string	"Build cuda_13.0.r13.0/compiler.36424714_0"
        /*0030*/ 	.string	"-arch sm_100a -m 64 "



//--------------------- .note.nv.cuinfo           --------------------------
	.section	.note.nv.cuinfo,"",@"SHT_NOTE"
	.sectionflags	@"SHF_NOTE_NV_CUINFO"
        /*0018*/ 	.short	0x0002
        /*001a*/ 	.short	0x0064
        /*001c*/ 	.short	0x0082
	.zero		2


//--------------------- .nv.info                  --------------------------
	.section	.nv.info,"",@"SHT_CUDA_INFO"
	.align	4


	//----- nvinfo : EIATTR_REGCOUNT
	.align		4
        /*0000*/ 	.byte	0x04, 0x2f
        /*0002*/ 	.short	(.L_19 - .L_18)
	.align		4
.L_18:
        /*0004*/ 	.word	index@(_ZN7cutlass13device_kernelINS_4gemm6kernel13GemmUniversalIN4cute5tupleIJiiiiEEENS1_10collective13CollectiveMmaINS1_35MainloopSm100TmaUmmaWarpSpecializedILi4ELi2ELi2ENS5_IJNS4_1CILi1EEESB_SB_EEEEENS5_IJNSA_ILi128EEENSA_ILi240EEENSA_ILi32EEEEEENS_10bfloat16_tENS5_IJlSB_lEEESI_SJ_NS4_8TiledMMAINS4_8MMA_AtomIJNS4_20SM100_MMA_F16BF16_SSISI_SI_fLi128ELi240ELNS4_4UMMA5MajorE0ELSO_0ELNSN_7ScaleInE0ELSP_0EEEEEENS4_6LayoutISC_NS5_IJNSA_ILi0EEEST_ST_EEEEENS5_IJNS4_10UnderscoreESW_SW_EEEEENS4_13SM90_TMA_LOADENS4_14ComposedLayoutINS4_7SwizzleILi2ELi4ELi3EEENS4_18smem_ptr_flag_bitsILi16EEENSS_INS5_IJNSA_ILi8EEESG_EEENS5_IJSG_SB_EEEEEEEvNS4_8identityESZ_S19_vS1A_EENS_8epilogue10collective18CollectiveEpilogueINS1C_23Sm100TmaWarpSpecializedILi2ELi1ELi240ELb1ELb0EEEJSH_NS5_IJNSS_ISE_SB_EENSS_ISF_SB_EEEEESI_SJ_SI_SJ_NS1C_6fusion15FusionCallbacksIS1G_NS1K_17LinearCombinationISI_fSI_fLNS_15FloatRoundStyleE2EEESH_S1J_JEEENS4_5SM1004TMEM4LOAD26SM100_TMEM_LOAD_32dp32b16xESZ_NS10_INS11_ILi1ELi4ELi3EEES14_NSS_INS5_IJS15_NSA_ILi16EEEEEENS5_IJS1V_SB_EEEEEEENS4_39AutoVectorizingCopyWithAssumedAlignmentILi128EEENS4_14SM90_TMA_STOREES1Z_S21_S21_EEEvvEEEEvNT_6ParamsE)
        /*0008*/ 	.word	0x000000ff


	//----- nvinfo : EIATTR_FRAME_SIZE
	.align		4
.L_19:
        /*000c*/ 	.byte	0x04, 0x11
        /*000e*/ 	.short	(.L_21 - .L_20)
	.align		4
.L_20:
        /*0010*/ 	.word	index@($__internal_2_$__cuda_sm10x_tcgen05_guardrail_trap_unallocated_columns_being_dealloced)
        /*0014*/ 	.word	0x00000290


	//----- nvinfo : EIATTR_FRAME_SIZE
	.align		4
.L_21:
        /*0018*/ 	.byte	0x04, 0x11
        /*001a*/ 	.short	(.L_23 - .L_22)
	.align		4
.L_22:
        /*001c*/ 	.word	index@($__internal_1_$__cuda_sm10x_tcgen05_guardrail_trap_phase_invalid_during_alloc)
        /*0020*/ 	.word	0x00000290


	//----- nvinfo : EIATTR_FRAME_SIZE
	.align		4
.L_23:
        /*0024*/ 	.byte	0x04, 0x11
        /*0026*/ 	.short	(.L_25 - .L_24)
	.align		4
.L_24:
        /*0028*/ 	.word	index@($__internal_0_$__cuda_sm10x_tcgen05_guardrail_trap_col_being_dealloced_not_returned_by_alloc)
        /*002c*/ 	.word	0x00000290


	//----- nvinfo : EIATTR_FRAME_SIZE
	.align		4
.L_25:
        /*0030*/ 	.byte	0x04, 0x11
        /*0032*/ 	.short	(.L_27 - .L_26)
	.align		4
.L_26:
        /*0034*/ 	.word	index@(_ZN7cutlass13device_kernelINS_4gemm6kernel13GemmUniversalIN4cute5tupleIJiiiiEEENS1_10collective13CollectiveMmaINS1_35MainloopSm100TmaUmmaWarpSpecializedILi4ELi2ELi2ENS5_IJNS4_1CILi1EEESB_SB_EEEEENS5_IJNSA_ILi128EEENSA_ILi240EEENSA_ILi32EEEEEENS_10bfloat16_tENS5_IJlSB_lEEESI_SJ_NS4_8TiledMMAINS4_8MMA_AtomIJNS4_20SM100_MMA_F16BF16_SSISI_SI_fLi128ELi240ELNS4_4UMMA5MajorE0ELSO_0ELNSN_7ScaleInE0ELSP_0EEEEEENS4_6LayoutISC_NS5_IJNSA_ILi0EEEST_ST_EEEEENS5_IJNS4_10UnderscoreESW_SW_EEEEENS4_13SM90_TMA_LOADENS4_14ComposedLayoutINS4_7SwizzleILi2ELi4ELi3EEENS4_18smem_ptr_flag_bitsILi16EEENSS_INS5_IJNSA_ILi8EEESG_EEENS5_IJSG_SB_EEEEEEEvNS4_8identityESZ_S19_vS1A_EENS_8epilogue10collective18CollectiveEpilogueINS1C_23Sm100TmaWarpSpecializedILi2ELi1ELi240ELb1ELb0EEEJSH_NS5_IJNSS_ISE_SB_EENSS_ISF_SB_EEEEESI_SJ_SI_SJ_NS1C_6fusion15FusionCallbacksIS1G_NS1K_17LinearCombinationISI_fSI_fLNS_15FloatRoundStyleE2EEESH_S1J_JEEENS4_5SM1004TMEM4LOAD26SM100_TMEM_LOAD_32dp32b16xESZ_NS10_INS11_ILi1ELi4ELi3EEES14_NSS_INS5_IJS15_NSA_ILi16EEEEEENS5_IJS1V_SB_EEEEEEENS4_39AutoVectorizingCopyWithAssumedAlignmentILi128EEENS4_14SM90_TMA_STOREES1Z_S21_S21_EEEvvEEEEvNT_6ParamsE)
        /*0038*/ 	.word	0x00000290


	//----- nvinfo : EIATTR_MIN_STACK_SIZE
	.align		4
.L_27:
        /*003c*/ 	.byte	0x04, 0x12
        /*003e*/ 	.short	(.L_29 - .L_28)
	.align		4
.L_28:
        /*0040*/ 	.word	index@(_ZN7cutlass13device_kernelINS_4gemm6kernel13GemmUniversalIN4cute5tupleIJiiiiEEENS1_10collective13CollectiveMmaINS1_35MainloopSm100TmaUmmaWarpSpecializedILi4ELi2ELi2ENS5_IJNS4_1CILi1EEESB_SB_EEEEENS5_IJNSA_ILi128EEENSA_ILi240EEENSA_ILi32EEEEEENS_10bfloat16_tENS5_IJlSB_lEEESI_SJ_NS4_8TiledMMAINS4_8MMA_AtomIJNS4_20SM100_MMA_F16BF16_SSISI_SI_fLi128ELi240ELNS4_4UMMA5MajorE0ELSO_0ELNSN_7ScaleInE0ELSP_0EEEEEENS4_6LayoutISC_NS5_IJNSA_ILi0EEEST_ST_EEEEENS5_IJNS4_10UnderscoreESW_SW_EEEEENS4_13SM90_TMA_LOADENS4_14ComposedLayoutINS4_7SwizzleILi2ELi4ELi3EEENS4_18smem_ptr_flag_bitsILi16EEENSS_INS5_IJNSA_ILi8EEESG_EEENS5_IJSG_SB_EEEEEEEvNS4_8identityESZ_S19_vS1A_EENS_8epilogue10collective18CollectiveEpilogueINS1C_23Sm100TmaWarpSpecializedILi2ELi1ELi240ELb1ELb0EEEJSH_NS5_IJNSS_ISE_SB_EENSS_ISF_SB_EEEEESI_SJ_SI_SJ_NS1C_6fusion15FusionCallbacksIS1G_NS1K_17LinearCombinationISI_fSI_fLNS_15FloatRoundStyleE2EEESH_S1J_JEEENS4_5SM1004TMEM4LOAD26SM100_TMEM_LOAD_32dp32b16xESZ_NS10_INS11_ILi1ELi4ELi3EEES14_NSS_INS5_IJS15_NSA_ILi16EEEEEENS5_IJS1V_SB_EEEEEEENS4_39AutoVectorizingCopyWithAssumedAlignmentILi128EEENS4_14SM90_TMA_STOREES1Z_S21_S21_EEEvvEEEEvNT_6ParamsE)
        /*0044*/ 	.word	0x00000290
.L_29:


//--------------------- .nv.compat                --------------------------
	.section	.nv.compat,"",@"SHT_CUDA_COMPAT_INFO"
	.align	4
        /*0000*/ 	.byte	0x02, 0x09, 0x01, 0x00, 0x02, 0x02, 0x02, 0x00, 0x02, 0x05, 0x05, 0x00, 0x03, 0x07, 0x01, 0x01
        /*0010*/ 	.byte	0x02, 0x03, 0x01, 0x00, 0x02, 0x06, 0x01, 0x00, 0x04, 0x0b, 0x08, 0x00, 0x09, 0x00, 0x00, 0x00
        /*0020*/ 	.byte	0x00, 0x00, 0x00, 0x00


//--------------------- .nv.info._ZN7cutlass13device_kernelINS_4gemm6kernel13GemmUniversalIN4cute5tupleIJiiiiEEENS1_10collective13CollectiveMmaINS1_35MainloopSm100TmaUmmaWarpSpecializedILi4ELi2ELi2ENS5_IJNS4_1CILi1EEESB_SB_EEEEENS5_IJNSA_ILi128EEENSA_ILi240EEENSA_ILi32EEEEEENS_10bfloat16_tENS5_IJlSB_lEEESI_SJ_NS4_8TiledMMAINS4_8MMA_AtomIJNS4_20SM100_MMA_F16BF16_SSISI_SI_fLi128ELi240ELNS4_4UMMA5MajorE0ELSO_0ELNSN_7ScaleInE0ELSP_0EEEEEENS4_6LayoutISC_NS5_IJNSA_ILi0EEEST_ST_EEEEENS5_IJNS4_10UnderscoreESW_SW_EEEEENS4_13SM90_TMA_LOADENS4_14ComposedLayoutINS4_7SwizzleILi2ELi4ELi3EEENS4_18smem_ptr_flag_bitsILi16EEENSS_INS5_IJNSA_ILi8EEESG_EEENS5_IJSG_SB_EEEEEEEvNS4_8identityESZ_S19_vS1A_EENS_8epilogue10collective18CollectiveEpilogueINS1C_23Sm100TmaWarpSpecializedILi2ELi1ELi240ELb1ELb0EEEJSH_NS5_IJNSS_ISE_SB_EENSS_ISF_SB_EEEEESI_SJ_SI_SJ_NS1C_6fusion15FusionCallbacksIS1G_NS1K_17LinearCombinationISI_fSI_fLNS_15FloatRoundStyleE2EEESH_S1J_JEEENS4_5SM1004TMEM4LOAD26SM100_TMEM_LOAD_32dp32b16xESZ_NS10_INS11_ILi1ELi4ELi3EEES14_NSS_INS5_IJS15_NSA_ILi16EEEEEENS5_IJS1V_SB_EEEEEEENS4_39AutoVectorizingCopyWithAssumedAlignmentILi128EEENS4_14SM90_TMA_STOREES1Z_S21_S21_EEEvvEEEEvNT_6ParamsE --------------------------
	.section	.nv.info._ZN7cutlass13device_kernelINS_4gemm6kernel13GemmUniversalIN4cute5tupleIJiiiiEEENS1_10collective13CollectiveMmaINS1_35MainloopSm100TmaUmmaWarpSpecializedILi4ELi2ELi2ENS5_IJNS4_1CILi1EEESB_SB_EEEEENS5_IJNSA_ILi128EEENSA_ILi240EEENSA_ILi32EEEEEENS_10bfloat16_tENS5_IJlSB_lEEESI_SJ_NS4_8TiledMMAINS4_8MMA_AtomIJNS4_20SM100_MMA_F16BF16_SSISI_SI_fLi128ELi240ELNS4_4UMMA5MajorE0ELSO_0ELNSN_7ScaleInE0ELSP_0EEEEEENS4_6LayoutISC_NS5_IJNSA_ILi0EEEST_ST_EEEEENS5_IJNS4_10UnderscoreESW_SW_EEEEENS4_13SM90_TMA_LOADENS4_14ComposedLayoutINS4_7SwizzleILi2ELi4ELi3EEENS4_18smem_ptr_flag_bitsILi16EEENSS_INS5_IJNSA_ILi8EEESG_EEENS5_IJSG_SB_EEEEEEEvNS4_8identityESZ_S19_vS1A_EENS_8epilogue10collective18CollectiveEpilogueINS1C_23Sm100TmaWarpSpecializedILi2ELi1ELi240ELb1ELb0EEEJSH_NS5_IJNSS_ISE_SB_EENSS_ISF_SB_EEEEESI_SJ_SI_SJ_NS1C_6fusion15FusionCallbacksIS1G_NS1K_17LinearCombinationISI_fSI_fLNS_15FloatRoundStyleE2EEESH_S1J_JEEENS4_5SM1004TMEM4LOAD26SM100_TMEM_LOAD_32dp32b16xESZ_NS10_INS11_ILi1ELi4ELi3EEES14_NSS_INS5_IJS15_NSA_ILi16EEEEEENS5_IJS1V_SB_EEEEEEENS4_39AutoVectorizingCopyWithAssumedAlignmentILi128EEENS4_14SM90_TMA_STOREES1Z_S21_S21_EEEvvEEEEvNT_6ParamsE,"",@"SHT_CUDA_INFO"
	.sectionflags	@""
	.align	4


	//----- nvinfo : EIATTR_CUDA_API_VERSION
	.align		4
        /*0000*/ 	.byte	0x04, 0x37
        /*0002*/ 	.short	(.L_31 - .L_30)
.L_30:
        /*0004*/ 	.word	0x00000082


	//----- nvinfo : EIATTR_KPARAM_INFO
	.align		4
.L_31:
        /*0008*/ 	.byte	0x04, 0x17
        /*000a*/ 	.short	(.L_33 - .L_32)
.L_32:
        /*000c*/ 	.word	0x00000000
        /*0010*/ 	.short	0x0000
        /*0012*/ 	.short	0x0000
        /*0014*/ 	.byte	0x00, 0xf0, 0x01, 0x20


	//----- nvinfo : EIATTR_AT_ENTRY_FRAGMENTS
	.align		4
.L_33:
        /*0018*/ 	.byte	0x04, 0x4f
        /*001a*/ 	.short	(.L_35 - .L_34)


	//   ....[0]....
.L_34:
        /*001c*/ 	.word	0x00000006


	//----- nvinfo : EIATTR_RESERVED_SMEM_USED
	.align		4
.L_35:
        /*0020*/ 	.byte	0x01, 0x41
	.zero		2


	//----- nvinfo : EIATTR_SPARSE_MMA_MASK
	.align		4
        /*0024*/ 	.byte	0x03, 0x50
        /*0026*/ 	.short	0x0000


	//----- nvinfo : EIATTR_TCGEN05_1CTA_USED
	.align		4
        /*0028*/ 	.byte	0x01, 0x51
	.zero		2


	//----- nvinfo : EIATTR_MAXREG_COUNT
	.align		4
        /*002c*/ 	.byte	0x03, 0x1b
        /*002e*/ 	.short	0x00ff


	//----- nvinfo : EIATTR_NUM_BARRIERS
	.align		4
        /*0030*/ 	.byte	0x02, 0x4c
        /*0032*/ 	.byte	0x07
	.zero		1


	//----- nvinfo : EIATTR_EXTERNS
	.align		4
        /*0034*/ 	.byte	0x04, 0x0f
        /*0036*/ 	.short	(.L_37 - .L_36)


	//   ....[0]....
	.align		4
.L_36:
        /*0038*/ 	.word	index@(__assertfail)


	//----- nvinfo : EIATTR_ANNOTATIONS
	.align		4
.L_37:
        /*003c*/ 	.byte	0x04, 0x55
        /*003e*/ 	.short	(.L_39 - .L_38)


	//   ....[0]....
.L_38:
        /*0040*/ 	.word	0x00000001
        /*0044*/ 	.byte	0xc0, 0x00, 0x00, 0x00, 0x01, 0x00, 0x00, 0x00, 0x50, 0x01, 0x00, 0x00, 0x01, 0x00, 0x00, 0x00
        /* <DEDUP_REMOVED lines=308> */
        /*1394*/ 	.byte	0x50, 0xe0, 0x00, 0x00


	//----- nvinfo : EIATTR_MERCURY_ISA_VERSION
	.align		4
.L_39:
        /*1398*/ 	.byte	0x03, 0x5f
        /*139a*/ 	.short	0x0101


	//----- nvinfo : EIATTR_INT_WARP_WIDE_INSTR_OFFSETS
	.align		4
        /*139c*/ 	.byte	0x04, 0x31
        /*139e*/ 	.short	(.L_41 - .L_40)


	//   ....[0]....
.L_40:
        /*13a0*/ 	.word	0x00003880


	//   ....[1]....
        /*13a4*/ 	.word	0x000038a0


	//   ....[2]....
        /*13a8*/ 	.word	0x000038d0


	//   ....[3]....
        /*13ac*/ 	.word	0x00004520


	//   ....[4]....
        /*13b0*/ 	.word	0x000045a0


	//   ....[5]....
        /*13b4*/ 	.word	0x00004690


	//   ....[6]....
        /*13b8*/ 	.word	0x000046c0


	//   ....[7]....
        /*13bc*/ 	.word	0x000046e0


	//   ....[8]....
        /*13c0*/ 	.word	0x00004700


	//   ....[9]....
        /*13c4*/ 	.word	0x00004780


	//   ....[10]....
        /*13c8*/ 	.word	0x000047c0


	//   ....[11]....
        /*13cc*/ 	.word	0x000047e0


	//   ....[12]....
        /*13d0*/ 	.word	0x00004840


	//   ....[13]....
        /*13d4*/ 	.word	0x00004880


	//   ....[14]....
        /*13d8*/ 	.word	0x000048a0


	//   ....[15]....
        /*13dc*/ 	.word	0x00004900


	//   ....[16]....
        /*13e0*/ 	.word	0x00004940


	//   ....[17]....
        /*13e4*/ 	.word	0x000049b0


	//   ....[18]....
        /*13e8*/ 	.word	0x00004a00


	//----- nvinfo : EIATTR_COOP_GROUP_MASK_REGIDS
	.align		4
.L_41:
        /*13ec*/ 	.byte	0x04, 0x29
        /*13ee*/ 	.short	(.L_43 - .L_42)


	//   ....[0]....
.L_42:
        /*13f0*/ 	.word	0xffffffff


	//   ....[1]....
        /*13f4*/ 	.word	0xffffffff


	//   ....[2]....
        /*13f8*/ 	.word	0xffffffff


	//   ....[3]....
        /*13fc*/ 	.word	0xffffffff


	//   ....[4]....
        /*1400*/ 	.word	0xffffffff


	//   ....[5]....
        /*1404*/ 	.word	0xffffffff


	//   ....[6]....
        /*1408*/ 	.word	0xffffffff


	//   ....[7]....
        /*140c*/ 	.word	0xffffffff


	//   ....[8]....
        /*1410*/ 	.word	0xffffffff


	//   ....[9]....
        /*1414*/ 	.word	0xffffffff


	//   ....[10]....
        /*1418*/ 	.word	0xffffffff


	//   ....[11]....
        /*141c*/ 	.word	0xffffffff


	//   ....[12]....
        /*1420*/ 	.word	0xffffffff


	//----- nvinfo : EIATTR_COOP_GROUP_INSTR_OFFSETS
	.align		4
.L_43:
        /*1424*/ 	.byte	0x04, 0x28
        /*1426*/ 	.short	(.L_45 - .L_44)


	//   ....[0]....
.L_44:
        /*1428*/ 	.word	0x00000090


	//   ....[1]....
        /*142c*/ 	.word	0x00000530


	//   ....[2]....
        /*1430*/ 	.word	0x000006a0


	//   ....[3]....
        /*1434*/ 	.word	0x00000800


	//   ....[4]....
        /*1438*/ 	.word	0x00000900


	//   ....[5]....
        /*143c*/ 	.word	0x00000a70


	//   ....[6]....
        /*1440*/ 	.word	0x00000be0


	//   ....[7]....
        /*1444*/ 	.word	0x00001e20


	//   ....[8]....
        /*1448*/ 	.word	0x00002cf0


	//   ....[9]....
        /*144c*/ 	.word	0x00002f00


	//   ....[10]....
        /*1450*/ 	.word	0x00002f30


	//   ....[11]....
        /*1454*/ 	.word	0x00003760


	//   ....[12]....
        /*1458*/ 	.word	0x00003990


	//----- nvinfo : EIATTR_VRC_CTA_INIT_COUNT
	.align		4
.L_45:
        /*145c*/ 	.byte	0x02, 0x4a
        /*145e*/ 	.byte	0x80
	.zero		1


	//----- nvinfo : EIATTR_SYSCALL_OFFSETS
	.align		4
        /*1460*/ 	.byte	0x04, 0x46
        /*1462*/ 	.short	(.L_47 - .L_46)


	//   ....[0]....
.L_46:
        /*1464*/ 	.word	0x00005650


	//   ....[1]....
        /*1468*/ 	.word	0x00005740


	//   ....[2]....
        /*146c*/ 	.word	0x00006fc0


	//   ....[3]....
        /*1470*/ 	.word	0x00007130


	//   ....[4]....
        /*1474*/ 	.word	0x000072a0


	//   ....[5]....
        /*1478*/ 	.word	0x00007410


	//   ....[6]....
        /*147c*/ 	.word	0x00007580


	//   ....[7]....
        /*1480*/ 	.word	0x000076f0


	//   ....[8]....
        /*1484*/ 	.word	0x00007860


	//   ....[9]....
        /*1488*/ 	.word	0x000079d0


	//   ....[10]....
        /*148c*/ 	.word	0x00007b70


	//   ....[11]....
        /*1490*/ 	.word	0x00007d10


	//   ....[12]....
        /*1494*/ 	.word	0x00007eb0


	//   ....[13]....
        /*1498*/ 	.word	0x00008050


	//   ....[14]....
        /*149c*/ 	.word	0x000081f0


	//   ....[15]....
        /*14a0*/ 	.word	0x00008390


	//   ....[16]....
        /*14a4*/ 	.word	0x00008530


	//----- nvinfo : EIATTR_MBARRIER_INSTR_OFFSETS
	.align		4
.L_47:
        /*14a8*/ 	.byte	0x04, 0x39
        /*14aa*/ 	.short	(.L_49 - .L_48)


	//   ....[0]....
.L_48:
        /*14ac*/ 	.word	0x00000610
        /*14b0*/ 	.word	0x000000ff
        /*14b4*/ 	.word	0x00000000
        /*14b8*/ 	.short	0x0100
        /*14ba*/ 	.byte	0x05
	.zero		1


	//   ....[1]....
        /*14bc*/ 	.word	0x00000620
        /*14c0*/ 	.word	0x000000ff
        /*14c4*/ 	.word	0x00000020
        /*14c8*/ 	.short	0x0100
        /*14ca*/ 	.byte	0x05
	.zero		1


	//   ....[2]....
        /*14cc*/ 	.word	0x00000630
        /*14d0*/ 	.word	0x000000ff
        /*14d4*/ 	.word	0x00000008
        /*14d8*/ 	.short	0x0100
        /*14da*/ 	.byte	0x05
	.zero		1


	//   ....[3]....
        /*14dc*/ 	.word	0x00000640
        /*14e0*/ 	.word	0x000000ff
        /*14e4*/ 	.word	0x00000028
        /*14e8*/ 	.short	0x0100
        /*14ea*/ 	.byte	0x05
	.zero		1


	//   ....[4]....
        /*14ec*/ 	.word	0x00000650
        /*14f0*/ 	.word	0x000000ff
        /*14f4*/ 	.word	0x00000010
        /*14f8*/ 	.short	0x0100
        /*14fa*/ 	.byte	0x05
	.zero		1


	//   ....[5]....
        /*14fc*/ 	.word	0x00000660
        /*1500*/ 	.word	0x000000ff
        /*1504*/ 	.word	0x00000030
        /*1508*/ 	.short	0x0100
        /*150a*/ 	.byte	0x05
	.zero		1


	//   ....[6]....
        /*150c*/ 	.word	0x00000670
        /*1510*/ 	.word	0x000000ff
        /*1514*/ 	.word	0x00000018
        /*1518*/ 	.short	0x0100
        /*151a*/ 	.byte	0x05
	.zero		1


	//   ....[7]....
        /*151c*/ 	.word	0x00000680
        /*1520*/ 	.word	0x000000ff
        /*1524*/ 	.word	0x00000038
        /*1528*/ 	.short	0x0100
        /*152a*/ 	.byte	0x05
	.zero		1


	//   ....[8]....
        /*152c*/ 	.word	0x000007b0
        /*1530*/ 	.word	0x000000ff
        /*1534*/ 	.word	0x00000040
        /*1538*/ 	.short	0x0100
        /*153a*/ 	.byte	0x06
	.zero		1


	//   ....[9]....
        /*153c*/ 	.word	0x000007c0
        /*1540*/ 	.word	0x000000ff
        /*1544*/ 	.word	0x00000050
        /*1548*/ 	.short	0x0100
        /*154a*/ 	.byte	0x06
	.zero		1


	//   ....[10]....
        /*154c*/ 	.word	0x000007d0
        /*1550*/ 	.word	0x000000ff
        /*1554*/ 	.word	0x00000048
        /*1558*/ 	.short	0x0100
        /*155a*/ 	.byte	0x06
	.zero		1


	//   ....[11]....
        /*155c*/ 	.word	0x000007e0
        /*1560*/ 	.word	0x000000ff
        /*1564*/ 	.word	0x00000058
        /*1568*/ 	.short	0x0100
        /*156a*/ 	.byte	0x06
	.zero		1


	//   ....[12]....
        /*156c*/ 	.word	0x000008d0
        /*1570*/ 	.word	0x000000ff
        /*1574*/ 	.word	0x00000060
        /*1578*/ 	.short	0x0100
        /*157a*/ 	.byte	0x05
	.zero		1


	//   ....[13]....
        /*157c*/ 	.word	0x000008e0
        /*1580*/ 	.word	0x000000ff
        /*1584*/ 	.word	0x00000068
        /*1588*/ 	.short	0x0100
        /*158a*/ 	.byte	0x05
	.zero		1


	//   ....[14]....
        /*158c*/ 	.word	0x00000a20
        /*1590*/ 	.word	0x000000ff
        /*1594*/ 	.word	0x00000070
        /*1598*/ 	.short	0x0100
        /*159a*/ 	.byte	0x05
	.zero		1


	//   ....[15]....
        /*159c*/ 	.word	0x00000a30
        /*15a0*/ 	.word	0x000000ff
        /*15a4*/ 	.word	0x00000080
        /*15a8*/ 	.short	0x0100
        /*15aa*/ 	.byte	0x05
	.zero		1


	//   ....[16]....
        /*15ac*/ 	.word	0x00000a40
        /*15b0*/ 	.word	0x000000ff
        /*15b4*/ 	.word	0x00000078
        /*15b8*/ 	.short	0x0100
        /*15ba*/ 	.byte	0x05
	.zero		1


	//   ....[17]....
        /*15bc*/ 	.word	0x00000a50
        /*15c0*/ 	.word	0x000000ff
        /*15c4*/ 	.word	0x00000088
        /*15c8*/ 	.short	0x0100
        /*15ca*/ 	.byte	0x05
	.zero		1


	//   ....[18]....
        /*15cc*/ 	.word	0x00000b80
        /*15d0*/ 	.word	0x000000ff
        /*15d4*/ 	.word	0x00000090
        /*15d8*/ 	.short	0x0100
        /*15da*/ 	.byte	0x06
	.zero		1


	//   ....[19]....
        /*15dc*/ 	.word	0x00000b90
        /*15e0*/ 	.word	0x000000ff
        /*15e4*/ 	.word	0x000000a0
        /*15e8*/ 	.short	0x0100
        /*15ea*/ 	.byte	0x06
	.zero		1


	//   ....[20]....
        /*15ec*/ 	.word	0x00000ba0
        /*15f0*/ 	.word	0x000000ff
        /*15f4*/ 	.word	0x00000098
        /*15f8*/ 	.short	0x0100
        /*15fa*/ 	.byte	0x06
	.zero		1


	//   ....[21]....
        /*15fc*/ 	.word	0x00000bb0
        /*1600*/ 	.word	0x000000ff
        /*1604*/ 	.word	0x000000a8
        /*1608*/ 	.short	0x0100
        /*160a*/ 	.byte	0x06
	.zero		1


	//   ....[22]....
        /*160c*/ 	.word	0x00000ce0
        /*1610*/ 	.word	0x000000ff
        /*1614*/ 	.word	0x000000b0
        /*1618*/ 	.short	0x0100
        /*161a*/ 	.byte	0x05
	.zero		1


	//   ....[23]....
        /*161c*/ 	.word	0x00000cf0
        /*1620*/ 	.word	0x000000ff
        /*1624*/ 	.word	0x000000c0
        /*1628*/ 	.short	0x0100
        /*162a*/ 	.byte	0x05
	.zero		1


	//   ....[24]....
        /*162c*/ 	.word	0x00000d00
        /*1630*/ 	.word	0x000000ff
        /*1634*/ 	.word	0x000000b8
        /*1638*/ 	.short	0x0100
        /*163a*/ 	.byte	0x05
	.zero		1


	//   ....[25]....
        /*163c*/ 	.word	0x00000d10
        /*1640*/ 	.word	0x000000ff
        /*1644*/ 	.word	0x000000c8
        /*1648*/ 	.short	0x0100
        /*164a*/ 	.byte	0x05
	.zero		1


	//   ....[26]....
        /*164c*/ 	.word	0x00001720
        /*1650*/ 	.word	0x00000005
        /*1654*/ 	.word	0x000000c0
        /*1658*/ 	.short	0x010a
        /*165a*/ 	.byte	0xff
	.zero		1


	//   ....[27]....
        /*165c*/ 	.word	0x00001750
        /*1660*/ 	.word	0x00000005
        /*1664*/ 	.word	0x000000b0
        /*1668*/ 	.short	0x0101
        /*166a*/ 	.byte	0xff
	.zero		1


	//   ....[28]....
        /*166c*/ 	.word	0x00001830
        /*1670*/ 	.word	0x000000ff
        /*1674*/ 	.word	0x00000020
        /*1678*/ 	.short	0x010a
        /*167a*/ 	.byte	0x05
	.zero		1


	//   ....[29]....
        /*167c*/ 	.word	0x000018c0
        /*1680*/ 	.word	0x000000ff
        /*1684*/ 	.word	0x00000020
        /*1688*/ 	.short	0x010a
        /*168a*/ 	.byte	0x21
	.zero		1


	//   ....[30]....
        /*168c*/ 	.word	0x00001a10
        /*1690*/ 	.word	0x000000ff
        /*1694*/ 	.word	0x00000020
        /*1698*/ 	.short	0x010a
        /*169a*/ 	.byte	0x08
	.zero		1


	//   ....[31]....
        /*169c*/ 	.word	0x00001b20
        /*16a0*/ 	.word	0x000000ff
        /*16a4*/ 	.word	0x00000068
        /*16a8*/ 	.short	0x0101
        /*16aa*/ 	.byte	0x04
	.zero		1


	//   ....[32]....
        /*16ac*/ 	.word	0x00001b40
        /*16b0*/ 	.word	0x000000ff
        /*16b4*/ 	.word	0x00000020
        /*16b8*/ 	.short	0x010a
        /*16ba*/ 	.byte	0x05
	.zero		1


	//   ....[33]....
        /*16bc*/ 	.word	0x00001bc0
        /*16c0*/ 	.word	0x000000ff
        /*16c4*/ 	.word	0x00000020
        /*16c8*/ 	.short	0x010a
        /*16ca*/ 	.byte	0x11
	.zero		1


	//   ....[34]....
        /*16cc*/ 	.word	0x00001d10
        /*16d0*/ 	.word	0x000000ff
        /*16d4*/ 	.word	0x00000020
        /*16d8*/ 	.short	0x010a
        /*16da*/ 	.byte	0x08
	.zero		1


	//   ....[35]....
        /*16dc*/ 	.word	0x00001e50
        /*16e0*/ 	.word	0x0000000c
        /*16e4*/ 	.word	0x00000070
        /*16e8*/ 	.short	0x010a
        /*16ea*/ 	.byte	0xff
	.zero		1


	//   ....[36]....
        /*16ec*/ 	.word	0x00001fa0
        /*16f0*/ 	.word	0x00000004
        /*16f4*/ 	.word	0x00000000
        /*16f8*/ 	.short	0x0101
        /*16fa*/ 	.byte	0xff
	.zero		1


	//   ....[37]....
        /*16fc*/ 	.word	0x00002560
        /*1700*/ 	.word	0x000000ff
        /*1704*/ 	.word	0x00000000
        /*1708*/ 	.short	0x010a
        /*170a*/ 	.byte	0x05
	.zero		1


	//   ....[38]....
        /*170c*/ 	.word	0x000025f0
        /*1710*/ 	.word	0x000000ff
        /*1714*/ 	.word	0x00000000
        /*1718*/ 	.short	0x010a
        /*171a*/ 	.byte	0x05
	.zero		1


	//   ....[39]....
        /*171c*/ 	.word	0x00002680
        /*1720*/ 	.word	0x000000ff
        /*1724*/ 	.word	0x00000000
        /*1728*/ 	.short	0x010a
        /*172a*/ 	.byte	0x05
	.zero		1


	//   ....[40]....
        /*172c*/ 	.word	0x00002720
        /*1730*/ 	.word	0x00000000
        /*1734*/ 	.word	0x00000000
        /*1738*/ 	.short	0x010a
        /*173a*/ 	.byte	0xff
	.zero		1


	//   ....[41]....
        /*173c*/ 	.word	0x00002840
        /*1740*/ 	.word	0x00000002
        /*1744*/ 	.word	0x000000b0
        /*1748*/ 	.short	0x010a
        /*174a*/ 	.byte	0xff
	.zero		1


	//   ....[42]....
        /*174c*/ 	.word	0x000028a0
        /*1750*/ 	.word	0x00000004
        /*1754*/ 	.word	0x00000000
        /*1758*/ 	.short	0x0101
        /*175a*/ 	.byte	0xff
	.zero		1


	//   ....[43]....
        /*175c*/ 	.word	0x000028c0
        /*1760*/ 	.word	0x000000ff
        /*1764*/ 	.word	0x00000080
        /*1768*/ 	.short	0x010a
        /*176a*/ 	.byte	0x05
	.zero		1


	//   ....[44]....
        /*176c*/ 	.word	0x000029e0
        /*1770*/ 	.word	0x00000002
        /*1774*/ 	.word	0x00000070
        /*1778*/ 	.short	0x010a
        /*177a*/ 	.byte	0xff
	.zero		1


	//   ....[45]....
        /*177c*/ 	.word	0x00002af0
        /*1780*/ 	.word	0x00000002
        /*1784*/ 	.word	0x00000000
        /*1788*/ 	.short	0x0101
        /*178a*/ 	.byte	0xff
	.zero		1


	//   ....[46]....
        /*178c*/ 	.word	0x00002b80
        /*1790*/ 	.word	0x000000ff
        /*1794*/ 	.word	0x00000080
        /*1798*/ 	.short	0x0106
        /*179a*/ 	.byte	0x05
	.zero		1


	//   ....[47]....
        /*179c*/ 	.word	0x00002ba0
        /*17a0*/ 	.word	0x000000ff
        /*17a4*/ 	.word	0x00000080
        /*17a8*/ 	.short	0x010a
        /*17aa*/ 	.byte	0x05
	.zero		1


	//   ....[48]....
        /*17ac*/ 	.word	0x00002c30
        /*17b0*/ 	.word	0x000000ff
        /*17b4*/ 	.word	0x00000080
        /*17b8*/ 	.short	0x0106
        /*17ba*/ 	.byte	0x04
	.zero		1


	//   ....[49]....
        /*17bc*/ 	.word	0x00002c70
        /*17c0*/ 	.word	0x00000000
        /*17c4*/ 	.word	0x00000080
        /*17c8*/ 	.short	0x010a
        /*17ca*/ 	.byte	0xff
	.zero		1


	//   ....[50]....
        /*17cc*/ 	.word	0x00003170
        /*17d0*/ 	.word	0x00000000
        /*17d4*/ 	.word	0x00000070
        /*17d8*/ 	.short	0x010a
        /*17da*/ 	.byte	0xff
	.zero		1


	//   ....[51]....
        /*17dc*/ 	.word	0x00003280
        /*17e0*/ 	.word	0x00000003
        /*17e4*/ 	.word	0x00000000
        /*17e8*/ 	.short	0x0101
        /*17ea*/ 	.byte	0xff
	.zero		1


	//   ....[52]....
        /*17ec*/ 	.word	0x00003290
        /*17f0*/ 	.word	0x000000ff
        /*17f4*/ 	.word	0x00000000
        /*17f8*/ 	.short	0x010a
        /*17fa*/ 	.byte	0x05
	.zero		1


	//   ....[53]....
        /*17fc*/ 	.word	0x000032a0
        /*1800*/ 	.word	0x000000ff
        /*1804*/ 	.word	0x000000a0
        /*1808*/ 	.short	0x010a
        /*180a*/ 	.byte	0x0e
	.zero		1


	//   ....[54]....
        /*180c*/ 	.word	0x00003370
        /*1810*/ 	.word	0x000000ff
        /*1814*/ 	.word	0x00000000
        /*1818*/ 	.short	0x010a
        /*181a*/ 	.byte	0x07
	.zero		1


	//   ....[55]....
        /*181c*/ 	.word	0x000034b0
        /*1820*/ 	.word	0x000000ff
        /*1824*/ 	.word	0x00000000
        /*1828*/ 	.short	0x010a
        /*182a*/ 	.byte	0x06
	.zero		1


	//   ....[56]....
        /*182c*/ 	.word	0x000036b0
        /*1830*/ 	.word	0x000000ff
        /*1834*/ 	.word	0x00000000
        /*1838*/ 	.short	0x010a
        /*183a*/ 	.byte	0x05
	.zero		1


	//   ....[57]....
        /*183c*/ 	.word	0x00003740
        /*1840*/ 	.word	0x000000ff
        /*1844*/ 	.word	0x00000000
        /*1848*/ 	.short	0x010a
        /*184a*/ 	.byte	0x06
	.zero		1


	//   ....[58]....
        /*184c*/ 	.word	0x00003c10
        /*1850*/ 	.word	0x00000003
        /*1854*/ 	.word	0x00000070
        /*1858*/ 	.short	0x010a
        /*185a*/ 	.byte	0xff
	.zero		1


	//   ....[59]....
        /*185c*/ 	.word	0x00003d80
        /*1860*/ 	.word	0x00000000
        /*1864*/ 	.word	0x00000000
        /*1868*/ 	.short	0x0101
        /*186a*/ 	.byte	0xff
	.zero		1


	//   ....[60]....
        /*186c*/ 	.word	0x00004230
        /*1870*/ 	.word	0x000000ff
        /*1874*/ 	.word	0x00000068
        /*1878*/ 	.short	0x010a
        /*187a*/ 	.byte	0x06
	.zero		1


	//   ....[61]....
        /*187c*/ 	.word	0x00004430
        /*1880*/ 	.word	0x000000ff
        /*1884*/ 	.word	0x00000050
        /*1888*/ 	.short	0x010a
        /*188a*/ 	.byte	0x05
	.zero		1


	//   ....[62]....
        /*188c*/ 	.word	0x00004a30
        /*1890*/ 	.word	0x000000ff
        /*1894*/ 	.word	0x00000040
        /*1898*/ 	.short	0x010b
        /*189a*/ 	.byte	0x05
	.zero		1


	//   ....[63]....
        /*189c*/ 	.word	0x00004a70
        /*18a0*/ 	.word	0x000000ff
        /*18a4*/ 	.word	0x00000000
        /*18a8*/ 	.short	0x0101
        /*18aa*/ 	.byte	0x21
	.zero		1


	//   ....[64]....
        /*18ac*/ 	.word	0x00004ac0
        /*18b0*/ 	.word	0x000000ff
        /*18b4*/ 	.word	0x00000000
        /*18b8*/ 	.short	0x010a
        /*18ba*/ 	.byte	0x04
	.zero		1


	//   ....[65]....
        /*18bc*/ 	.word	0x00004b60
        /*18c0*/ 	.word	0x00000000
        /*18c4*/ 	.word	0x00000000
        /*18c8*/ 	.short	0x010a
        /*18ca*/ 	.byte	0xff
	.zero		1


	//   ....[66]....
        /*18cc*/ 	.word	0x00004e10
        /*18d0*/ 	.word	0x000000ff
        /*18d4*/ 	.word	0x00000070
        /*18d8*/ 	.short	0x010a
        /*18da*/ 	.byte	0x04
	.zero		1


	//   ....[67]....
        /*18dc*/ 	.word	0x00004ee0
        /*18e0*/ 	.word	0x000000ff
        /*18e4*/ 	.word	0x00000000
        /*18e8*/ 	.short	0x0101
        /*18ea*/ 	.byte	0x04
	.zero		1


	//   ....[68]....
        /*18ec*/ 	.word	0x00005ca0
        /*18f0*/ 	.word	0x00000004
        /*18f4*/ 	.word	0x00000040
        /*18f8*/ 	.short	0x010a
        /*18fa*/ 	.byte	0xff
	.zero		1


	//   ....[69]....
        /*18fc*/ 	.word	0x00005d10
        /*1900*/ 	.word	0x00000000
        /*1904*/ 	.word	0x00000090
        /*1908*/ 	.short	0x010a
        /*190a*/ 	.byte	0xff
	.zero		1


	//   ....[70]....
        /*190c*/ 	.word	0x00006490
        /*1910*/ 	.word	0x00000004
        /*1914*/ 	.word	0x00000040
        /*1918*/ 	.short	0x010a
        /*191a*/ 	.byte	0xff
	.zero		1


	//   ....[71]....
        /*191c*/ 	.word	0x00006ea0
        /*1920*/ 	.word	0x00000000
        /*1924*/ 	.word	0x00000090
        /*1928*/ 	.short	0x010a
        /*192a*/ 	.byte	0xff
	.zero		1


	//   ....[72]....
        /*192c*/ 	.word	0x000096d0
        /*1930*/ 	.word	0x000000ff
        /*1934*/ 	.word	0x00000000
        /*1938*/ 	.short	0x0101
        /*193a*/ 	.byte	0x07
	.zero		1


	//   ....[73]....
        /*193c*/ 	.word	0x0000dd30
        /*1940*/ 	.word	0x00000000
        /*1944*/ 	.word	0x00000000
        /*1948*/ 	.short	0x0101
        /*194a*/ 	.byte	0xff
	.zero		1


	//   ....[74]....
        /*194c*/ 	.word	0x0000e130
        /*1950*/ 	.word	0x00000005
        /*1954*/ 	.word	0x000000c0
        /*1958*/ 	.short	0x010a
        /*195a*/ 	.byte	0xff
	.zero		1


	//   ....[75]....
        /*195c*/ 	.word	0x0000e190
        /*1960*/ 	.word	0x00000004
        /*1964*/ 	.word	0x00000020
        /*1968*/ 	.short	0x010a
        /*196a*/ 	.byte	0xff
	.zero		1


	//   ....[76]....
        /*196c*/ 	.word	0x0000e1f0
        /*1970*/ 	.word	0x00000004
        /*1974*/ 	.word	0x00000020
        /*1978*/ 	.short	0x010a
        /*197a*/ 	.byte	0xff
	.zero		1


	//   ....[77]....
        /*197c*/ 	.word	0x0000e240
        /*1980*/ 	.word	0x0000000c
        /*1984*/ 	.word	0x00000070
        /*1988*/ 	.short	0x010a
        /*198a*/ 	.byte	0xff
	.zero		1


	//   ....[78]....
        /*198c*/ 	.word	0x0000e2a0
        /*1990*/ 	.word	0x00000000
        /*1994*/ 	.word	0x00000000
        /*1998*/ 	.short	0x010a
        /*199a*/ 	.byte	0xff
	.zero		1


	//   ....[79]....
        /*199c*/ 	.word	0x0000e300
        /*19a0*/ 	.word	0x00000000
        /*19a4*/ 	.word	0x00000000
        /*19a8*/ 	.short	0x010a
        /*19aa*/ 	.byte	0xff
	.zero		1


	//   ....[80]....
        /*19ac*/ 	.word	0x0000e360
        /*19b0*/ 	.word	0x00000000
        /*19b4*/ 	.word	0x00000000
        /*19b8*/ 	.short	0x010a
        /*19ba*/ 	.byte	0xff
	.zero		1


	//   ....[81]....
        /*19bc*/ 	.word	0x0000e3b0
        /*19c0*/ 	.word	0x00000002
        /*19c4*/ 	.word	0x000000b0
        /*19c8*/ 	.short	0x010a
        /*19ca*/ 	.byte	0xff
	.zero		1


	//   ....[82]....
        /*19cc*/ 	.word	0x0000e410
        /*19d0*/ 	.word	0x00000002
        /*19d4*/ 	.word	0x00000080
        /*19d8*/ 	.short	0x010a
        /*19da*/ 	.byte	0xff
	.zero		1


	//   ....[83]....
        /*19dc*/ 	.word	0x0000e460
        /*19e0*/ 	.word	0x00000002
        /*19e4*/ 	.word	0x00000070
        /*19e8*/ 	.short	0x010a
        /*19ea*/ 	.byte	0xff
	.zero		1


	//   ....[84]....
        /*19ec*/ 	.word	0x0000e4c0
        /*19f0*/ 	.word	0x00000000
        /*19f4*/ 	.word	0x00000080
        /*19f8*/ 	.short	0x010a
        /*19fa*/ 	.byte	0xff
	.zero		1


	//   ....[85]....
        /*19fc*/ 	.word	0x0000e510
        /*1a00*/ 	.word	0x00000000
        /*1a04*/ 	.word	0x00000070
        /*1a08*/ 	.short	0x010a
        /*1a0a*/ 	.byte	0xff
	.zero		1


	//   ....[86]....
        /*1a0c*/ 	.word	0x0000e570
        /*1a10*/ 	.word	0x00000003
        /*1a14*/ 	.word	0x000000a0
        /*1a18*/ 	.short	0x010a
        /*1a1a*/ 	.byte	0xff
	.zero		1


	//   ....[87]....
        /*1a1c*/ 	.word	0x0000e5d0
        /*1a20*/ 	.word	0x00000000
        /*1a24*/ 	.word	0x00000000
        /*1a28*/ 	.short	0x010a
        /*1a2a*/ 	.byte	0xff
	.zero		1


	//   ....[88]....
        /*1a2c*/ 	.word	0x0000e630
        /*1a30*/ 	.word	0x00000000
        /*1a34*/ 	.word	0x00000000
        /*1a38*/ 	.short	0x010a
        /*1a3a*/ 	.byte	0xff
	.zero		1


	//   ....[89]....
        /*1a3c*/ 	.word	0x0000e690
        /*1a40*/ 	.word	0x00000000
        /*1a44*/ 	.word	0x00000000
        /*1a48*/ 	.short	0x010a
        /*1a4a*/ 	.byte	0xff
	.zero		1


	//   ....[90]....
        /*1a4c*/ 	.word	0x0000e6e0
        /*1a50*/ 	.word	0x00000003
        /*1a54*/ 	.word	0x00000070
        /*1a58*/ 	.short	0x010a
        /*1a5a*/ 	.byte	0xff
	.zero		1


	//   ....[91]....
        /*1a5c*/ 	.word	0x0000e740
        /*1a60*/ 	.word	0x00000000
        /*1a64*/ 	.word	0x00000068
        /*1a68*/ 	.short	0x010a
        /*1a6a*/ 	.byte	0xff
	.zero		1


	//   ....[92]....
        /*1a6c*/ 	.word	0x0000e7a0
        /*1a70*/ 	.word	0x00000003
        /*1a74*/ 	.word	0x00000050
        /*1a78*/ 	.short	0x010a
        /*1a7a*/ 	.byte	0xff
	.zero		1


	//   ....[93]....
        /*1a7c*/ 	.word	0x0000e800
        /*1a80*/ 	.word	0x00000000
        /*1a84*/ 	.word	0x00000000
        /*1a88*/ 	.short	0x010a
        /*1a8a*/ 	.byte	0xff
	.zero		1


	//   ....[94]....
        /*1a8c*/ 	.word	0x0000e860
        /*1a90*/ 	.word	0x00000000
        /*1a94*/ 	.word	0x00000070
        /*1a98*/ 	.short	0x010a
        /*1a9a*/ 	.byte	0xff
	.zero		1


	//   ....[95]....
        /*1a9c*/ 	.word	0x0000e8b0
        /*1aa0*/ 	.word	0x00000004
        /*1aa4*/ 	.word	0x00000040
        /*1aa8*/ 	.short	0x010a
        /*1aaa*/ 	.byte	0xff
	.zero		1


	//   ....[96]....
        /*1aac*/ 	.word	0x0000e900
        /*1ab0*/ 	.word	0x00000000
        /*1ab4*/ 	.word	0x00000090
        /*1ab8*/ 	.short	0x010a
        /*1aba*/ 	.byte	0xff
	.zero		1


	//----- nvinfo : EIATTR_NUM_MBARRIERS
	.align		4
.L_49:
        /*1abc*/ 	.byte	0x03, 0x38
        /*1abe*/ 	.short	0x001a


	//----- nvinfo : EIATTR_EXIT_INSTR_OFFSETS
	.align		4
        /*1ac0*/ 	.byte	0x04, 0x1c
        /*1ac2*/ 	.short	(.L_51 - .L_50)


	//   ....[0]....
.L_50:
        /*1ac4*/ 	.word	0x00002750


	//   ....[1]....
        /*1ac8*/ 	.word	0x00002c40


	//   ....[2]....
        /*1acc*/ 	.word	0x00002ca0


	//   ....[3]....
        /*1ad0*/ 	.word	0x000039a0


	//   ....[4]....
        /*1ad4*/ 	.word	0x00004b90


	//   ....[5]....
        /*1ad8*/ 	.word	0x00004bd0


	//   ....[6]....
        /*1adc*/ 	.word	0x0000e030


	//   ....[7]....
        /*1ae0*/ 	.word	0x0000e0c0


	//   ....[8]....
        /*1ae4*/ 	.word	0x0000e0f0


	//   ....[9]....
        /*1ae8*/ 	.word	0x0000e120


	//----- nvinfo : EIATTR_MAX_THREADS
	.align		4
.L_51:
        /*1aec*/ 	.byte	0x04, 0x05
        /*1aee*/ 	.short	(.L_53 - .L_52)
.L_52:
        /*1af0*/ 	.word	0x00000100
        /*1af4*/ 	.word	0x00000001
        /*1af8*/ 	.word	0x00000001


	//----- nvinfo : EIATTR_CRS_STACK_SIZE
	.align		4
.L_53:
        /*1afc*/ 	.byte	0x04, 0x1e
        /*1afe*/ 	.short	(.L_55 - .L_54)
.L_54:
        /*1b00*/ 	.word	0x00000000


	//----- nvinfo : EIATTR_CBANK_PARAM_SIZE
	.align		4
.L_55:
        /*1b04*/ 	.byte	0x03, 0x19
        /*1b06*/ 	.short	0x0800


	//----- nvinfo : EIATTR_PARAM_CBANK
	.align		4
        /*1b08*/ 	.byte	0x04, 0x0a
        /*1b0a*/ 	.short	(.L_57 - .L_56)
	.align		4
.L_56:
        /*1b0c*/ 	.word	index@(.nv.constant0._ZN7cutlass13device_kernelINS_4gemm6kernel13GemmUniversalIN4cute5tupleIJiiiiEEENS1_10collective13CollectiveMmaINS1_35MainloopSm100TmaUmmaWarpSpecializedILi4ELi2ELi2ENS5_IJNS4_1CILi1EEESB_SB_EEEEENS5_IJNSA_ILi128EEENSA_ILi240EEENSA_ILi32EEEEEENS_10bfloat16_tENS5_IJlSB_lEEESI_SJ_NS4_8TiledMMAINS4_8MMA_AtomIJNS4_20SM100_MMA_F16BF16_SSISI_SI_fLi128ELi240ELNS4_4UMMA5MajorE0ELSO_0ELNSN_7ScaleInE0ELSP_0EEEEEENS4_6LayoutISC_NS5_IJNSA_ILi0EEEST_ST_EEEEENS5_IJNS4_10UnderscoreESW_SW_EEEEENS4_13SM90_TMA_LOADENS4_14ComposedLayoutINS4_7SwizzleILi2ELi4ELi3EEENS4_18smem_ptr_flag_bitsILi16EEENSS_INS5_IJNSA_ILi8EEESG_EEENS5_IJSG_SB_EEEEEEEvNS4_8identityESZ_S19_vS1A_EENS_8epilogue10collective18CollectiveEpilogueINS1C_23Sm100TmaWarpSpecializedILi2ELi1ELi240ELb1ELb0EEEJSH_NS5_IJNSS_ISE_SB_EENSS_ISF_SB_EEEEESI_SJ_SI_SJ_NS1C_6fusion15FusionCallbacksIS1G_NS1K_17LinearCombinationISI_fSI_fLNS_15FloatRoundStyleE2EEESH_S1J_JEEENS4_5SM1004TMEM4LOAD26SM100_TMEM_LOAD_32dp32b16xESZ_NS10_INS11_ILi1ELi4ELi3EEES14_NSS_INS5_IJS15_NSA_ILi16EEEEEENS5_IJS1V_SB_EEEEEEENS4_39AutoVectorizingCopyWithAssumedAlignmentILi128EEENS4_14SM90_TMA_STOREES1Z_S21_S21_EEEvvEEEEvNT_6ParamsE)
        /*1b10*/ 	.short	0x0380
        /*1b12*/ 	.short	0x0800


	//----- nvinfo : EIATTR_SW_WAR
	.align		4
.L_57:
        /*1b14*/ 	.byte	0x04, 0x36
        /*1b16*/ 	.short	(.L_59 - .L_58)
.L_58:
        /*1b18*/ 	.word	0x00000008
.L_59:


//--------------------- .nv.callgraph             --------------------------
	.section	.nv.callgraph,"",@"SHT_CUDA_CALLGRAPH"
	.align	4
	.sectionentsize	8
	.align		4
        /*0000*/ 	.word	0x00000000
	.align		4
        /*0004*/ 	.word	0xffffffff
	.align		4
        /*0008*/ 	.word	index@(_ZN7cutlass13device_kernelINS_4gemm6kernel13GemmUniversalIN4cute5tupleIJiiiiEEENS1_10collective13CollectiveMmaINS1_35MainloopSm100TmaUmmaWarpSpecializedILi4ELi2ELi2ENS5_IJNS4_1CILi1EEESB_SB_EEEEENS5_IJNSA_ILi128EEENSA_ILi240EEENSA_ILi32EEEEEENS_10bfloat16_tENS5_IJlSB_lEEESI_SJ_NS4_8TiledMMAINS4_8MMA_AtomIJNS4_20SM100_MMA_F16BF16_SSISI_SI_fLi128ELi240ELNS4_4UMMA5MajorE0ELSO_0ELNSN_7ScaleInE0ELSP_0EEEEEENS4_6LayoutISC_NS5_IJNSA_ILi0EEEST_ST_EEEEENS5_IJNS4_10UnderscoreESW_SW_EEEEENS4_13SM90_TMA_LOADENS4_14ComposedLayoutINS4_7SwizzleILi2ELi4ELi3EEENS4_18smem_ptr_flag_bitsILi16EEENSS_INS5_IJNSA_ILi8EEESG_EEENS5_IJSG_SB_EEEEEEEvNS4_8identityESZ_S19_vS1A_EENS_8epilogue10collective18CollectiveEpilogueINS1C_23Sm100TmaWarpSpecializedILi2ELi1ELi240ELb1ELb0EEEJSH_NS5_IJNSS_ISE_SB_EENSS_ISF_SB_EEEEESI_SJ_SI_SJ_NS1C_6fusion15FusionCallbacksIS1G_NS1K_17LinearCombinationISI_fSI_fLNS_15FloatRoundStyleE2EEESH_S1J_JEEENS4_5SM1004TMEM4LOAD26SM100_TMEM_LOAD_32dp32b16xESZ_NS10_INS11_ILi1ELi4ELi3EEES14_NSS_INS5_IJS15_NSA_ILi16EEEEEENS5_IJS1V_SB_EEEEEEENS4_39AutoVectorizingCopyWithAssumedAlignmentILi128EEENS4_14SM90_TMA_STOREES1Z_S21_S21_EEEvvEEEEvNT_6ParamsE)
	.align		4
        /*000c*/ 	.word	index@(__assertfail)
	.align		4
        /*0010*/ 	.word	0x00000000
	.align		4
        /*0014*/ 	.word	0xfffffffe
	.align		4
        /*0018*/ 	.word	0x00000000
	.align		4
        /*001c*/ 	.word	0xfffffffd
	.align		4
        /*0020*/ 	.word	0x00000000
	.align		4
        /*0024*/ 	.word	0xfffffffc


//--------------------- .nv.constant4             --------------------------
	.section	.nv.constant4,"a",@progbits
	.align	8
	.align		8
.nv.constant4:
        /*0000*/ 	.dword	__assertfail
	.align		8
        /*0008*/ 	.dword	__unnamed_1
	.align		8
        /*0010*/ 	.dword	__unnamed_2
	.align		8
        /*0018*/ 	.dword	_ZN40_INTERNAL_29551201_4_k_cu_cbc6cdd6_113884cuda3std3__45__cpo5beginE
	.align		8
        /*0020*/ 	.dword	_ZN40_INTERNAL_29551201_4_k_cu_cbc6cdd6_113884cuda3std3__45__cpo3endE
	.align		8
        /*0028*/ 	.dword	_ZN40_INTERNAL_29551201_4_k_cu_cbc6cdd6_113884cuda3std3__45__cpo6cbeginE
	.align		8
        /*0030*/ 	.dword	_ZN40_INTERNAL_29551201_4_k_cu_cbc6cdd6_113884cuda3std3__45__cpo4cendE
	.align		8
        /*0038*/ 	.dword	_ZN40_INTERNAL_29551201_4_k_cu_cbc6cdd6_113884cuda3std3__442_GLOBAL__N__29551201_4_k_cu_cbc6cdd6_113886ignoreE
	.align		8
        /*0040*/ 	.dword	_ZN40_INTERNAL_29551201_4_k_cu_cbc6cdd6_113884cuda3std3__419piecewise_constructE
	.align		8
        /*0048*/ 	.dword	_ZN40_INTERNAL_29551201_4_k_cu_cbc6cdd6_113884cuda3std3__48in_placeE
	.align		8
        /*0050*/ 	.dword	_ZN40_INTERNAL_29551201_4_k_cu_cbc6cdd6_113884cuda3std6ranges3__45__cpo4swapE
	.align		8
        /*0058*/ 	.dword	_ZN40_INTERNAL_29551201_4_k_cu_cbc6cdd6_113884cuda3std6ranges3__45__cpo9iter_moveE
	.align		8
        /*0060*/ 	.dword	_ZN40_INTERNAL_29551201_4_k_cu_cbc6cdd6_113884cute7productE
	.align		8
        /*0068*/ 	.dword	_ZN40_INTERNAL_29551201_4_k_cu_cbc6cdd6_113884cute1_E
	.align		8
        /*0070*/ 	.dword	$str$25
	.align		8
        /*0078*/ 	.dword	$str$26
	.align		8
        /*0080*/ 	.dword	$str$27
	.align		8
        /*0088*/ 	.dword	$str$28


//--------------------- .text._ZN7cutlass13device_kernelINS_4gemm6kernel13GemmUniversalIN4cute5tupleIJiiiiEEENS1_10collective13CollectiveMmaINS1_35MainloopSm100TmaUmmaWarpSpecializedILi4ELi2ELi2ENS5_IJNS4_1CILi1EEESB_SB_EEEEENS5_IJNSA_ILi128EEENSA_ILi240EEENSA_ILi32EEEEEENS_10bfloat16_tENS5_IJlSB_lEEESI_SJ_NS4_8TiledMMAINS4_8MMA_AtomIJNS4_20SM100_MMA_F16BF16_SSISI_SI_fLi128ELi240ELNS4_4UMMA5MajorE0ELSO_0ELNSN_7ScaleInE0ELSP_0EEEEEENS4_6LayoutISC_NS5_IJNSA_ILi0EEEST_ST_EEEEENS5_IJNS4_10UnderscoreESW_SW_EEEEENS4_13SM90_TMA_LOADENS4_14ComposedLayoutINS4_7SwizzleILi2ELi4ELi3EEENS4_18smem_ptr_flag_bitsILi16EEENSS_INS5_IJNSA_ILi8EEESG_EEENS5_IJSG_SB_EEEEEEEvNS4_8identityESZ_S19_vS1A_EENS_8epilogue10collective18CollectiveEpilogueINS1C_23Sm100TmaWarpSpecializedILi2ELi1ELi240ELb1ELb0EEEJSH_NS5_IJNSS_ISE_SB_EENSS_ISF_SB_EEEEESI_SJ_SI_SJ_NS1C_6fusion15FusionCallbacksIS1G_NS1K_17LinearCombinationISI_fSI_fLNS_15FloatRoundStyleE2EEESH_S1J_JEEENS4_5SM1004TMEM4LOAD26SM100_TMEM_LOAD_32dp32b16xESZ_NS10_INS11_ILi1ELi4ELi3EEES14_NSS_INS5_IJS15_NSA_ILi16EEEEEENS5_IJS1V_SB_EEEEEEENS4_39AutoVectorizingCopyWithAssumedAlignmentILi128EEENS4_14SM90_TMA_STOREES1Z_S21_S21_EEEvvEEEEvNT_6ParamsE --------------------------
	.section	.text._ZN7cutlass13device_kernelINS_4gemm6kernel13GemmUniversalIN4cute5tupleIJiiiiEEENS1_10collective13CollectiveMmaINS1_35MainloopSm100TmaUmmaWarpSpecializedILi4ELi2ELi2ENS5_IJNS4_1CILi1EEESB_SB_EEEEENS5_IJNSA_ILi128EEENSA_ILi240EEENSA_ILi32EEEEEENS_10bfloat16_tENS5_IJlSB_lEEESI_SJ_NS4_8TiledMMAINS4_8MMA_AtomIJNS4_20SM100_MMA_F16BF16_SSISI_SI_fLi128ELi240ELNS4_4UMMA5MajorE0ELSO_0ELNSN_7ScaleInE0ELSP_0EEEEEENS4_6LayoutISC_NS5_IJNSA_ILi0EEEST_ST_EEEEENS5_IJNS4_10UnderscoreESW_SW_EEEEENS4_13SM90_TMA_LOADENS4_14ComposedLayoutINS4_7SwizzleILi2ELi4ELi3EEENS4_18smem_ptr_flag_bitsILi16EEENSS_INS5_IJNSA_ILi8EEESG_EEENS5_IJSG_SB_EEEEEEEvNS4_8identityESZ_S19_vS1A_EENS_8epilogue10collective18CollectiveEpilogueINS1C_23Sm100TmaWarpSpecializedILi2ELi1ELi240ELb1ELb0EEEJSH_NS5_IJNSS_ISE_SB_EENSS_ISF_SB_EEEEESI_SJ_SI_SJ_NS1C_6fusion15FusionCallbacksIS1G_NS1K_17LinearCombinationISI_fSI_fLNS_15FloatRoundStyleE2EEESH_S1J_JEEENS4_5SM1004TMEM4LOAD26SM100_TMEM_LOAD_32dp32b16xESZ_NS10_INS11_ILi1ELi4ELi3EEES14_NSS_INS5_IJS15_NSA_ILi16EEEEEENS5_IJS1V_SB_EEEEEEENS4_39AutoVectorizingCopyWithAssumedAlignmentILi128EEENS4_14SM90_TMA_STOREES1Z_S21_S21_EEEvvEEEEvNT_6ParamsE,"ax",@progbits
	.align	128
.text._ZN7cutlass13device_kernelINS_4gemm6kernel13GemmUniversalIN4cute5tupleIJiiiiEEENS1_10collective13CollectiveMmaINS1_35MainloopSm100TmaUmmaWarpSpecializedILi4ELi2ELi2ENS5_IJNS4_1CILi1EEESB_SB_EEEEENS5_IJNSA_ILi128EEENSA_ILi240EEENSA_ILi32EEEEEENS_10bfloat16_tENS5_IJlSB_lEEESI_SJ_NS4_8TiledMMAINS4_8MMA_AtomIJNS4_20SM100_MMA_F16BF16_SSISI_SI_fLi128ELi240ELNS4_4UMMA5MajorE0ELSO_0ELNSN_7ScaleInE0ELSP_0EEEEEENS4_6LayoutISC_NS5_IJNSA_ILi0EEEST_ST_EEEEENS5_IJNS4_10UnderscoreESW_SW_EEEEENS4_13SM90_TMA_LOADENS4_14ComposedLayoutINS4_7SwizzleILi2ELi4ELi3EEENS4_18smem_ptr_flag_bitsILi16EEENSS_INS5_IJNSA_ILi8EEESG_EEENS5_IJSG_SB_EEEEEEEvNS4_8identityESZ_S19_vS1A_EENS_8epilogue10collective18CollectiveEpilogueINS1C_23Sm100TmaWarpSpecializedILi2ELi1ELi240ELb1ELb0EEEJSH_NS5_IJNSS_ISE_SB_EENSS_ISF_SB_EEEEESI_SJ_SI_SJ_NS1C_6fusion15FusionCallbacksIS1G_NS1K_17LinearCombinationISI_fSI_fLNS_15FloatRoundStyleE2EEESH_S1J_JEEENS4_5SM1004TMEM4LOAD26SM100_TMEM_LOAD_32dp32b16xESZ_NS10_INS11_ILi1ELi4ELi3EEES14_NSS_INS5_IJS15_NSA_ILi16EEEEEENS5_IJS1V_SB_EEEEEEENS4_39AutoVectorizingCopyWithAssumedAlignmentILi128EEENS4_14SM90_TMA_STOREES1Z_S21_S21_EEEvvEEEEvNT_6ParamsE:
        .type           _ZN7cutlass13device_kernelINS_4gemm6kernel13GemmUniversalIN4cute5tupleIJiiiiEEENS1_10collective13CollectiveMmaINS1_35MainloopSm100TmaUmmaWarpSpecializedILi4ELi2ELi2ENS5_IJNS4_1CILi1EEESB_SB_EEEEENS5_IJNSA_ILi128EEENSA_ILi240EEENSA_ILi32EEEEEENS_10bfloat16_tENS5_IJlSB_lEEESI_SJ_NS4_8TiledMMAINS4_8MMA_AtomIJNS4_20SM100_MMA_F16BF16_SSISI_SI_fLi128ELi240ELNS4_4UMMA5MajorE0ELSO_0ELNSN_7ScaleInE0ELSP_0EEEEEENS4_6LayoutISC_NS5_IJNSA_ILi0EEEST_ST_EEEEENS5_IJNS4_10UnderscoreESW_SW_EEEEENS4_13SM90_TMA_LOADENS4_14ComposedLayoutINS4_7SwizzleILi2ELi4ELi3EEENS4_18smem_ptr_flag_bitsILi16EEENSS_INS5_IJNSA_ILi8EEESG_EEENS5_IJSG_SB_EEEEEEEvNS4_8identityESZ_S19_vS1A_EENS_8epilogue10collective18CollectiveEpilogueINS1C_23Sm100TmaWarpSpecializedILi2ELi1ELi240ELb1ELb0EEEJSH_NS5_IJNSS_ISE_SB_EENSS_ISF_SB_EEEEESI_SJ_SI_SJ_NS1C_6fusion15FusionCallbacksIS1G_NS1K_17LinearCombinationISI_fSI_fLNS_15FloatRoundStyleE2EEESH_S1J_JEEENS4_5SM1004TMEM4LOAD26SM100_TMEM_LOAD_32dp32b16xESZ_NS10_INS11_ILi1ELi4ELi3EEES14_NSS_INS5_IJS15_NSA_ILi16EEEEEENS5_IJS1V_SB_EEEEEEENS4_39AutoVectorizingCopyWithAssumedAlignmentILi128EEENS4_14SM90_TMA_STOREES1Z_S21_S21_EEEvvEEEEvNT_6ParamsE,@function
        .size           _ZN7cutlass13device_kernelINS_4gemm6kernel13GemmUniversalIN4cute5tupleIJiiiiEEENS1_10collective13CollectiveMmaINS1_35MainloopSm100TmaUmmaWarpSpecializedILi4ELi2ELi2ENS5_IJNS4_1CILi1EEESB_SB_EEEEENS5_IJNSA_ILi128EEENSA_ILi240EEENSA_ILi32EEEEEENS_10bfloat16_tENS5_IJlSB_lEEESI_SJ_NS4_8TiledMMAINS4_8MMA_AtomIJNS4_20SM100_MMA_F16BF16_SSISI_SI_fLi128ELi240ELNS4_4UMMA5MajorE0ELSO_0ELNSN_7ScaleInE0ELSP_0EEEEEENS4_6LayoutISC_NS5_IJNSA_ILi0EEEST_ST_EEEEENS5_IJNS4_10UnderscoreESW_SW_EEEEENS4_13SM90_TMA_LOADENS4_14ComposedLayoutINS4_7SwizzleILi2ELi4ELi3EEENS4_18smem_ptr_flag_bitsILi16EEENSS_INS5_IJNSA_ILi8EEESG_EEENS5_IJSG_SB_EEEEEEEvNS4_8identityESZ_S19_vS1A_EENS_8epilogue10collective18CollectiveEpilogueINS1C_23Sm100TmaWarpSpecializedILi2ELi1ELi240ELb1ELb0EEEJSH_NS5_IJNSS_ISE_SB_EENSS_ISF_SB_EEEEESI_SJ_SI_SJ_NS1C_6fusion15FusionCallbacksIS1G_NS1K_17LinearCombinationISI_fSI_fLNS_15FloatRoundStyleE2EEESH_S1J_JEEENS4_5SM1004TMEM4LOAD26SM100_TMEM_LOAD_32dp32b16xESZ_NS10_INS11_ILi1ELi4ELi3EEES14_NSS_INS5_IJS15_NSA_ILi16EEEEEENS5_IJS1V_SB_EEEEEEENS4_39AutoVectorizingCopyWithAssumedAlignmentILi128EEENS4_14SM90_TMA_STOREES1Z_S21_S21_EEEvvEEEEvNT_6ParamsE,(.L_x_146 - _ZN7cutlass13device_kernelINS_4gemm6kernel13GemmUniversalIN4cute5tupleIJiiiiEEENS1_10collective13CollectiveMmaINS1_35MainloopSm100TmaUmmaWarpSpecializedILi4ELi2ELi2ENS5_IJNS4_1CILi1EEESB_SB_EEEEENS5_IJNSA_ILi128EEENSA_ILi240EEENSA_ILi32EEEEEENS_10bfloat16_tENS5_IJlSB_lEEESI_SJ_NS4_8TiledMMAINS4_8MMA_AtomIJNS4_20SM100_MMA_F16BF16_SSISI_SI_fLi128ELi240ELNS4_4UMMA5MajorE0ELSO_0ELNSN_7ScaleInE0ELSP_0EEEEEENS4_6LayoutISC_NS5_IJNSA_ILi0EEEST_ST_EEEEENS5_IJNS4_10UnderscoreESW_SW_EEEEENS4_13SM90_TMA_LOADENS4_14ComposedLayoutINS4_7SwizzleILi2ELi4ELi3EEENS4_18smem_ptr_flag_bitsILi16EEENSS_INS5_IJNSA_ILi8EEESG_EEENS5_IJSG_SB_EEEEEEEvNS4_8identityESZ_S19_vS1A_EENS_8epilogue10collective18CollectiveEpilogueINS1C_23Sm100TmaWarpSpecializedILi2ELi1ELi240ELb1ELb0EEEJSH_NS5_IJNSS_ISE_SB_EENSS_ISF_SB_EEEEESI_SJ_SI_SJ_NS1C_6fusion15FusionCallbacksIS1G_NS1K_17LinearCombinationISI_fSI_fLNS_15FloatRoundStyleE2EEESH_S1J_JEEENS4_5SM1004TMEM4LOAD26SM100_TMEM_LOAD_32dp32b16xESZ_NS10_INS11_ILi1ELi4ELi3EEES14_NSS_INS5_IJS15_NSA_ILi16EEEEEENS5_IJS1V_SB_EEEEEEENS4_39AutoVectorizingCopyWithAssumedAlignmentILi128EEENS4_14SM90_TMA_STOREES1Z_S21_S21_EEEvvEEEEvNT_6ParamsE)
        .other          _ZN7cutlass13device_kernelINS_4gemm6kernel13GemmUniversalIN4cute5tupleIJiiiiEEENS1_10collective13CollectiveMmaINS1_35MainloopSm100TmaUmmaWarpSpecializedILi4ELi2ELi2ENS5_IJNS4_1CILi1EEESB_SB_EEEEENS5_IJNSA_ILi128EEENSA_ILi240EEENSA_ILi32EEEEEENS_10bfloat16_tENS5_IJlSB_lEEESI_SJ_NS4_8TiledMMAINS4_8MMA_AtomIJNS4_20SM100_MMA_F16BF16_SSISI_SI_fLi128ELi240ELNS4_4UMMA5MajorE0ELSO_0ELNSN_7ScaleInE0ELSP_0EEEEEENS4_6LayoutISC_NS5_IJNSA_ILi0EEEST_ST_EEEEENS5_IJNS4_10UnderscoreESW_SW_EEEEENS4_13SM90_TMA_LOADENS4_14ComposedLayoutINS4_7SwizzleILi2ELi4ELi3EEENS4_18smem_ptr_flag_bitsILi16EEENSS_INS5_IJNSA_ILi8EEESG_EEENS5_IJSG_SB_EEEEEEEvNS4_8identityESZ_S19_vS1A_EENS_8epilogue10collective18CollectiveEpilogueINS1C_23Sm100TmaWarpSpecializedILi2ELi1ELi240ELb1ELb0EEEJSH_NS5_IJNSS_ISE_SB_EENSS_ISF_SB_EEEEESI_SJ_SI_SJ_NS1C_6fusion15FusionCallbacksIS1G_NS1K_17LinearCombinationISI_fSI_fLNS_15FloatRoundStyleE2EEESH_S1J_JEEENS4_5SM1004TMEM4LOAD26SM100_TMEM_LOAD_32dp32b16xESZ_NS10_INS11_ILi1ELi4ELi3EEES14_NSS_INS5_IJS15_NSA_ILi16EEEEEENS5_IJS1V_SB_EEEEEEENS4_39AutoVectorizingCopyWithAssumedAlignmentILi128EEENS4_14SM90_TMA_STOREES1Z_S21_S21_EEEvvEEEEvNT_6ParamsE,@"STO_CUDA_ENTRY STV_DEFAULT"
_ZN7cutlass13device_kernelINS_4gemm6kernel13GemmUniversalIN4cute5tupleIJiiiiEEENS1_10collective13CollectiveMmaINS1_35MainloopSm100TmaUmmaWarpSpecializedILi4ELi2ELi2ENS5_IJNS4_1CILi1EEESB_SB_EEEEENS5_IJNSA_ILi128EEENSA_ILi240EEENSA_ILi32EEEEEENS_10bfloat16_tENS5_IJlSB_lEEESI_SJ_NS4_8TiledMMAINS4_8MMA_AtomIJNS4_20SM100_MMA_F16BF16_SSISI_SI_fLi128ELi240ELNS4_4UMMA5MajorE0ELSO_0ELNSN_7ScaleInE0ELSP_0EEEEEENS4_6LayoutISC_NS5_IJNSA_ILi0EEEST_ST_EEEEENS5_IJNS4_10UnderscoreESW_SW_EEEEENS4_13SM90_TMA_LOADENS4_14ComposedLayoutINS4_7SwizzleILi2ELi4ELi3EEENS4_18smem_ptr_flag_bitsILi16EEENSS_INS5_IJNSA_ILi8EEESG_EEENS5_IJSG_SB_EEEEEEEvNS4_8identityESZ_S19_vS1A_EENS_8epilogue10collective18CollectiveEpilogueINS1C_23Sm100TmaWarpSpecializedILi2ELi1ELi240ELb1ELb0EEEJSH_NS5_IJNSS_ISE_SB_EENSS_ISF_SB_EEEEESI_SJ_SI_SJ_NS1C_6fusion15FusionCallbacksIS1G_NS1K_17LinearCombinationISI_fSI_fLNS_15FloatRoundStyleE2EEESH_S1J_JEEENS4_5SM1004TMEM4LOAD26SM100_TMEM_LOAD_32dp32b16xESZ_NS10_INS11_ILi1ELi4ELi3EEES14_NSS_INS5_IJS15_NSA_ILi16EEEEEENS5_IJS1V_SB_EEEEEEENS4_39AutoVectorizingCopyWithAssumedAlignmentILi128EEENS4_14SM90_TMA_STOREES1Z_S21_S21_EEEvvEEEEvNT_6ParamsE:
[----:B------:R-:W1:Y:S01]  /*0000*/  LDC R1, c[0x0][0x37c] ;  /* 0x0000df00ff017b82 */ /* 0x000e620000000800 */
[----:B------:R-:W2:Y:S01]  /*0010*/  S2R R2, SR_TID.X ;  /* 0x0000000000027919 */ /* 0x000ea20000002100 */
[----:B------:R-:W3:Y:S01]  /*0020*/  LDCU.64 UR4, c[0x0][0x890] ;  /* 0x00011200ff0477ac */ /* 0x000ee20008000a00 */
[----:B-1----:R-:W-:Y:S01]  /*0030*/  VIADD R1, R1, 0xfffffd70 ;  /* 0xfffffd7001017836 */ /* 0x002fe20000000000 */
[----:B------:R-:W-:Y:S01]  /*0040*/  ELECT P3, URZ, PT ;  /* 0x0000000000ff782f */ /* 0x000fe20003860000 */
[----:B------:R-:W1:Y:S01]  /*0050*/  LDCU.64 UR54, c[0x0][0x358] ;  /* 0x00006b00ff3677ac */ /* 0x000e620008000a00 */
[----:B---3--:R-:W-:-:S04]  /*0060*/  UISETP.NE.U32.AND UP0, UPT, UR4, URZ, UPT ;  /* 0x000000ff0400728c */ /* 0x008fc8000bf05070 */
[----:B------:R-:W-:Y:S01]  /*0070*/  UISETP.NE.AND.EX UP0, UPT, UR5, URZ, UPT, UP0 ;  /* 0x000000ff0500728c */ /* 0x000fe2000bf05300 */
[----:B--2---:R-:W-:-:S05]  /*0080*/  SHF.R.U32.HI R3, RZ, 0x5, R2 ;  /* 0x00000005ff037819 */ /* 0x004fca0000011602 */
[----:B------:R-:W2:Y:S02]  /*0090*/  SHFL.IDX PT, R0, R3, RZ, 0x1f ;  /* 0x00001fff03007589 */ /* 0x000ea400000e0000 */
[----:B--2---:R-:W-:Y:S02]  /*00a0*/  R2UR UR12, R0 ;  /* 0x00000000000c72ca */ /* 0x004fe400000e0000 */
[----:B------:R-:W-:-:S05]  /*00b0*/  PRMT R0, RZ, 0x7610, R0 ;  /* 0x00007610ff007816 */ /* 0x000fca0000000000 */
[----:B------:R2:W-:Y:S01]  /*00c0*/  STL.S16 [R1+0x1d0], R0 ;  /* 0x0001d00001007387 */ /* 0x0005e20000100600 */
[----:B-1----:R-:W-:Y:S07]  /*00d0*/  BRA.U UP0, `(.L_x_0) ;  /* 0x0000000100347547 */ /* 0x002fee000b800000 */
[----:B------:R-:W1:Y:S02]  /*00e0*/  LDCU.64 UR6, c[0x0][0x888] ;  /* 0x00011100ff0677ac */ /* 0x000e640008000a00 */
[----:B-1----:R-:W-:-:S04]  /*00f0*/  UISETP.NE.U32.AND UP0, UPT, UR6, URZ, UPT ;  /* 0x000000ff0600728c */ /* 0x002fc8000bf05070 */
[----:B------:R-:W-:-:S09]  /*0100*/  UISETP.NE.AND.EX UP0, UPT, UR7, URZ, UPT, UP0 ;  /* 0x000000ff0700728c */ /* 0x000fd2000bf05300 */
[----:B------:R-:W-:Y:S05]  /*0110*/  BRA.U !UP0, `(.L_x_1) ;  /* 0x0000000108147547 */ /* 0x000fea000b800000 */
[----:B------:R-:W1:Y:S02]  /*0120*/  LDC.64 R4, c[0x0][0x888] ;  /* 0x00022200ff047b82 */ /* 0x000e640000000a00 */
[----:B-1----:R1:W5:Y:S01]  /*0130*/  LDG.E R252, desc[UR54][R4.64] ;  /* 0x0000003604fc7981 */ /* 0x002362000c1e1900 */
[----:B--2---:R-:W-:-:S05]  /*0140*/  HFMA2 R0, -RZ, RZ, 0, 5.9604644775390625e-08 ;  /* 0x00000001ff007431 */ /* 0x004fca00000001ff */
[----:B------:R1:W-:Y:S01]  /*0150*/  STL.S16 [R1+0x1d0], R0 ;  /* 0x0001d00001007387 */ /* 0x0003e20000100600 */
[----:B------:R-:W-:Y:S05]  /*0160*/  BRA `(.L_x_0) ;  /* 0x0000000000107947 */ /* 0x000fea0003800000 */
.L_x_1:
[----:B--2---:R-:W-:Y:S01]  /*0170*/  HFMA2 R0, -RZ, RZ, 0, 5.9604644775390625e-08 ;  /* 0x00000001ff007431 */ /* 0x004fe200000001ff */
[----:B------:R-:W1:Y:S04]  /*0180*/  LDCU UR6, c[0x0][0x880] ;  /* 0x00011000ff0677ac */ /* 0x000e680008000800 */
[----:B------:R3:W-:Y:S01]  /*0190*/  STL.S16 [R1+0x1d0], R0 ;  /* 0x0001d00001007387 */ /* 0x0007e20000100600 */
[----:B-1----:R-:W-:-:S07]  /*01a0*/  MOV R252, UR6 ;  /* 0x0000000600fc7c02 */ /* 0x002fce0008000f00 */
.L_x_0:
[----:B------:R-:W4:Y:S02]  /*01b0*/  LDCU.64 UR6, c[0x0][0x8b0] ;  /* 0x00011600ff0677ac */ /* 0x000f240008000a00 */
[----:B----4-:R-:W-:-:S04]  /*01c0*/  UISETP.NE.U32.AND UP0, UPT, UR6, URZ, UPT ;  /* 0x000000ff0600728c */ /* 0x010fc8000bf05070 */
[----:B------:R-:W-:-:S09]  /*01d0*/  UISETP.NE.AND.EX UP0, UPT, UR7, URZ, UPT, UP0 ;  /* 0x000000ff0700728c */ /* 0x000fd2000bf05300 */
[----:B------:R-:W-:Y:S05]  /*01e0*/  BRA.U UP0, `(.L_x_2) ;  /* 0x0000000100247547 */ /* 0x000fea000b800000 */
[----:B------:R-:W4:Y:S02]  /*01f0*/  LDCU.64 UR6, c[0x0][0x8a8] ;  /* 0x00011500ff0677ac */ /* 0x000f240008000a00 */
[----:B----4-:R-:W-:-:S04]  /*0200*/  UISETP.NE.U32.AND UP0, UPT, UR6, URZ, UPT ;  /* 0x000000ff0600728c */ /* 0x010fc8000bf05070 */
[----:B------:R-:W-:-:S09]  /*0210*/  UISETP.NE.AND.EX UP0, UPT, UR7, URZ, UPT, UP0 ;  /* 0x000000ff0700728c */ /* 0x000fd2000bf05300 */
[----:B------:R-:W-:Y:S05]  /*0220*/  BRA.U !UP0, `(.L_x_3) ;  /* 0x00000001080c7547 */ /* 0x000fea000b800000 */
[----:B------:R-:W4:Y:S02]  /*0230*/  LDC.64 R248, c[0x0][0x8a8] ;  /* 0x00022a00fff87b82 */ /* 0x000f240000000a00 */
[----:B----4-:R4:W5:Y:S01]  /*0240*/  LDG.E R248, desc[UR54][R248.64] ;  /* 0x00000036f8f87981 */ /* 0x010962000c1e1900 */
[----:B------:R-:W-:Y:S05]  /*0250*/  BRA `(.L_x_2) ;  /* 0x0000000000087947 */ /* 0x000fea0003800000 */
.L_x_3:
[----:B------:R-:W4:Y:S02]  /*0260*/  LDCU UR6, c[0x0][0x8a0] ;  /* 0x00011400ff0677ac */ /* 0x000f240008000800 */
[----:B----4-:R-:W-:Y:S02]  /*0270*/  MOV R248, UR6 ;  /* 0x0000000600f87c02 */ /* 0x010fe40008000f00 */
.L_x_2:
[----:B-1----:R-:W-:Y:S01]  /*0280*/  IMAD.U32 R4, RZ, RZ, UR12 ;  /* 0x0000000cff047e24 */ /* 0x002fe2000f8e00ff */
[----:B------:R-:W-:Y:S04]  /*0290*/  BSSY.RECONVERGENT B0, `(.L_x_4) ;  /* 0x000000c000007945 */ /* 0x000fe80003800200 */
[C---:B------:R-:W-:Y:S02]  /*02a0*/  ISETP.NE.OR P1, PT, R4.reuse, 0x1, !P3 ;  /* 0x000000010400780c */ /* 0x040fe40005f25670 */
[----:B------:R-:W-:-:S11]  /*02b0*/  ISETP.NE.OR P0, PT, R4, 0x3, !P3 ;  /* 0x000000030400780c */ /* 0x000fd60005f05670 */
[----:B------:R-:W-:Y:S05]  /*02c0*/  @P1 BRA `(.L_x_5) ;  /* 0x0000000000201947 */ /* 0x000fea0003800000 */
[----:B------:R-:W1:Y:S02]  /*02d0*/  LDCU.64 UR6, c[0x0][0x348] ;  /* 0x00006900ff0677ac */ /* 0x000e640008000a00 */
[----:B-1----:R-:W-:Y:S02]  /*02e0*/  UIADD3 UR8, UP1, UPT, UR6, 0x80, URZ ;  /* 0x0000008006087890 */ /* 0x002fe4000ff3e0ff */
[----:B------:R-:W-:Y:S02]  /*02f0*/  UIADD3 UR6, UP0, UPT, UR6, 0x180, URZ ;  /* 0x0000018006067890 */ /* 0x000fe4000ff1e0ff */
[----:B------:R-:W-:Y:S02]  /*0300*/  UIADD3.X UR9, UPT, UPT, URZ, UR7, URZ, UP1, !UPT ;  /* 0x00000007ff097290 */ /* 0x000fe40008ffe4ff */
[----:B------:R-:W-:-:S07]  /*0310*/  UIADD3.X UR7, UPT, UPT, URZ, UR7, URZ, UP0, !UPT ;  /* 0x00000007ff077290 */ /* 0x000fce00087fe4ff */
[----:B------:R1:W-:Y:S02]  /*0320*/  UTMACCTL.PF [UR8] ;  /* 0x00000000080079b9 */ /* 0x0003e40008040000 */
[----:B------:R1:W-:Y:S02]  /*0330*/  UTMACCTL.PF [UR6] ;  /* 0x00000000060079b9 */ /* 0x0003e40008040000 */
[----:B-1----:R-:W-:Y:S01]  /*0340*/  NOP ;  /* 0x0000000000007918 */ /* 0x002fe20000000000 */
.L_x_5:
[----:B------:R-:W-:Y:S05]  /*0350*/  BSYNC.RECONVERGENT B0 ;  /* 0x0000000000007941 */ /* 0x000fea0003800200 */
.L_x_4:
[----:B------:R-:W-:Y:S04]  /*0360*/  BSSY.RECONVERGENT B0, `(.L_x_6) ;  /* 0x000000a000007945 */ /* 0x000fe80003800200 */
        /* <DEDUP_REMOVED lines=9> */
.L_x_7:
[----:B------:R-:W-:Y:S05]  /*0400*/  BSYNC.RECONVERGENT B0 ;  /* 0x0000000000007941 */ /* 0x000fea0003800200 */
.L_x_6:
[----:B------:R-:W1:Y:S01]  /*0410*/  LDCU.64 UR6, c[0x0][0x888] ;  /* 0x00011100ff0677ac */ /* 0x000e620008000a00 */
[----:B------:R-:W-:Y:S02]  /*0420*/  UISETP.EQ.U32.AND UP1, UPT, UR4, URZ, UPT ;  /* 0x000000ff0400728c */ /* 0x000fe4000bf22070 */
[----:B------:R-:W-:Y:S02]  /*0430*/  UPLOP3.LUT UP3, UPT, UPT, UPT, UPT, 0x80, 0x8 ;  /* 0x000000000008789c */ /* 0x000fe40003f6f070 */
[----:B-1----:R-:W-:-:S04]  /*0440*/  UISETP.NE.U32.AND UP0, UPT, UR6, URZ, UPT ;  /* 0x000000ff0600728c */ /* 0x002fc8000bf05070 */
[----:B------:R-:W-:-:S04]  /*0450*/  UISETP.NE.AND.EX UP2, UPT, UR7, URZ, UPT, UP0 ;  /* 0x000000ff0700728c */ /* 0x000fc8000bf45300 */
[----:B------:R-:W-:-:S04]  /*0460*/  UISETP.EQ.OR.EX UP4, UPT, UR5, URZ, !UP2, UP1 ;  /* 0x000000ff0500728c */ /* 0x000fc8000d782710 */
[----:B------:R-:W-:-:S06]  /*0470*/  UP2UR UR6, UPR, URZ, 0x10 ;  /* 0x00000010ff067883 */ /* 0x000fcc0008000000 */
[----:B--23--:R-:W-:-:S05]  /*0480*/  MOV R0, UR6 ;  /* 0x0000000600007c02 */ /* 0x00cfca0008000f00 */
[----:B------:R1:W-:Y:S01]  /*0490*/  STL [R1+0x1d8], R0 ;  /* 0x0001d80001007387 */ /* 0x0003e20000100800 */
[----:B------:R-:W-:Y:S05]  /*04a0*/  BRA.U !UP4, `(.L_x_8) ;  /* 0x000000010c207547 */ /* 0x000fea000b800000 */
[----:B------:R-:W-:Y:S01]  /*04b0*/  UISETP.NE.U32.AND UP1, UPT, UR4, URZ, UPT ;  /* 0x000000ff0400728c */ /* 0x000fe2000bf25070 */
[----:B-----5:R-:W-:Y:S01]  /*04c0*/  FSETP.NEU.AND P0, PT, R252, RZ, PT ;  /* 0x000000fffc00720b */ /* 0x020fe20003f0d000 */
[----:B------:R-:W-:Y:S02]  /*04d0*/  USEL UR4, URZ, 0xffffffff, UP2 ;  /* 0xffffffffff047887 */ /* 0x000fe40009000000 */
[----:B------:R-:W-:-:S10]  /*04e0*/  UISETP.NE.AND.EX UP1, UPT, UR5, URZ, UPT, UP1 ;  /* 0x000000ff0500728c */ /* 0x000fd4000bf25310 */
[----:B------:R-:W-:Y:S01]  /*04f0*/  VOTEU.ANY UP0, P0 ;  /* 0x0000000000ff7886 */ /* 0x000fe20000000100 */
[----:B------:R-:W-:-:S04]  /*0500*/  @!UP1 USEL UR4, URZ, 0xffffffff, UP0 ;  /* 0xffffffffff049887 */ /* 0x000fc80008000000 */
[----:B------:R-:W-:-:S04]  /*0510*/  ULOP3.LUT UR4, UR4, 0x1, URZ, 0xc0, !UPT ;  /* 0x0000000104047892 */ /* 0x000fc8000f8ec0ff */
[----:B------:R-:W-:-:S11]  /*0520*/  UISETP.NE.U32.AND UP3, UPT, UR4, 0x1, UPT ;  /* 0x000000010400788c */ /* 0x000fd6000bf65070 */
.L_x_8:
[----:B-1----:R-:W1:Y:S01]  /*0530*/  SHFL.IDX PT, R0, R3, RZ, 0x1f ;  /* 0x00001fff03007589 */ /* 0x002e6200000e0000 */
[----:B------:R-:W-:-:S04]  /*0540*/  UISETP.NE.AND UP0, UPT, UR12, 0x2, UPT ;  /* 0x000000020c00788c */ /* 0x000fc8000bf05270 */
[----:B------:R-:W-:Y:S01]  /*0550*/  USEL UR37, URZ, 0x1, UP0 ;  /* 0x00000001ff257887 */ /* 0x000fe20008000000 */
[----:B-1----:R-:W-:-:S13]  /*0560*/  ISETP.NE.AND P0, PT, R0, RZ, PT ;  /* 0x000000ff0000720c */ /* 0x002fda0003f05270 */
[----:B------:R-:W-:Y:S05]  /*0570*/  @P0 BRA `(.L_x_9) ;  /* 0x0000000000480947 */ /* 0x000fea0003800000 */
[----:B------:R-:W1:Y:S01]  /*0580*/  S2UR UR5, SR_CgaCtaId ;  /* 0x00000000000579c3 */ /* 0x000e620000008800 */
[----:B------:R-:W-:Y:S01]  /*0590*/  UMOV UR6, 0x400 ;  /* 0x0000040000067882 */ /* 0x000fe20000000000 */
[----:B------:R-:W-:Y:S01]  /*05a0*/  UMOV UR4, 0x1 ;  /* 0x0000000100047882 */ /* 0x000fe20000000000 */
[----:B------:R-:W-:Y:S01]  /*05b0*/  ELECT P0, URZ, PT ;  /* 0x0000000000ff782f */ /* 0x000fe20003800000 */
[----:B-1----:R-:W-:Y:S02]  /*05c0*/  ULEA UR5, UR5, UR6, 0x18 ;  /* 0x0000000605057291 */ /* 0x002fe4000f8ec0ff */
[----:B------:R-:W-:-:S04]  /*05d0*/  UIADD3 UR6, UPT, UPT, -UR4, 0x100000, URZ ;  /* 0x0010000004067890 */ /* 0x000fc8000fffe1ff */
[----:B------:R-:W-:Y:S02]  /*05e0*/  USHF.L.U32 UR7, UR6, 0xb, URZ ;  /* 0x0000000b06077899 */ /* 0x000fe400080006ff */
[----:B------:R-:W-:Y:S01]  /*05f0*/  USHF.L.U32 UR6, UR6, 0x1, URZ ;  /* 0x0000000106067899 */ /* 0x000fe200080006ff */
[----:B------:R-:W1:Y:S11]  /*0600*/  FENCE.VIEW.ASYNC.S ;  /* 0x00000000000073c6 */ /* 0x000e760000000000 */
[----:B-1----:R1:W2:Y:S01]  /*0610*/  SYNCS.EXCH.64 URZ, [UR5], UR6 ;  /* 0x0000000605ff75b2 */ /* 0x0022a20008000100 */
[----:B------:R1:W3:Y:S01]  /*0620*/  SYNCS.EXCH.64 URZ, [UR5+0x20], UR6 ;  /* 0x0000200605ff75b2 */ /* 0x0002e20008000100 */
[----:B------:R1:W1:Y:S01]  /*0630*/  SYNCS.EXCH.64 URZ, [UR5+0x8], UR6 ;  /* 0x0000080605ff75b2 */ /* 0x0002620008000100 */
[----:B------:R1:W1:Y:S01]  /*0640*/  SYNCS.EXCH.64 URZ, [UR5+0x28], UR6 ;  /* 0x0000280605ff75b2 */ /* 0x0002620008000100 */
[----:B------:R1:W1:Y:S01]  /*0650*/  SYNCS.EXCH.64 URZ, [UR5+0x10], UR6 ;  /* 0x0000100605ff75b2 */ /* 0x0002620008000100 */
[----:B------:R1:W1:Y:S01]  /*0660*/  SYNCS.EXCH.64 URZ, [UR5+0x30], UR6 ;  /* 0x0000300605ff75b2 */ /* 0x0002620008000100 */
[----:B------:R1:W1:Y:S01]  /*0670*/  SYNCS.EXCH.64 URZ, [UR5+0x18], UR6 ;  /* 0x0000180605ff75b2 */ /* 0x0002620008000100 */
[----:B------:R1:W1:Y:S01]  /*0680*/  SYNCS.EXCH.64 URZ, [UR5+0x38], UR6 ;  /* 0x0000380605ff75b2 */ /* 0x0002620008000100 */
[----:B------:R-:W-:Y:S01]  /*0690*/  NOP ;  /* 0x0000000000007918 */ /* 0x000fe20000000000 */
.L_x_9:
[----:B------:R-:W4:Y:S01]  /*06a0*/  SHFL.IDX PT, R0, R3, RZ, 0x1f ;  /* 0x00001fff03007589 */ /* 0x000f2200000e0000 */
[----:B------:R-:W-:Y:S01]  /*06b0*/  NOP ;  /* 0x0000000000007918 */ /* 0x000fe20000000000 */
[----:B----4-:R-:W-:-:S13]  /*06c0*/  ISETP.NE.AND P0, PT, R0, 0x1, PT ;  /* 0x000000010000780c */ /* 0x010fda0003f05270 */
[----:B------:R-:W-:Y:S05]  /*06d0*/  @P0 BRA `(.L_x_10) ;  /* 0x0000000000480947 */ /* 0x000fea0003800000 */
[----:B-1----:R-:W1:Y:S01]  /*06e0*/  S2UR UR6, SR_CgaCtaId ;  /* 0x00000000000679c3 */ /* 0x002e620000008800 */
[----:B------:R-:W-:Y:S01]  /*06f0*/  UMOV UR7, 0x400 ;  /* 0x0000040000077882 */ /* 0x000fe20000000000 */
[----:B------:R-:W-:Y:S01]  /*0700*/  UMOV UR5, 0x20 ;  /* 0x0000002000057882 */ /* 0x000fe20000000000 */
[----:B------:R-:W-:Y:S01]  /*0710*/  UMOV UR4, 0x80 ;  /* 0x0000008000047882 */ /* 0x000fe20000000000 */
[----:B------:R-:W-:-:S04]  /*0720*/  UIADD3 UR8, UPT, UPT, -UR5, 0x100000, URZ ;  /* 0x0010000005087890 */ /* 0x000fc8000fffe1ff */
[----:B------:R-:W-:Y:S02]  /*0730*/  USHF.L.U32 UR9, UR8, 0xb, URZ ;  /* 0x0000000b08097899 */ /* 0x000fe400080006ff */
[----:B------:R-:W-:Y:S02]  /*0740*/  USHF.L.U32 UR8, UR8, 0x1, URZ ;  /* 0x0000000108087899 */ /* 0x000fe400080006ff */
[----:B------:R-:W-:-:S04]  /*0750*/  UIADD3 UR4, UPT, UPT, -UR4, 0x100000, URZ ;  /* 0x0010000004047890 */ /* 0x000fc8000fffe1ff */
[----:B------:R-:W-:Y:S02]  /*0760*/  USHF.L.U32 UR5, UR4, 0xb, URZ ;  /* 0x0000000b04057899 */ /* 0x000fe400080006ff */
[----:B------:R-:W-:Y:S01]  /*0770*/  USHF.L.U32 UR4, UR4, 0x1, URZ ;  /* 0x0000000104047899 */ /* 0x000fe200080006ff */
[----:B------:R-:W-:Y:S01]  /*0780*/  ELECT P0, URZ, PT ;  /* 0x0000000000ff782f */ /* 0x000fe20003800000 */
[----:B-1----:R-:W-:Y:S01]  /*0790*/  ULEA UR6, UR6, UR7, 0x18 ;  /* 0x0000000706067291 */ /* 0x002fe2000f8ec0ff */
[----:B------:R-:W1:Y:S11]  /*07a0*/  FENCE.VIEW.ASYNC.S ;  /* 0x00000000000073c6 */ /* 0x000e760000000000 */
[----:B-1----:R4:W1:Y:S01]  /*07b0*/  SYNCS.EXCH.64 URZ, [UR6+0x40], UR8 ;  /* 0x0000400806ff75b2 */ /* 0x0028620008000100 */
[----:B------:R4:W1:Y:S01]  /*07c0*/  SYNCS.EXCH.64 URZ, [UR6+0x50], UR4 ;  /* 0x0000500406ff75b2 */ /* 0x0008620008000100 */
[----:B------:R4:W1:Y:S01]  /*07d0*/  SYNCS.EXCH.64 URZ, [UR6+0x48], UR8 ;  /* 0x0000480806ff75b2 */ /* 0x0008620008000100 */
[----:B------:R4:W1:Y:S02]  /*07e0*/  SYNCS.EXCH.64 URZ, [UR6+0x58], UR4 ;  /* 0x0000580406ff75b2 */ /* 0x0008640008000100 */
[----:B----4-:R-:W-:Y:S01]  /*07f0*/  NOP ;  /* 0x0000000000007918 */ /* 0x010fe20000000000 */
.L_x_10:
[----:B------:R-:W4:Y:S01]  /*0800*/  SHFL.IDX PT, R0, R3, RZ, 0x1f ;  /* 0x00001fff03007589 */ /* 0x000f2200000e0000 */
[----:B------:R-:W-:Y:S01]  /*0810*/  NOP ;  /* 0x0000000000007918 */ /* 0x000fe20000000000 */
[----:B----4-:R-:W-:-:S13]  /*0820*/  ISETP.NE.AND P0, PT, R0, 0x3, PT ;  /* 0x000000030000780c */ /* 0x010fda0003f05270 */
[----:B------:R-:W-:Y:S05]  /*0830*/  @P0 BRA `(.L_x_11) ;  /* 0x0000000000300947 */ /* 0x000fea0003800000 */
[----:B-1----:R-:W1:Y:S01]  /*0840*/  S2UR UR5, SR_CgaCtaId ;  /* 0x00000000000579c3 */ /* 0x002e620000008800 */
        /* <DEDUP_REMOVED lines=8> */
[----:B-1----:R4:W1:Y:S01]  /*08d0*/  SYNCS.EXCH.64 URZ, [UR5+0x60], UR6 ;  /* 0x0000600605ff75b2 */ /* 0x0028620008000100 */
[----:B------:R4:W1:Y:S02]  /*08e0*/  SYNCS.EXCH.64 URZ, [UR5+0x68], UR6 ;  /* 0x0000680605ff75b2 */ /* 0x0008640008000100 */
[----:B----4-:R-:W-:Y:S01]  /*08f0*/  NOP ;  /* 0x0000000000007918 */ /* 0x010fe20000000000 */
.L_x_11:
[----:B------:R-:W4:Y:S01]  /*0900*/  SHFL.IDX PT, R0, R3, RZ, 0x1f ;  /* 0x00001fff03007589 */ /* 0x000f2200000e0000 */
[----:B------:R-:W-:Y:S01]  /*0910*/  NOP ;  /* 0x0000000000007918 */ /* 0x000fe20000000000 */
[----:B----4-:R-:W-:-:S13]  /*0920*/  ISETP.NE.AND P0, PT, R0, 0x4, PT ;  /* 0x000000040000780c */ /* 0x010fda0003f05270 */
[----:B------:R-:W-:Y:S05]  /*0930*/  @P0 BRA `(.L_x_12) ;  /* 0x00000000004c0947 */ /* 0x000fea0003800000 */
[----:B-1----:R-:W1:Y:S01]  /*0940*/  S2UR UR5, SR_CgaCtaId ;  /* 0x00000000000579c3 */ /* 0x002e620000008800 */
[----:B------:R-:W-:Y:S01]  /*0950*/  UMOV UR7, 0x100 ;  /* 0x0000010000077882 */ /* 0x000fe20000000000 */
[----:B------:R-:W-:Y:S01]  /*0960*/  UMOV UR6, 0x400 ;  /* 0x0000040000067882 */ /* 0x000fe20000000000 */
[----:B------:R-:W-:Y:S01]  /*0970*/  USEL UR7, UR7, 0xe0, UP3 ;  /* 0x000000e007077887 */ /* 0x000fe20009800000 */
[----:B------:R-:W-:Y:S01]  /*0980*/  UMOV UR4, 0x1 ;  /* 0x0000000100047882 */ /* 0x000fe20000000000 */
[----:B------:R-:W-:Y:S01]  /*0990*/  ELECT P0, URZ, PT ;  /* 0x0000000000ff782f */ /* 0x000fe20003800000 */
[----:B------:R-:W-:-:S04]  /*09a0*/  UIADD3 UR8, UPT, UPT, -UR4, 0x100000, URZ ;  /* 0x0010000004087890 */ /* 0x000fc8000fffe1ff */
[----:B------:R-:W-:Y:S02]  /*09b0*/  USHF.L.U32 UR9, UR8, 0xb, URZ ;  /* 0x0000000b08097899 */ /* 0x000fe400080006ff */
[----:B------:R-:W-:Y:S02]  /*09c0*/  USHF.L.U32 UR8, UR8, 0x1, URZ ;  /* 0x0000000108087899 */ /* 0x000fe400080006ff */
[----:B-1----:R-:W-:Y:S02]  /*09d0*/  ULEA UR5, UR5, UR6, 0x18 ;  /* 0x0000000605057291 */ /* 0x002fe4000f8ec0ff */
[----:B------:R-:W-:-:S04]  /*09e0*/  UIADD3 UR6, UPT, UPT, -UR7, 0x100000, URZ ;  /* 0x0010000007067890 */ /* 0x000fc8000fffe1ff */
[----:B------:R-:W-:Y:S02]  /*09f0*/  USHF.L.U32 UR7, UR6, 0xb, URZ ;  /* 0x0000000b06077899 */ /* 0x000fe400080006ff */
[----:B------:R-:W-:Y:S01]  /*0a00*/  USHF.L.U32 UR6, UR6, 0x1, URZ ;  /* 0x0000000106067899 */ /* 0x000fe200080006ff */
[----:B------:R-:W1:Y:S03]  /*0a10*/  FENCE.VIEW.ASYNC.S ;  /* 0x00000000000073c6 */ /* 0x000e660000000000 */
[----:B-1----:R4:W1:Y:S08]  /*0a20*/  SYNCS.EXCH.64 URZ, [UR5+0x70], UR8 ;  /* 0x0000700805ff75b2 */ /* 0x0028700008000100 */
[----:B------:R4:W1:Y:S01]  /*0a30*/  SYNCS.EXCH.64 URZ, [UR5+0x80], UR6 ;  /* 0x0000800605ff75b2 */ /* 0x0008620008000100 */
[----:B------:R4:W1:Y:S01]  /*0a40*/  SYNCS.EXCH.64 URZ, [UR5+0x78], UR8 ;  /* 0x0000780805ff75b2 */ /* 0x0008620008000100 */
[----:B------:R4:W1:Y:S02]  /*0a50*/  SYNCS.EXCH.64 URZ, [UR5+0x88], UR6 ;  /* 0x0000880605ff75b2 */ /* 0x0008640008000100 */
[----:B----4-:R-:W-:Y:S01]  /*0a60*/  NOP ;  /* 0x0000000000007918 */ /* 0x010fe20000000000 */
.L_x_12:
        /* <DEDUP_REMOVED lines=22> */
.L_x_13:
[----:B------:R-:W4:Y:S01]  /*0bd0*/  S2UR UR4, SR_CTAID.X ;  /* 0x00000000000479c3 */ /* 0x000f220000002500 */
[----:B------:R-:W2:Y:S01]  /*0be0*/  SHFL.IDX PT, R3, R3, RZ, 0x1f ;  /* 0x00001fff03037589 */ /* 0x000ea200000e0000 */
[----:B------:R-:W-:-:S06]  /*0bf0*/  NOP ;  /* 0x0000000000007918 */ /* 0x000fcc0000000000 */
[----:B------:R-:W1:Y:S01]  /*0c00*/  S2UR UR47, SR_CTAID.Y ;  /* 0x00000000002f79c3 */ /* 0x000e620000002600 */
[----:B----4-:R-:W-:Y:S02]  /*0c10*/  MOV R0, UR4 ;  /* 0x0000000400007c02 */ /* 0x010fe40008000f00 */
[----:B--2---:R-:W-:-:S03]  /*0c20*/  ISETP.NE.AND P0, PT, R3, 0x3, PT ;  /* 0x000000030300780c */ /* 0x004fc60003f05270 */
[----:B------:R2:W-:Y:S10]  /*0c30*/  STL [R1+0x1d4], R0 ;  /* 0x0001d40001007387 */ /* 0x0005f40000100800 */
[----:B-1----:R-:W-:Y:S05]  /*0c40*/  @P0 BRA `(.L_x_14) ;  /* 0x0000000000380947 */ /* 0x002fea0003800000 */
        /* <DEDUP_REMOVED lines=9> */
[----:B-1----:R1:W4:Y:S01]  /*0ce0*/  SYNCS.EXCH.64 URZ, [UR5+0xb0], UR6 ;  /* 0x0000b00605ff75b2 */ /* 0x0023220008000100 */
[----:B------:R1:W1:Y:S01]  /*0cf0*/  SYNCS.EXCH.64 URZ, [UR5+0xc0], UR6 ;  /* 0x0000c00605ff75b2 */ /* 0x0002620008000100 */
[----:B------:R1:W1:Y:S01]  /*0d00*/  SYNCS.EXCH.64 URZ, [UR5+0xb8], UR6 ;  /* 0x0000b80605ff75b2 */ /* 0x0002620008000100 */
[----:B------:R1:W1:Y:S01]  /*0d10*/  SYNCS.EXCH.64 URZ, [UR5+0xc8], UR6 ;  /* 0x0000c80605ff75b2 */ /* 0x0002620008000100 */
[----:B------:R-:W-:Y:S01]  /*0d20*/  NOP ;  /* 0x0000000000007918 */ /* 0x000fe20000000000 */
.L_x_14:
[----:B------:R-:W-:Y:S01]  /*0d30*/  IMAD.MOV.U32 R5, RZ, RZ, R0 ;  /* 0x000000ffff057224 */ /* 0x000fe200078e0000 */
[----:B------:R-:W-:-:S05]  /*0d40*/  CS2R.32 R3, SR_CgaSize ;  /* 0x0000000000037805 */ /* 0x000fca0000008a00 */
[----:B------:R-:W-:-:S05]  /*0d50*/  IMAD R3, R3, -0xa0, RZ ;  /* 0xffffff6003037824 */ /* 0x000fca00078e02ff */
[----:B-1----:R-:W-:-:S14]  /*0d60*/  R2UR UR5, R3 ;  /* 0x00000000030572ca */ /* 0x002fdc00000e0000 */
[----:B------:R-:W1:Y:S01]  /*0d70*/  LDCU UR5, c[0x0][UR5+0x2b0] ;  /* 0x00005600050577ac */ /* 0x000e620008000800 */
[----:B--2---:R-:W-:Y:S01]  /*0d80*/  I2FP.F32.U32 R0, UR47 ;  /* 0x0000002f00007c45 */ /* 0x004fe20008201000 */
[----:B------:R-:W-:Y:S01]  /*0d90*/  NOP ;  /* 0x0000000000007918 */ /* 0x000fe20000000000 */
[----:B------:R-:W2:Y:S01]  /*0da0*/  S2UR UR36, SR_CTAID.Z ;  /* 0x00000000002479c3 */ /* 0x000ea20000002700 */
[----:B------:R-:W-:Y:S02]  /*0db0*/  R2UR UR6, R5 ;  /* 0x00000000050672ca */ /* 0x000fe400000e0000 */
[----:B------:R-:W-:-:S05]  /*0dc0*/  CS2R.32 R3, SR_CgaSize ;  /* 0x0000000000037805 */ /* 0x000fca0000008a00 */
[----:B------:R-:W-:-:S05]  /*0dd0*/  IMAD R3, R3, -0xa0, RZ ;  /* 0xffffff6003037824 */ /* 0x000fca00078e02ff */
[----:B------:R-:W-:-:S14]  /*0de0*/  R2UR UR4, R3 ;  /* 0x00000000030472ca */ /* 0x000fdc00000e0000 */
[----:B------:R-:W3:Y:S01]  /*0df0*/  LDCU UR4, c[0x0][UR4+0x2b4] ;  /* 0x00005680040477ac */ /* 0x000ee20008000800 */
[----:B------:R-:W4:Y:S01]  /*0e00*/  LDCU UR13, c[0x0][0xb24] ;  /* 0x00016480ff0d77ac */ /* 0x000f220008000800 */
[----:B------:R-:W-:-:S05]  /*0e10*/  I2FP.F32.U32 R3, UR6 ;  /* 0x0000000600037c45 */ /* 0x000fca0008201000 */
[----:B-1----:R-:W-:Y:S01]  /*0e20*/  FMUL R3, R3, UR5 ;  /* 0x0000000503037c20 */ /* 0x002fe20008400000 */
[----:B---3--:R-:W-:Y:S01]  /*0e30*/  FMUL R0, R0, UR4 ;  /* 0x0000000400007c20 */ /* 0x008fe20008400000 */
[----:B------:R-:W-:-:S06]  /*0e40*/  RPCMOV.32 Rpc.LO, R5 ;  /* 0x0000000500007352 */ /* 0x000fcc0000000000 */
[----:B------:R-:W-:-:S05]  /*0e50*/  CS2R.32 R5, SR_CgaSize ;  /* 0x0000000000057805 */ /* 0x000fca0000008a00 */
[----:B------:R-:W-:-:S05]  /*0e60*/  IMAD R5, R5, -0xa0, RZ ;  /* 0xffffff6005057824 */ /* 0x000fca00078e02ff */
[----:B------:R-:W-:Y:S02]  /*0e70*/  R2UR UR5, R5 ;  /* 0x00000000050572ca */ /* 0x000fe400000e0000 */
[----:B------:R-:W-:-:S12]  /*0e80*/  RPCMOV.32 R5, Rpc.LO ;  /* 0x0000000000057353 */ /* 0x000fd80000000000 */
[----:B------:R-:W1:Y:S01]  /*0e90*/  LDCU UR5, c[0x0][UR5+0x2a0] ;  /* 0x00005400050577ac */ /* 0x000e620008000800 */
[----:B------:R-:W3:Y:S01]  /*0ea0*/  F2I.U32.TRUNC.NTZ R3, R3 ;  /* 0x0000000300037305 */ /* 0x000ee2000020f000 */
[----:B------:R-:W-:-:S06]  /*0eb0*/  RPCMOV.32 Rpc.LO, R2 ;  /* 0x0000000200007352 */ /* 0x000fcc0000000000 */
[----:B------:R-:W-:-:S05]  /*0ec0*/  CS2R.32 R2, SR_CgaSize ;  /* 0x0000000000027805 */ /* 0x000fca0000008a00 */
[----:B------:R-:W-:-:S05]  /*0ed0*/  IMAD R2, R2, -0xa0, RZ ;  /* 0xffffff6002027824 */ /* 0x000fca00078e02ff */
[----:B------:R-:W-:Y:S02]  /*0ee0*/  R2UR UR4, R2 ;  /* 0x00000000020472ca */ /* 0x000fe400000e0000 */
[----:B------:R-:W-:-:S12]  /*0ef0*/  RPCMOV.32 R2, Rpc.LO ;  /* 0x0000000000027353 */ /* 0x000fd80000000000 */
[----:B------:R-:W2:Y:S01]  /*0f00*/  LDCU UR4, c[0x0][UR4+0x2a4] ;  /* 0x00005480040477ac */ /* 0x000ea20008000800 */
[----:B----4-:R-:W-:Y:S01]  /*0f10*/  UISETP.GE.AND UP0, UPT, UR13, 0x1, UPT ;  /* 0x000000010d00788c */ /* 0x010fe2000bf06270 */
[----:B------:R-:W4:Y:S01]  /*0f20*/  F2I.U32.TRUNC.NTZ R0, R0 ;  /* 0x0000000000007305 */ /* 0x000f22000020f000 */
[----:B---3--:R-:W-:Y:S02]  /*0f30*/  R2UR UR46, R3 ;  /* 0x00000000032e72ca */ /* 0x008fe400000e0000 */
[----:B----4-:R-:W-:-:S11]  /*0f40*/  R2UR UR45, R0 ;  /* 0x00000000002d72ca */ /* 0x010fd600000e0000 */
[----:B------:R-:W-:-:S04]  /*0f50*/  UIADD3 UR46, UPT, UPT, -UR46, URZ, URZ ;  /* 0x000000ff2e2e7290 */ /* 0x000fc8000fffe1ff */
[----:B-1----:R-:W-:Y:S02]  /*0f60*/  UIMAD UR46, UR5, UR46, UR6 ;  /* 0x0000002e052e72a4 */ /* 0x002fe4000f8e0206 */
[----:B------:R-:W-:-:S04]  /*0f70*/  UIADD3 UR45, UPT, UPT, -UR45, URZ, URZ ;  /* 0x000000ff2d2d7290 */ /* 0x000fc8000fffe1ff */
[----:B--2---:R-:W-:Y:S01]  /*0f80*/  UIMAD UR45, UR4, UR45, UR47 ;  /* 0x0000002d042d72a4 */ /* 0x004fe2000f8e022f */
[----:B------:R-:W-:Y:S06]  /*0f90*/  BAR.SYNC.DEFER_BLOCKING 0x0 ;  /* 0x0000000000007b1d */ /* 0x000fec0000010000 */
[----:B------:R-:W-:Y:S05]  /*0fa0*/  BRA.U !UP0, `(.L_x_15) ;  /* 0x0000000108e07547 */ /* 0x000fea000b800000 */
[----:B------:R-:W1:Y:S01]  /*0fb0*/  LDCU.128 UR4, c[0x0][0xb10] ;  /* 0x00016200ff0477ac */ /* 0x000e620008000c00 */
[----:B------:R-:W-:Y:S01]  /*0fc0*/  R2UR UR24, R5 ;  /* 0x00000000051872ca */ /* 0x000fe200000e0000 */
[----:B------:R-:W2:Y:S01]  /*0fd0*/  LDCU UR15, c[0x0][0x370] ;  /* 0x00006e00ff0f77ac */ /* 0x000ea20008000800 */
[----:B------:R-:W3:Y:S01]  /*0fe0*/  LDCU UR14, c[0x0][0x374] ;  /* 0x00006e80ff0e77ac */ /* 0x000ee20008000800 */
[----:B------:R-:W4:Y:S01]  /*0ff0*/  LDCU UR11, c[0x0][0xb0c] ;  /* 0x00016180ff0b77ac */ /* 0x000f220008000800 */
[----:B------:R-:W4:Y:S01]  /*1000*/  LDCU UR10, c[0x0][0xb20] ;  /* 0x00016400ff0a77ac */ /* 0x000f220008000800 */
[----:B------:R-:W4:Y:S01]  /*1010*/  LDCU.64 UR8, c[0x0][0xb28] ;  /* 0x00016500ff0877ac */ /* 0x000f220008000a00 */
[----:B-1----:R-:W-:Y:S02]  /*1020*/  UISETP.NE.AND UP0, UPT, UR6, 0x1, UPT ;  /* 0x000000010600788c */ /* 0x002fe4000bf05270 */
[----:B---3--:R-:W-:Y:S02]  /*1030*/  UIMAD.WIDE.U32 UR18, UR14, UR7, URZ ;  /* 0x000000070e1272a5 */ /* 0x008fe4000f8e00ff */
[----:B--2---:R-:W-:-:S02]  /*1040*/  UIMAD.WIDE.U32 UR16, UR15, UR4, URZ ;  /* 0x000000040f1072a5 */ /* 0x004fc4000f8e00ff */
[----:B----4-:R-:W-:Y:S02]  /*1050*/  UISETP.NE.AND UP1, UPT, UR11, 0x1, UPT ;  /* 0x000000010b00788c */ /* 0x010fe4000bf25270 */
[----:B------:R-:W-:Y:S02]  /*1060*/  UIMAD.WIDE.U32 UR20, UR47, UR7, URZ ;  /* 0x000000072f1472a5 */ /* 0x000fe4000f8e00ff */
[----:B------:R-:W-:Y:S01]  /*1070*/  UISETP.NE.AND UP4, UPT, UR13, 0x1, UPT ;  /* 0x000000010d00788c */ /* 0x000fe2000bf85270 */
[----:B------:R-:W-:Y:S01]  /*1080*/  UMOV UR7, UR19 ;  /* 0x0000001300077c82 */ /* 0x000fe20008000000 */
[----:B------:R-:W-:Y:S01]  /*1090*/  UMOV UR16, UR17 ;  /* 0x0000001100107c82 */ /* 0x000fe20008000000 */
[----:B------:R-:W-:Y:S02]  /*10a0*/  @UP0 USHF.R.U32.HI UR14, URZ, UR10, UR7 ;  /* 0x0000000aff0e0299 */ /* 0x000fe40008011607 */
[----:B------:R-:W-:Y:S02]  /*10b0*/  UIMAD.WIDE.U32 UR18, UR24, UR4, URZ ;  /* 0x00000004181272a5 */ /* 0x000fe4000f8e00ff */
[----:B------:R-:W-:-:S02]  /*10c0*/  @UP1 USHF.R.U32.HI UR15, URZ, UR5, UR16 ;  /* 0x00000005ff0f1299 */ /* 0x000fc40008011610 */
[----:B------:R-:W-:Y:S02]  /*10d0*/  UIMAD.WIDE.U32 UR16, UR14, UR8, URZ ;  /* 0x000000080e1072a5 */ /* 0x000fe4000f8e00ff */
[----:B------:R-:W-:Y:S01]  /*10e0*/  UIMAD.WIDE.U32 UR22, UR15, UR8, URZ ;  /* 0x000000080f1672a5 */ /* 0x000fe2000f8e00ff */
[----:B------:R-:W-:Y:S01]  /*10f0*/  UMOV UR20, UR21 ;  /* 0x0000001500147c82 */ /* 0x000fe20008000000 */
[----:B------:R-:W-:Y:S01]  /*1100*/  UMOV UR18, UR19 ;  /* 0x0000001300127c82 */ /* 0x000fe20008000000 */
[----:B------:R-:W-:Y:S02]  /*1110*/  USHF.R.U32.HI UR20, URZ, UR10, UR20 ;  /* 0x0000000aff147299 */ /* 0x000fe40008011614 */
[----:B------:R-:W-:Y:S02]  /*1120*/  UMOV UR16, UR17 ;  /* 0x0000001100107c82 */ /* 0x000fe40008000000 */
[----:B------:R-:W-:Y:S01]  /*1130*/  UMOV UR22, UR23 ;  /* 0x0000001700167c82 */ /* 0x000fe20008000000 */
[----:B------:R-:W-:-:S02]  /*1140*/  @UP4 USHF.R.U32.HI UR14, URZ, UR9, UR16 ;  /* 0x00000009ff0e4299 */ /* 0x000fc40008011610 */
[----:B------:R-:W-:Y:S02]  /*1150*/  USHF.R.U32.HI UR18, URZ, UR5, UR18 ;  /* 0x00000005ff127299 */ /* 0x000fe40008011612 */
[----:B------:R-:W-:Y:S02]  /*1160*/  USEL UR20, UR47, UR20, !UP0 ;  /* 0x000000142f147287 */ /* 0x000fe4000c000000 */
[----:B------:R-:W-:Y:S02]  /*1170*/  @UP4 USHF.R.U32.HI UR15, URZ, UR9, UR22 ;  /* 0x00000009ff0f4299 */ /* 0x000fe40008011616 */
[----:B------:R-:W-:Y:S02]  /*1180*/  UIMAD UR14, UR14, UR13, URZ ;  /* 0x0000000d0e0e72a4 */ /* 0x000fe4000f8e02ff */
[----:B------:R-:W-:Y:S02]  /*1190*/  USEL UR18, UR24, UR18, !UP1 ;  /* 0x0000001218127287 */ /* 0x000fe4000c800000 */
[----:B------:R-:W-:-:S02]  /*11a0*/  UIMAD UR4, UR15, UR13, URZ ;  /* 0x0000000d0f0472a4 */ /* 0x000fc4000f8e02ff */
[----:B------:R-:W-:Y:S02]  /*11b0*/  UISETP.GE.AND UP0, UPT, UR20, UR14, UPT ;  /* 0x0000000e1400728c */ /* 0x000fe4000bf06270 */
[----:B------:R-:W-:Y:S02]  /*11c0*/  UIMAD.WIDE.U32 UR22, UR20, UR8, URZ ;  /* 0x00000008141672a5 */ /* 0x000fe4000f8e00ff */
[----:B------:R-:W-:Y:S02]  /*11d0*/  UISETP.GE.OR UP0, UPT, UR18, UR4, UP0 ;  /* 0x000000041200728c */ /* 0x000fe40008706670 */
[----:B------:R-:W-:Y:S02]  /*11e0*/  UIMAD.WIDE.U32 UR16, UR18, UR8, URZ ;  /* 0x00000008121072a5 */ /* 0x000fe4000f8e00ff */
[----:B------:R-:W-:Y:S01]  /*11f0*/  UIADD3 UR7, UPT, UPT, -UR18, URZ, URZ ;  /* 0x000000ff12077290 */ /* 0x000fe2000fffe1ff */
[----:B------:R-:W-:Y:S01]  /*1200*/  UMOV UR4, UR23 ;  /* 0x0000001700047c82 */ /* 0x000fe20008000000 */
[----:B------:R-:W-:-:S02]  /*1210*/  UIADD3 UR5, UPT, UPT, -UR20, URZ, URZ ;  /* 0x000000ff14057290 */ /* 0x000fc4000fffe1ff */
[----:B------:R-:W-:-:S03]  /*1220*/  USHF.R.U32.HI UR4, URZ, UR9, UR4 ;  /* 0x00000009ff047299 */ /* 0x000fc60008011604 */
[----:B------:R-:W-:Y:S01]  /*1230*/  @!UP0 UMOV UR16, UR17 ;  /* 0x0000001100108c82 */ /* 0x000fe20008000000 */
[----:B------:R-:W-:Y:S02]  /*1240*/  UIMAD UR7, UR11, UR7, UR24 ;  /* 0x000000070b0772a4 */ /* 0x000fe4000f8e0218 */
[----:B------:R-:W-:Y:S02]  /*1250*/  USEL UR4, UR20, UR4, !UP4 ;  /* 0x0000000414047287 */ /* 0x000fe4000e000000 */
[----:B------:R-:W-:Y:S02]  /*1260*/  @!UP0 USHF.R.U32.HI UR9, URZ, UR9, UR16 ;  /* 0x00000009ff098299 */ /* 0x000fe40008011610 */
[----:B------:R-:W-:Y:S02]  /*1270*/  UIADD3 UR8, UPT, UPT, -UR4, URZ, URZ ;  /* 0x000000ff04087290 */ /* 0x000fe4000fffe1ff */
[----:B------:R-:W-:Y:S02]  /*1280*/  @!UP0 USEL UR9, UR18, UR9, !UP4 ;  /* 0x0000000912098287 */ /* 0x000fe4000e000000 */
[----:B------:R-:W-:-:S02]  /*1290*/  UIMAD UR8, UR13, UR8, UR20 ;  /* 0x000000080d0872a4 */ /* 0x000fc4000f8e0214 */
[----:B------:R-:W-:Y:S02]  /*12a0*/  @!UP0 UIADD3 UR4, UPT, UPT, UR4, -UR9, URZ ;  /* 0x8000000904048290 */ /* 0x000fe4000fffe0ff */
[----:B------:R-:W-:Y:S02]  /*12b0*/  @!UP0 UIMAD UR8, UR8, UR15, UR9 ;  /* 0x0000000f080882a4 */ /* 0x000fe4000f8e0209 */
[----:B------:R-:W-:Y:S02]  /*12c0*/  @!UP0 UIMAD UR20, UR4, UR13, UR18 ;  /* 0x0000000d041482a4 */ /* 0x000fe4000f8e0212 */
[----:B------:R-:W-:-:S03]  /*12d0*/  UIMAD UR5, UR6, UR5, UR47 ;  /* 0x00000005060572a4 */ /* 0x000fc6000f8e022f */
[----:B------:R-:W-:Y:S01]  /*12e0*/  @!UP0 UMOV UR18, UR8 ;  /* 0x0000000800128c82 */ /* 0x000fe20008000000 */
[----:B------:R-:W-:Y:S02]  /*12f0*/  UIMAD UR47, UR20, UR6, UR5 ;  /* 0x00000006142f72a4 */ /* 0x000fe4000f8e0205 */
[----:B------:R-:W-:-:S06]  /*1300*/  UIMAD UR4, UR18, UR11, UR7 ;  /* 0x0000000b120472a4 */ /* 0x000fcc000f8e0207 */
[----:B------:R-:W-:-:S05]  /*1310*/  MOV R5, UR4 ;  /* 0x0000000400057c02 */ /* 0x000fca0008000f00 */
[----:B------:R1:W-:Y:S02]  /*1320*/  STL [R1+0x1d4], R5 ;  /* 0x0001d40501007387 */ /* 0x0003e40000100800 */
.L_x_15:
[----:B------:R-:W2:Y:S01]  /*1330*/  LDCU UR4, c[0x0][0xb30] ;  /* 0x00016600ff0477ac */ /* 0x000ea20008000800 */
[----:B------:R-:W3:Y:S01]  /*1340*/  S2UR UR7, SR_CgaCtaId ;  /* 0x00000000000779c3 */ /* 0x000ee20000008800 */
[----:B--2---:R-:W-:-:S09]  /*1350*/  UISETP.NE.AND UP0, UPT, UR4, 0x1, UPT ;  /* 0x000000010400788c */ /* 0x004fd2000bf05270 */
[----:B---3--:R-:W-:Y:S05]  /*1360*/  BRA.U UP0, `(.L_x_16) ;  /* 0x0000000100507547 */ /* 0x008fea000b800000 */
[----:B------:R-:W2:Y:S01]  /*1370*/  LDCU.128 UR8, c[0x0][0xb10] ;  /* 0x00016200ff0877ac */ /* 0x000ea20008000c00 */
[----:B------:R-:W-:Y:S01]  /*1380*/  R2UR UR13, R5 ;  /* 0x00000000050d72ca */ /* 0x000fe200000e0000 */
[----:B------:R-:W3:Y:S01]  /*1390*/  LDCU UR5, c[0x0][0xb0c] ;  /* 0x00016180ff0577ac */ /* 0x000ee20008000800 */
[----:B------:R-:W4:Y:S11]  /*13a0*/  LDCU UR4, c[0x0][0xb20] ;  /* 0x00016400ff0477ac */ /* 0x000f360008000800 */
[----:B--2---:R-:W-:-:S02]  /*13b0*/  UIMAD.WIDE.U32 UR16, UR13, UR8, URZ ;  /* 0x000000080d1072a5 */ /* 0x004fc4000f8e00ff */
[----:B------:R-:W-:Y:S02]  /*13c0*/  UIMAD.WIDE.U32 UR14, UR47, UR11, URZ ;  /* 0x0000000b2f0e72a5 */ /* 0x000fe4000f8e00ff */
[----:B---3--:R-:W-:Y:S02]  /*13d0*/  UISETP.NE.AND UP1, UPT, UR5, 0x1, UPT ;  /* 0x000000010500788c */ /* 0x008fe4000bf25270 */
[----:B------:R-:W-:Y:S01]  /*13e0*/  UISETP.NE.AND UP0, UPT, UR10, 0x1, UPT ;  /* 0x000000010a00788c */ /* 0x000fe2000bf05270 */
[----:B------:R-:W-:Y:S02]  /*13f0*/  UMOV UR6, UR17 ;  /* 0x0000001100067c82 */ /* 0x000fe40008000000 */
[----:B------:R-:W-:Y:S01]  /*1400*/  UMOV UR14, UR15 ;  /* 0x0000000f000e7c82 */ /* 0x000fe20008000000 */
[----:B------:R-:W-:Y:S02]  /*1410*/  USHF.R.U32.HI UR6, URZ, UR9, UR6 ;  /* 0x00000009ff067299 */ /* 0x000fe40008011606 */
[----:B----4-:R-:W-:-:S02]  /*1420*/  USHF.R.U32.HI UR4, URZ, UR4, UR14 ;  /* 0x00000004ff047299 */ /* 0x010fc4000801160e */
[----:B------:R-:W-:Y:S02]  /*1430*/  USEL UR6, UR13, UR6, !UP1 ;  /* 0x000000060d067287 */ /* 0x000fe4000c800000 */
[----:B------:R-:W-:-:S04]  /*1440*/  USEL UR4, UR47, UR4, !UP0 ;  /* 0x000000042f047287 */ /* 0x000fc8000c000000 */
[----:B------:R-:W-:Y:S02]  /*1450*/  UIADD3 UR8, UPT, UPT, UR6, -UR4, URZ ;  /* 0x8000000406087290 */ /* 0x000fe4000fffe0ff */
[----:B------:R-:W-:Y:S02]  /*1460*/  UIADD3 UR4, UPT, UPT, -UR6, UR4, URZ ;  /* 0x0000000406047290 */ /* 0x000fe4000fffe1ff */
[----:B------:R-:W-:Y:S02]  /*1470*/  UIMAD UR47, UR8, UR10, UR47 ;  /* 0x0000000a082f72a4 */ /* 0x000fe4000f8e022f */
[----:B------:R-:W-:-:S06]  /*1480*/  UIMAD UR13, UR4, UR5, UR13 ;  /* 0x00000005040d72a4 */ /* 0x000fcc000f8e020d */
[----:B------:R-:W-:-:S05]  /*1490*/  MOV R0, UR13 ;  /* 0x0000000d00007c02 */ /* 0x000fca0008000f00 */
[----:B------:R2:W-:Y:S02]  /*14a0*/  STL [R1+0x1d4], R0 ;  /* 0x0001d40001007387 */ /* 0x0005e40000100800 */
.L_x_16:
[----:B------:R-:W-:Y:S01]  /*14b0*/  BAR.SYNC.DEFER_BLOCKING 0x0 ;  /* 0x0000000000007b1d */ /* 0x000fe20000010000 */
[----:B------:R-:W-:Y:S01]  /*14c0*/  UISETP.NE.AND UP0, UPT, UR12, 0x2, UPT ;  /* 0x000000020c00788c */ /* 0x000fe2000bf05270 */
[----:B------:R-:W-:Y:S02]  /*14d0*/  ISETP.NE.OR P3, PT, R4, 0x2, !P3 ;  /* 0x000000020400780c */ /* 0x000fe40005f65670 */
[----:B--2---:R-:W-:Y:S02]  /*14e0*/  LOP3.LUT R0, R2, 0x1f, RZ, 0xc0, !PT ;  /* 0x0000001f02007812 */ /* 0x004fe400078ec0ff */
[----:B------:R-:W2:Y:S04]  /*14f0*/  LDCU UR13, c[0x0][0xb24] ;  /* 0x00016480ff0d77ac */ /* 0x000ea80008000800 */
[----:B------:R-:W-:Y:S05]  /*1500*/  BRA.U UP0, `(.L_x_17) ;  /* 0x0000001100987547 */ /* 0x000fea000b800000 */
[----:B------:R-:W3:Y:S01]  /*1510*/  LDCU UR25, c[0x0][0x38c] ;  /* 0x00007180ff1977ac */ /* 0x000ee20008000800 */
[----:B------:R-:W-:Y:S01]  /*1520*/  PLOP3.LUT P1, PT, PT, PT, UP3, 0x80, 0x8 ;  /* 0x000000000008781c */ /* 0x000fe20003f2f038 */
[----:B------:R-:W-:Y:S01]  /*1530*/  IMAD.MOV.U32 R9, RZ, RZ, 0x1 ;  /* 0x00000001ff097424 */ /* 0x000fe200078e00ff */
[----:B------:R-:W-:Y:S01]  /*1540*/  ISETP.EQ.OR P2, PT, R0, RZ, P3 ;  /* 0x000000ff0000720c */ /* 0x000fe20001f42670 */
[----:B------:R-:W-:Y:S01]  /*1550*/  IMAD.MOV.U32 R8, RZ, RZ, RZ ;  /* 0x000000ffff087224 */ /* 0x000fe200078e00ff */
[----:B------:R-:W-:Y:S02]  /*1560*/  PLOP3.LUT P1, PT, P1, PT, PT, 0x8, 0x80 ;  /* 0x000000000080781c */ /* 0x000fe40000f2e170 */
[----:B------:R-:W-:Y:S01]  /*1570*/  CS2R R2, SRZ ;  /* 0x0000000000027805 */ /* 0x000fe2000001ff00 */
[----:B------:R-:W-:Y:S01]  /*1580*/  IMAD.MOV.U32 R0, RZ, RZ, 0x1 ;  /* 0x00000001ff007424 */ /* 0x000fe200078e00ff */
[----:B------:R-:W4:Y:S01]  /*1590*/  LDCU UR15, c[0x0][0x370] ;  /* 0x00006e00ff0f77ac */ /* 0x000f220008000800 */
[----:B------:R-:W1:Y:S01]  /*15a0*/  LDCU.64 UR28, c[0x0][0x348] ;  /* 0x00006900ff1c77ac */ /* 0x000e620008000a00 */
[----:B------:R-:W1:Y:S01]  /*15b0*/  LDCU UR14, c[0x0][0x374] ;  /* 0x00006e80ff0e77ac */ /* 0x000e620008000800 */
[----:B---3--:R-:W-:Y:S01]  /*15c0*/  UIADD3 UR4, UPT, UPT, UR25, 0x1f, URZ ;  /* 0x0000001f19047890 */ /* 0x008fe2000fffe0ff */
[----:B------:R-:W-:-:S03]  /*15d0*/  UMOV UR23, URZ ;  /* 0x000000ff00177c82 */ /* 0x000fc60008000000 */
[----:B------:R-:W-:-:S04]  /*15e0*/  USHF.R.S32.HI UR27, URZ, 0x1f, UR4 ;  /* 0x0000001fff1b7899 */ /* 0x000fc80008011404 */
[----:B------:R-:W-:Y:S02]  /*15f0*/  ULEA.HI UR27, UR27, UR4, URZ, 0x5 ;  /* 0x000000041b1b7291 */ /* 0x000fe4000f8f28ff */
[----:B------:R-:W-:Y:S02]  /*1600*/  UIADD3 UR4, UPT, UPT, UR25, -0x1, URZ ;  /* 0xffffffff19047890 */ /* 0x000fe4000fffe0ff */
[----:B------:R-:W-:Y:S02]  /*1610*/  USHF.R.S32.HI UR27, URZ, 0x5, UR27 ;  /* 0x00000005ff1b7899 */ /* 0x000fe4000801141b */
[----:B------:R-:W-:Y:S02]  /*1620*/  UISETP.GE.U32.AND UP1, UPT, UR4, -0x3f, UPT ;  /* 0xffffffc10400788c */ /* 0x000fe4000bf26070 */
[----:B------:R-:W-:Y:S02]  /*1630*/  UISETP.LT.U32.AND UP0, UPT, UR27, 0x4, UPT ;  /* 0x000000041b00788c */ /* 0x000fe4000bf01070 */
[----:B------:R-:W-:-:S02]  /*1640*/  UIADD3 UR25, UPT, UPT, UR25, 0x3e, URZ ;  /* 0x0000003e19197890 */ /* 0x000fc4000fffe0ff */
[----:B------:R-:W-:-:S04]  /*1650*/  USEL UR26, UR27, 0x4, UP0 ;  /* 0x000000041b1a7887 */ /* 0x000fc80008000000 */
[----:B------:R-:W-:Y:S02]  /*1660*/  UIADD3 UR6, UPT, UPT, UR26, -0x1, URZ ;  /* 0xffffffff1a067890 */ /* 0x000fe4000fffe0ff */
[----:B------:R-:W-:Y:S02]  /*1670*/  @UP1 UIADD3 UR6, UPT, UPT, UR26, URZ, URZ ;  /* 0x000000ff1a061290 */ /* 0x000fe4000fffe0ff */
[----:B------:R-:W-:Y:S02]  /*1680*/  UIADD3 UR24, UPT, UPT, UR27, -UR26, URZ ;  /* 0x8000001a1b187290 */ /* 0x000fe4000fffe0ff */
[----:B-1--4-:R-:W-:-:S12]  /*1690*/  UIADD3 UR6, UPT, UPT, UR6, 0x1, URZ ;  /* 0x0000000106067890 */ /* 0x012fd8000fffe0ff */
.L_x_35:
[----:B------:R-:W-:Y:S01]  /*16a0*/  UISETP.NE.AND UP0, UPT, UR7, URZ, UPT ;  /* 0x000000ff0700728c */ /* 0x000fe2000bf05270 */
[----:B------:R-:W1:Y:S08]  /*16b0*/  S2UR UR7, SR_CgaCtaId ;  /* 0x00000000000779c3 */ /* 0x000e700000008800 */
[----:B---3--:R-:W-:Y:S05]  /*16c0*/  BRA.U UP0, `(.L_x_18) ;  /* 0x0000000100347547 */ /* 0x008fea000b800000 */
[----:B------:R-:W3:Y:S01]  /*16d0*/  S2R R4, SR_CgaCtaId ;  /* 0x0000000000047919 */ /* 0x000ee20000008800 */
[----:B------:R-:W-:-:S04]  /*16e0*/  MOV R5, 0x400 ;  /* 0x0000040000057802 */ /* 0x000fc80000000f00 */
[----:B---3--:R-:W-:Y:S02]  /*16f0*/  LEA R5, R4, R5, 0x18 ;  /* 0x0000000504057211 */ /* 0x008fe400078ec0ff */
[----:B------:R-:W-:-:S03]  /*1700*/  SHF.L.U32 R4, R0, 0x1f, RZ ;  /* 0x0000001f00047819 */ /* 0x000fc600000006ff */
[----:B------:R-:W-:-:S04]  /*1710*/  IMAD R5, R2, 0x8, R5 ;  /* 0x0000000802057824 */ /* 0x000fc800078e0205 */
[----:B------:R-:W3:Y:S02]  /*1720*/  SYNCS.PHASECHK.TRANS64.TRYWAIT P0, [R5+URZ+0xc0], R4 ;  /* 0x0000c004050075a7 */ /* 0x000ee400080011ff */
[----:B---3--:R-:W-:Y:S05]  /*1730*/  @!P0 BRA `(.L_x_19) ;  /* 0x000000c8007c8947 */ /* 0x008fea0003800000 */
.L_x_114:
[----:B------:R-:W-:Y:S01]  /*1740*/  VIADD R2, R2, 0x1 ;  /* 0x0000000102027836 */ /* 0x000fe20000000000 */
[----:B------:R3:W-:Y:S04]  /*1750*/  SYNCS.ARRIVE.TRANS64.A1T0 RZ, [R5+URZ+0xb0], RZ ;  /* 0x0000b0ff05ff79a7 */ /* 0x0007e800081000ff */
[----:B------:R-:W-:-:S04]  /*1760*/  ISETP.NE.AND P0, PT, R2, 0x2, PT ;  /* 0x000000020200780c */ /* 0x000fc80003f05270 */
[----:B------:R-:W-:Y:S02]  /*1770*/  SEL R2, R2, RZ, P0 ;  /* 0x000000ff02027207 */ /* 0x000fe40000000000 */
[----:B---3--:R-:W-:-:S04]  /*1780*/  SEL R5, RZ, 0x1, P0 ;  /* 0x00000001ff057807 */ /* 0x008fc80000000000 */
[----:B------:R-:W-:-:S07]  /*1790*/  LOP3.LUT R0, R0, R5, RZ, 0x3c, !PT ;  /* 0x0000000500007212 */ /* 0x000fce00078e3cff */
.L_x_18:
[----:B------:R-:W3:Y:S01]  /*17a0*/  LDL.LU R4, [R1+0x1d4] ;  /* 0x0001d40001047983 */ /* 0x000ee20000300800 */
[----:B------:R-:W-:Y:S01]  /*17b0*/  UMOV UR4, 0x400 ;  /* 0x0000040000047882 */ /* 0x000fe20000000000 */
[----:B------:R-:W-:Y:S02]  /*17c0*/  UISETP.GE.U32.AND UP0, UPT, UR25, 0x3f, UPT ;  /* 0x0000003f1900788c */ /* 0x000fe4000bf06070 */
[----:B-1----:R-:W-:Y:S02]  /*17d0*/  ULEA UR4, UR7, UR4, 0x18 ;  /* 0x0000000407047291 */ /* 0x002fe4000f8ec0ff */
[----:B------:R-:W-:Y:S02]  /*17e0*/  UIMAD UR11, UR47, 0xf0, URZ ;  /* 0x000000f02f0b78a4 */ /* 0x000fe4000f8e02ff */
[----:B------:R-:W-:Y:S01]  /*17f0*/  ULEA UR5, UR23, UR4, 0x3 ;  /* 0x0000000417057291 */ /* 0x000fe2000f8e18ff */
[----:B------:R-:W-:Y:S01]  /*1800*/  UMOV UR30, URZ ;  /* 0x000000ff001e7c82 */ /* 0x000fe20008000000 */
[----:B---3--:R-:W-:-:S02]  /*1810*/  R2UR UR8, R4 ;  /* 0x00000000040872ca */ /* 0x008fc400000e0000 */
[----:B------:R-:W-:-:S05]  /*1820*/  SHF.L.U32 R4, R9, 0x1f, RZ ;  /* 0x0000001f09047819 */ /* 0x000fca00000006ff */
[----:B------:R1:W3:Y:S06]  /*1830*/  SYNCS.PHASECHK.TRANS64.TRYWAIT P0, [UR5+0x20], R4 ;  /* 0x00002004ff0075a7 */ /* 0x0002ec0008001105 */
[----:B------:R-:W-:Y:S01]  /*1840*/  USHF.L.U32 UR35, UR8, 0x7, URZ ;  /* 0x0000000708237899 */ /* 0x000fe200080006ff */
[----:B------:R-:W-:Y:S11]  /*1850*/  BRA.U !UP0, `(.L_x_20) ;  /* 0x0000000108a87547 */ /* 0x000ff6000b800000 */
[----:B------:R-:W-:Y:S01]  /*1860*/  UMOV UR16, URZ ;  /* 0x000000ff00107c82 */ /* 0x000fe20008000000 */
[----:B------:R-:W-:-:S05]  /*1870*/  UMOV UR5, UR23 ;  /* 0x0000001700057c82 */ /* 0x000fca0008000000 */
.L_x_25:
[----:B---3--:R-:W-:Y:S01]  /*1880*/  @!P3 MOV R5, 0x5c00 ;  /* 0x00005c000005b802 */ /* 0x008fe20000000f00 */
[----:B------:R-:W-:Y:S01]  /*1890*/  ULEA UR33, UR5, UR4, 0x3 ;  /* 0x0000000405217291 */ /* 0x000fe2000f8e18ff */
[----:B-1-34-:R-:W-:Y:S11]  /*18a0*/  @P0 BRA `(.L_x_21) ;  /* 0x00000000000c0947 */ /* 0x01aff60003800000 */
[----:B------:R-:W-:Y:S04]  /*18b0*/  SHF.L.U32 R7, R9, 0x1f, RZ ;  /* 0x0000001f09077819 */ /* 0x000fe800000006ff */
[----:B------:R-:W3:Y:S02]  /*18c0*/  SYNCS.PHASECHK.TRANS64.TRYWAIT P0, [UR33+0x20], R7 ;  /* 0x00002007ff0075a7 */ /* 0x000ee40008001121 */
[----:B---3--:R-:W-:Y:S05]  /*18d0*/  @!P0 BRA `(.L_x_22) ;  /* 0x000000c800288947 */ /* 0x008fea0003800000 */
.L_x_21:
[----:B------:R3:W-:Y:S01]  /*18e0*/  @!P3 SYNCS.ARRIVE.TRANS64 RZ, [UR33], R5 ;  /* 0x00000005ffffb9a7 */ /* 0x0007e20008000021 */
[----:B------:R-:W-:Y:S04]  /*18f0*/  BSSY.RECONVERGENT B0, `(.L_x_23) ;  /* 0x0000003000007945 */ /* 0x000fe80003800200 */
[----:B------:R-:W-:Y:S05]  /*1900*/  @P2 BRA `(.L_x_24) ;  /* 0x0000000000042947 */ /* 0x000fea0003800000 */
[----:B--2---:R-:W-:Y:S05]  /*1910*/  BPT.TRAP 0x1 ;  /* 0x000000040000795c */ /* 0x004fea0000300000 */
.L_x_24:
[----:B--2---:R-:W-:Y:S05]  /*1920*/  BSYNC.RECONVERGENT B0 ;  /* 0x0000000000007941 */ /* 0x004fea0003800200 */
.L_x_23:
[----:B------:R-:W-:Y:S02]  /*1930*/  UIADD3 UR23, UPT, UPT, UR5, 0x1, URZ ;  /* 0x0000000105177890 */ /* 0x000fe4000fffe0ff */
[----:B------:R-:W-:Y:S02]  /*1940*/  UIADD3 UR18, UP1, UPT, UR28, 0x80, URZ ;  /* 0x000000801c127890 */ /* 0x000fe4000ff3e0ff */
[----:B------:R-:W-:Y:S02]  /*1950*/  UISETP.NE.AND UP0, UPT, UR23, 0x4, UPT ;  /* 0x000000041700788c */ /* 0x000fe4000bf05270 */
[----:B------:R-:W-:Y:S02]  /*1960*/  ULEA UR32, UR5, UR4, 0xd ;  /* 0x0000000405207291 */ /* 0x000fe4000f8e68ff */
[----:B------:R-:W-:Y:S02]  /*1970*/  USEL UR9, URZ, 0x1, UP0 ;  /* 0x00000001ff097887 */ /* 0x000fe40008000000 */
[----:B------:R-:W-:Y:S02]  /*1980*/  USEL UR23, UR23, URZ, UP0 ;  /* 0x000000ff17177287 */ /* 0x000fe40008000000 */
[----:B------:R-:W-:Y:S02]  /*1990*/  USHF.L.U32 UR34, UR16, 0x5, URZ ;  /* 0x0000000510227899 */ /* 0x000fe400080006ff */
[----:B------:R-:W-:Y:S01]  /*19a0*/  ULEA UR8, UR23, UR4, 0x3 ;  /* 0x0000000417087291 */ /* 0x000fe2000f8e18ff */
[----:B------:R-:W-:Y:S01]  /*19b0*/  LOP3.LUT R9, R9, UR9, RZ, 0x3c, !PT ;  /* 0x0000000909097c12 */ /* 0x000fe2000f8e3cff */
[----:B------:R-:W-:Y:S02]  /*19c0*/  UIADD3.X UR19, UPT, UPT, URZ, UR29, URZ, UP1, !UPT ;  /* 0x0000001dff137290 */ /* 0x000fe40008ffe4ff */
[----:B------:R-:W-:Y:S01]  /*19d0*/  UIADD3 UR32, UPT, UPT, UR32, 0x1e300, URZ ;  /* 0x0001e30020207890 */ /* 0x000fe2000fffe0ff */
[----:B-1----:R-:W-:Y:S01]  /*19e0*/  SHF.L.U32 R4, R9, 0x1f, RZ ;  /* 0x0000001f09047819 */ /* 0x002fe200000006ff */
[----:B------:R-:W-:Y:S02]  /*19f0*/  UIADD3 UR30, UP0, UPT, UR28, 0x180, URZ ;  /* 0x000001801c1e7890 */ /* 0x000fe4000ff1e0ff */
[----:B------:R-:W-:Y:S01]  /*1a00*/  UIADD3 UR16, UPT, UPT, UR16, 0x1, URZ ;  /* 0x0000000110107890 */ /* 0x000fe2000fffe0ff */
[----:B------:R4:W1:Y:S01]  /*1a10*/  SYNCS.PHASECHK.TRANS64.TRYWAIT P0, [UR8+0x20], R4 ;  /* 0x00002004ff0075a7 */ /* 0x0008620008001108 */
[----:B------:R-:W-:Y:S01]  /*1a20*/  UIMAD UR8, UR5, 0x3c00, UR4 ;  /* 0x00003c00050878a4 */ /* 0x000fe2000f8e0204 */
[----:B------:R-:W-:Y:S01]  /*1a30*/  UMOV UR38, 0x0 ;  /* 0x0000000000267882 */ /* 0x000fe20000000000 */
[----:B------:R-:W-:Y:S02]  /*1a40*/  UMOV UR39, 0x10000000 ;  /* 0x1000000000277882 */ /* 0x000fe40000000000 */
[----:B------:R-:W-:Y:S01]  /*1a50*/  UIADD3 UR8, UPT, UPT, UR8, 0x26300, URZ ;  /* 0x0002630008087890 */ /* 0x000fe2000fffe0ff */
[----:B------:R-:W-:Y:S01]  /*1a60*/  UTMALDG.3D [UR32], [UR18], desc[UR38] ;  /* 0x00002620120075b4 */ /* 0x000fe20008011000 */
[----:B------:R-:W-:Y:S01]  /*1a70*/  UIADD3.X UR31, UPT, UPT, URZ, UR29, URZ, UP0, !UPT ;  /* 0x0000001dff1f7290 */ /* 0x000fe200087fe4ff */
[----:B------:R-:W-:Y:S01]  /*1a80*/  UMOV UR12, UR36 ;  /* 0x00000024000c7c82 */ /* 0x000fe20008000000 */
[----:B------:R-:W-:Y:S01]  /*1a90*/  UMOV UR9, UR33 ;  /* 0x0000002100097c82 */ /* 0x000fe20008000000 */
[----:B------:R-:W-:Y:S01]  /*1aa0*/  UMOV UR10, UR34 ;  /* 0x00000022000a7c82 */ /* 0x000fe20008000000 */
[----:B------:R-:W-:Y:S01]  /*1ab0*/  UISETP.NE.AND UP0, UPT, UR16, UR6, UPT ;  /* 0x000000061000728c */ /* 0x000fe2000bf05270 */
[----:B------:R-:W-:Y:S04]  /*1ac0*/  UMOV UR5, UR23 ;  /* 0x0000001700057c82 */ /* 0x000fe80008000000 */
[----:B------:R2:W-:Y:S02]  /*1ad0*/  UTMALDG.3D [UR8], [UR30], desc[UR38] ;  /* 0x000026081e0075b4 */ /* 0x0005e40008011000 */
[----:B--2---:R-:W-:Y:S02]  /*1ae0*/  UMOV UR30, UR6 ;  /* 0x00000006001e7c82 */ /* 0x004fe40008000000 */
[----:B------:R-:W-:Y:S05]  /*1af0*/  BRA.U UP0, `(.L_x_25) ;  /* 0xfffffffd00607547 */ /* 0x000fea000b83ffff */
.L_x_20:
[----:B------:R-:W-:Y:S01]  /*1b00*/  ULEA UR5, UR23, UR4, 0x3 ;  /* 0x0000000417057291 */ /* 0x000fe2000f8e18ff */
[----:B-1--4-:R-:W-:Y:S01]  /*1b10*/  SHF.L.U32 R4, R9, 0x1f, RZ ;  /* 0x0000001f09047819 */ /* 0x012fe200000006ff */
[----:B------:R-:W-:Y:S01]  /*1b20*/  @!P1 SYNCS.ARRIVE.TRANS64.A1T0 RZ, [UR4+0x68], RZ ;  /* 0x000068ffffff99a7 */ /* 0x000fe20008100004 */
[----:B------:R-:W-:-:S06]  /*1b30*/  UISETP.GT.AND UP0, UPT, UR27, UR26, UPT ;  /* 0x0000001a1b00728c */ /* 0x000fcc000bf04270 */
[----:B---3--:R1:W3:Y:S03]  /*1b40*/  SYNCS.PHASECHK.TRANS64.TRYWAIT P0, [UR5+0x20], R4 ;  /* 0x00002004ff0075a7 */ /* 0x0082e60008001105 */
[----:B------:R-:W-:Y:S05]  /*1b50*/  BRA.U !UP0, `(.L_x_26) ;  /* 0x0000000108ac7547 */ /* 0x000fea000b800000 */
[----:B------:R-:W-:Y:S01]  /*1b60*/  UIADD3 UR31, UPT, UPT, UR24, UR30, URZ ;  /* 0x0000001e181f7290 */ /* 0x000fe2000fffe0ff */
[----:B------:R-:W-:-:S11]  /*1b70*/  UMOV UR5, UR23 ;  /* 0x0000001700057c82 */ /* 0x000fd60008000000 */
.L_x_31:
[----:B---3--:R-:W-:Y:S01]  /*1b80*/  @!P3 MOV R5, 0x5c00 ;  /* 0x00005c000005b802 */ /* 0x008fe20000000f00 */
[----:B----4-:R-:W-:Y:S01]  /*1b90*/  ULEA UR17, UR5, UR4, 0x3 ;  /* 0x0000000405117291 */ /* 0x010fe2000f8e18ff */
[----:B-1-3--:R-:W-:Y:S11]  /*1ba0*/  @P0 BRA `(.L_x_27) ;  /* 0x00000000000c0947 */ /* 0x00aff60003800000 */
[----:B------:R-:W-:Y:S04]  /*1bb0*/  SHF.L.U32 R7, R9, 0x1f, RZ ;  /* 0x0000001f09077819 */ /* 0x000fe800000006ff */
[----:B------:R-:W3:Y:S02]  /*1bc0*/  SYNCS.PHASECHK.TRANS64.TRYWAIT P0, [UR17+0x20], R7 ;  /* 0x00002007ff0075a7 */ /* 0x000ee40008001111 */
[----:B---3--:R-:W-:Y:S05]  /*1bd0*/  @!P0 BRA `(.L_x_28) ;  /* 0x000000c400808947 */ /* 0x008fea0003800000 */
.L_x_27:
[----:B------:R3:W-:Y:S01]  /*1be0*/  @!P3 SYNCS.ARRIVE.TRANS64 RZ, [UR17], R5 ;  /* 0x00000005ffffb9a7 */ /* 0x0007e20008000011 */
[----:B------:R-:W-:Y:S04]  /*1bf0*/  BSSY.RECONVERGENT B0, `(.L_x_29) ;  /* 0x0000003000007945 */ /* 0x000fe80003800200 */
[----:B------:R-:W-:Y:S05]  /*1c00*/  @P2 BRA `(.L_x_30) ;  /* 0x0000000000042947 */ /* 0x000fea0003800000 */
[----:B--2---:R-:W-:Y:S05]  /*1c10*/  BPT.TRAP 0x1 ;  /* 0x000000040000795c */ /* 0x004fea0000300000 */
.L_x_30:
[----:B--2---:R-:W-:Y:S05]  /*1c20*/  BSYNC.RECONVERGENT B0 ;  /* 0x0000000000007941 */ /* 0x004fea0003800200 */
.L_x_29:
[----:B------:R-:W-:Y:S02]  /*1c30*/  UIADD3 UR23, UPT, UPT, UR5, 0x1, URZ ;  /* 0x0000000105177890 */ /* 0x000fe4000fffe0ff */
[----:B------:R-:W-:Y:S02]  /*1c40*/  ULEA UR16, UR5, UR4, 0xd ;  /* 0x0000000405107291 */ /* 0x000fe4000f8e68ff */
[----:B------:R-:W-:Y:S02]  /*1c50*/  UISETP.NE.AND UP0, UPT, UR23, 0x4, UPT ;  /* 0x000000041700788c */ /* 0x000fe4000bf05270 */
[----:B------:R-:W-:Y:S02]  /*1c60*/  UIADD3 UR40, UP1, UPT, UR28, 0x80, URZ ;  /* 0x000000801c287890 */ /* 0x000fe4000ff3e0ff */
[----:B------:R-:W-:Y:S02]  /*1c70*/  USEL UR9, URZ, 0x1, UP0 ;  /* 0x00000001ff097887 */ /* 0x000fe40008000000 */
[----:B------:R-:W-:Y:S02]  /*1c80*/  USEL UR23, UR23, URZ, UP0 ;  /* 0x000000ff17177287 */ /* 0x000fe40008000000 */
[----:B------:R-:W-:Y:S02]  /*1c90*/  USHF.L.U32 UR18, UR30, 0x5, URZ ;  /* 0x000000051e127899 */ /* 0x000fe400080006ff */
[----:B------:R-:W-:Y:S01]  /*1ca0*/  ULEA UR8, UR23, UR4, 0x3 ;  /* 0x0000000417087291 */ /* 0x000fe2000f8e18ff */
[----:B------:R-:W-:Y:S01]  /*1cb0*/  LOP3.LUT R9, R9, UR9, RZ, 0x3c, !PT ;  /* 0x0000000909097c12 */ /* 0x000fe2000f8e3cff */
[----:B------:R-:W-:Y:S02]  /*1cc0*/  UIADD3 UR16, UPT, UPT, UR16, 0x1e300, URZ ;  /* 0x0001e30010107890 */ /* 0x000fe4000fffe0ff */
[----:B------:R-:W-:Y:S01]  /*1cd0*/  UIADD3.X UR41, UPT, UPT, URZ, UR29, URZ, UP1, !UPT ;  /* 0x0000001dff297290 */ /* 0x000fe20008ffe4ff */
[----:B-1----:R-:W-:Y:S01]  /*1ce0*/  SHF.L.U32 R4, R9, 0x1f, RZ ;  /* 0x0000001f09047819 */ /* 0x002fe200000006ff */
[----:B------:R-:W-:Y:S02]  /*1cf0*/  UIADD3 UR38, UP0, UPT, UR28, 0x180, URZ ;  /* 0x000001801c267890 */ /* 0x000fe4000ff1e0ff */
[----:B------:R-:W-:Y:S01]  /*1d00*/  UIADD3 UR30, UPT, UPT, UR30, 0x1, URZ ;  /* 0x000000011e1e7890 */ /* 0x000fe2000fffe0ff */
[----:B------:R4:W1:Y:S01]  /*1d10*/  SYNCS.PHASECHK.TRANS64.TRYWAIT P0, [UR8+0x20], R4 ;  /* 0x00002004ff0075a7 */ /* 0x0008620008001108 */
[----:B------:R-:W-:Y:S01]  /*1d20*/  UIMAD UR8, UR5, 0x3c00, UR4 ;  /* 0x00003c00050878a4 */ /* 0x000fe2000f8e0204 */
[----:B------:R-:W-:Y:S01]  /*1d30*/  UMOV UR32, 0x0 ;  /* 0x0000000000207882 */ /* 0x000fe20000000000 */
[----:B------:R-:W-:Y:S01]  /*1d40*/  UMOV UR33, 0x10000000 ;  /* 0x1000000000217882 */ /* 0x000fe20000000000 */
[----:B------:R-:W-:Y:S01]  /*1d50*/  UMOV UR19, UR35 ;  /* 0x0000002300137c82 */ /* 0x000fe20008000000 */
[----:B------:R-:W-:Y:S01]  /*1d60*/  UMOV UR20, UR36 ;  /* 0x0000002400147c82 */ /* 0x000fe20008000000 */
[----:B------:R-:W-:Y:S01]  /*1d70*/  UIADD3 UR8, UPT, UPT, UR8, 0x26300, URZ ;  /* 0x0002630008087890 */ /* 0x000fe2000fffe0ff */
[----:B------:R4:W-:Y:S01]  /*1d80*/  UTMALDG.3D [UR16], [UR40], desc[UR32] ;  /* 0x00002010280075b4 */ /* 0x0009e20008011000 */
[----:B------:R-:W-:Y:S01]  /*1d90*/  UIADD3.X UR39, UPT, UPT, URZ, UR29, URZ, UP0, !UPT ;  /* 0x0000001dff277290 */ /* 0x000fe200087fe4ff */
[----:B------:R-:W-:Y:S01]  /*1da0*/  UMOV UR12, UR36 ;  /* 0x00000024000c7c82 */ /* 0x000fe20008000000 */
[----:B------:R-:W-:Y:S01]  /*1db0*/  UMOV UR9, UR17 ;  /* 0x0000001100097c82 */ /* 0x000fe20008000000 */
[----:B------:R-:W-:Y:S01]  /*1dc0*/  UMOV UR10, UR18 ;  /* 0x00000012000a7c82 */ /* 0x000fe20008000000 */
[----:B------:R-:W-:Y:S01]  /*1dd0*/  UISETP.NE.AND UP0, UPT, UR30, UR31, UPT ;  /* 0x0000001f1e00728c */ /* 0x000fe2000bf05270 */
[----:B------:R-:W-:Y:S04]  /*1de0*/  UMOV UR5, UR23 ;  /* 0x0000001700057c82 */ /* 0x000fe80008000000 */
[----:B------:R4:W-:Y:S04]  /*1df0*/  UTMALDG.3D [UR8], [UR38], desc[UR32] ;  /* 0x00002008260075b4 */ /* 0x0009e80008011000 */
[----:B------:R-:W-:Y:S05]  /*1e00*/  BRA.U UP0, `(.L_x_31) ;  /* 0xfffffffd005c7547 */ /* 0x000fea000b83ffff */
.L_x_26:
[C---:B------:R-:W-:Y:S01]  /*1e10*/  LEA R12, R8.reuse, UR4, 0x3 ;  /* 0x00000004080c7c11 */ /* 0x040fe2000f8e18ff */
[----:B------:R-:W-:Y:S01]  /*1e20*/  NOP ;  /* 0x0000000000007918 */ /* 0x000fe20000000000 */
[----:B---3--:R-:W-:Y:S02]  /*1e30*/  SHF.L.U32 R5, R3, 0x1f, RZ ;  /* 0x0000001f03057819 */ /* 0x008fe400000006ff */
[----:B------:R-:W-:Y:S02]  /*1e40*/  LEA R6, R8, UR4, 0x4 ;  /* 0x0000000408067c11 */ /* 0x000fe4000f8e20ff */
[----:B-1----:R-:W1:Y:S02]  /*1e50*/  SYNCS.PHASECHK.TRANS64.TRYWAIT P0, [R12+URZ+0x70], R5 ;  /* 0x000070050c0075a7 */ /* 0x002e6400080011ff */
[----:B-1----:R-:W-:Y:S05]  /*1e60*/  @!P0 BRA `(.L_x_32) ;  /* 0x000000c000f48947 */ /* 0x002fea0003800000 */
.L_x_117:
[----:B-1--4-:R-:W1:Y:S01]  /*1e70*/  LDS.128 R4, [R6+0xe0] ;  /* 0x0000e00006047984 */ /* 0x012e620000000c00 */
[----:B--2---:R-:W-:Y:S01]  /*1e80*/  UISETP.GE.AND UP0, UPT, UR13, 0x1, UPT ;  /* 0x000000010d00788c */ /* 0x004fe2000bf06270 */
[----:B------:R-:W-:Y:S01]  /*1e90*/  @!PT LDS RZ, [RZ] ;  /* 0x00000000fffff984 */ /* 0x000fe20000000800 */
[----:B------:R-:W-:Y:S01]  /*1ea0*/  @!PT LDS RZ, [RZ] ;  /* 0x00000000fffff984 */ /* 0x000fe20000000800 */
[----:B------:R-:W-:Y:S01]  /*1eb0*/  @!PT LDS RZ, [RZ] ;  /* 0x00000000fffff984 */ /* 0x000fe20000000800 */
[----:B------:R-:W-:Y:S01]  /*1ec0*/  @!PT LDS RZ, [RZ] ;  /* 0x00000000fffff984 */ /* 0x000fe20000000800 */
[----:B------:R2:W-:Y:S06]  /*1ed0*/  MEMBAR.ALL.CTA ;  /* 0x0000000000007992 */ /* 0x0005ec0000008000 */
[----:B--2---:R-:W2:Y:S01]  /*1ee0*/  FENCE.VIEW.ASYNC.S ;  /* 0x00000000000073c6 */ /* 0x004ea20000000000 */
[----:B-1----:R-:W-:-:S13]  /*1ef0*/  LOP3.LUT P0, RZ, R6, 0x1, RZ, 0xc0, !PT ;  /* 0x0000000106ff7812 */ /* 0x002fda000780c0ff */
[----:B--2---:R-:W-:Y:S01]  /*1f00*/  VOTEU.ANY UP1, P0 ;  /* 0x0000000000ff7886 */ /* 0x004fe20000020100 */
[----:B------:R-:W-:-:S13]  /*1f10*/  PLOP3.LUT P0, PT, PT, PT, UP1, 0x80, 0x8 ;  /* 0x000000000008781c */ /* 0x000fda0003f0f018 */
[----:B------:R-:W-:Y:S02]  /*1f20*/  @P0 MOV R11, R4 ;  /* 0x00000004000b0202 */ /* 0x000fe40000000f00 */
[----:B------:R-:W-:Y:S02]  /*1f30*/  @P0 LOP3.LUT R10, R5, 0xffff, RZ, 0xc0, !PT ;  /* 0x0000ffff050a0812 */ /* 0x000fe400078ec0ff */
[----:B------:R-:W-:Y:S02]  /*1f40*/  @P0 SHF.R.U32.HI R4, RZ, 0x10, R5 ;  /* 0x00000010ff040819 */ /* 0x000fe40000011605 */
[----:B------:R-:W-:Y:S02]  /*1f50*/  @P0 R2UR UR9, R11 ;  /* 0x000000000b0902ca */ /* 0x000fe400000e0000 */
[----:B------:R-:W-:Y:S01]  /*1f60*/  @P0 R2UR UR5, R4 ;  /* 0x00000000040502ca */ /* 0x000fe200000e0000 */
[----:B------:R-:W-:Y:S01]  /*1f70*/  VIADD R4, R12, 0x80 ;  /* 0x000000800c047836 */ /* 0x000fe20000000000 */
[----:B------:R-:W-:-:S04]  /*1f80*/  @P0 R2UR UR8, R10 ;  /* 0x000000000a0802ca */ /* 0x000fc800000e0000 */
[----:B------:R-:W-:-:S04]  /*1f90*/  PRMT R4, RZ, 0x654, R4 ;  /* 0x00000654ff047816 */ /* 0x000fc80000000004 */
[----:B------:R1:W-:Y:S01]  /*1fa0*/  SYNCS.ARRIVE.TRANS64.RED.A1T0 RZ, [R4+URZ], RZ ;  /* 0x000000ff04ff79a7 */ /* 0x0003e200081004ff */
[----:B------:R-:W-:Y:S02]  /*1fb0*/  @UP1 UMOV UR22, UR9 ;  /* 0x0000000900161c82 */ /* 0x000fe40008000000 */
[----:B------:R-:W-:Y:S02]  /*1fc0*/  @UP1 UMOV UR36, UR5 ;  /* 0x0000000500241c82 */ /* 0x000fe40008000000 */
[----:B------:R-:W-:Y:S01]  /*1fd0*/  @UP1 UMOV UR21, UR8 ;  /* 0x0000000800151c82 */ /* 0x000fe20008000000 */
[----:B------:R-:W-:Y:S05]  /*1fe0*/  BRA.U !UP0, `(.L_x_33) ;  /* 0x0000000108d47547 */ /* 0x000fea000b800000 */
[----:B------:R-:W2:Y:S01]  /*1ff0*/  LDCU.128 UR8, c[0x0][0xb10] ;  /* 0x00016200ff0877ac */ /* 0x000ea20008000c00 */
[----:B------:R-:W3:Y:S01]  /*2000*/  LDCU UR5, c[0x0][0xb20] ;  /* 0x00016400ff0577ac */ /* 0x000ee20008000800 */
[----:B------:R-:W4:Y:S01]  /*2010*/  LDCU UR12, c[0x0][0xb0c] ;  /* 0x00016180ff0c77ac */ /* 0x000f220008000800 */
[----:B------:R-:W1:Y:S01]  /*2020*/  LDCU.64 UR16, c[0x0][0xb28] ;  /* 0x00016500ff1077ac */ /* 0x000e620008000a00 */
[----:B------:R-:W-:Y:S02]  /*2030*/  UISETP.NE.AND UP3, UPT, UR13, 0x1, UPT ;  /* 0x000000010d00788c */ /* 0x000fe4000bf65270 */
[----:B--2---:R-:W-:Y:S02]  /*2040*/  UIMAD.WIDE.U32 UR32, UR14, UR11, URZ ;  /* 0x0000000b0e2072a5 */ /* 0x004fe4000f8e00ff */
[----:B------:R-:W-:Y:S02]  /*2050*/  UIMAD.WIDE.U32 UR18, UR15, UR8, URZ ;  /* 0x000000080f1272a5 */ /* 0x000fe4000f8e00ff */
[----:B------:R-:W-:-:S02]  /*2060*/  UIMAD.WIDE.U32 UR30, UR21, UR11, URZ ;  /* 0x0000000b151e72a5 */ /* 0x000fc4000f8e00ff */
[----:B------:R-:W-:Y:S01]  /*2070*/  UISETP.NE.AND UP0, UPT, UR10, 0x1, UPT ;  /* 0x000000010a00788c */ /* 0x000fe2000bf05270 */
[----:B------:R-:W-:Y:S02]  /*2080*/  UMOV UR11, UR33 ;  /* 0x00000021000b7c82 */ /* 0x000fe40008000000 */
[----:B------:R-:W-:Y:S01]  /*2090*/  UMOV UR18, UR19 ;  /* 0x0000001300127c82 */ /* 0x000fe20008000000 */
[----:B---3--:R-:W-:Y:S02]  /*20a0*/  USHF.R.U32.HI UR11, URZ, UR5, UR11 ;  /* 0x00000005ff0b7299 */ /* 0x008fe4000801160b */
[----:B----4-:R-:W-:Y:S02]  /*20b0*/  UISETP.NE.AND UP2, UPT, UR12, 0x1, UPT ;  /* 0x000000010c00788c */ /* 0x010fe4000bf45270 */
[----:B------:R-:W-:Y:S02]  /*20c0*/  USHF.R.U32.HI UR18, URZ, UR9, UR18 ;  /* 0x00000009ff127299 */ /* 0x000fe40008011612 */
[----:B------:R-:W-:-:S02]  /*20d0*/  USEL UR11, UR14, UR11, !UP0 ;  /* 0x0000000b0e0b7287 */ /* 0x000fc4000c000000 */
[----:B------:R-:W-:Y:S02]  /*20e0*/  USEL UR18, UR15, UR18, !UP2 ;  /* 0x000000120f127287 */ /* 0x000fe4000d000000 */
[----:B-1----:R-:W-:Y:S02]  /*20f0*/  UIMAD.WIDE.U32 UR34, UR11, UR16, URZ ;  /* 0x000000100b2272a5 */ /* 0x002fe4000f8e00ff */
[----:B------:R-:W-:Y:S02]  /*2100*/  UIMAD.WIDE.U32 UR32, UR22, UR8, URZ ;  /* 0x00000008162072a5 */ /* 0x000fe4000f8e00ff */
[----:B------:R-:W-:Y:S01]  /*2110*/  UIMAD.WIDE.U32 UR38, UR18, UR16, URZ ;  /* 0x00000010122672a5 */ /* 0x000fe2000f8e00ff */
[----:B------:R-:W-:Y:S02]  /*2120*/  UMOV UR30, UR31 ;  /* 0x0000001f001e7c82 */ /* 0x000fe40008000000 */
[----:B------:R-:W-:Y:S01]  /*2130*/  UMOV UR34, UR35 ;  /* 0x0000002300227c82 */ /* 0x000fe20008000000 */
[----:B------:R-:W-:-:S02]  /*2140*/  USHF.R.U32.HI UR30, URZ, UR5, UR30 ;  /* 0x00000005ff1e7299 */ /* 0x000fc4000801161e */
[----:B------:R-:W-:Y:S01]  /*2150*/  @UP3 USHF.R.U32.HI UR11, URZ, UR17, UR34 ;  /* 0x00000011ff0b3299 */ /* 0x000fe20008011622 */
[----:B------:R-:W-:Y:S01]  /*2160*/  UMOV UR32, UR33 ;  /* 0x0000002100207c82 */ /* 0x000fe20008000000 */
[----:B------:R-:W-:Y:S01]  /*2170*/  UMOV UR38, UR39 ;  /* 0x0000002700267c82 */ /* 0x000fe20008000000 */
[----:B------:R-:W-:Y:S02]  /*2180*/  USHF.R.U32.HI UR32, URZ, UR9, UR32 ;  /* 0x00000009ff207299 */ /* 0x000fe40008011620 */
[----:B------:R-:W-:Y:S02]  /*2190*/  USEL UR30, UR21, UR30, !UP0 ;  /* 0x0000001e151e7287 */ /* 0x000fe4000c000000 */
[----:B------:R-:W-:Y:S02]  /*21a0*/  @UP3 USHF.R.U32.HI UR18, URZ, UR17, UR38 ;  /* 0x00000011ff123299 */ /* 0x000fe40008011626 */
[----:B------:R-:W-:Y:S02]  /*21b0*/  UIMAD UR11, UR13, UR11, URZ ;  /* 0x0000000b0d0b72a4 */ /* 0x000fe4000f8e02ff */
[----:B------:R-:W-:-:S02]  /*21c0*/  USEL UR32, UR22, UR32, !UP2 ;  /* 0x0000002016207287 */ /* 0x000fc4000d000000 */
[----:B------:R-:W-:Y:S02]  /*21d0*/  UIMAD UR5, UR13, UR18, URZ ;  /* 0x000000120d0572a4 */ /* 0x000fe4000f8e02ff */
        /* <DEDUP_REMOVED lines=18> */
[----:B------:R-:W-:Y:S02]  /*2300*/  UIMAD UR9, UR12, UR9, UR22 ;  /* 0x000000090c0972a4 */ /* 0x000fe4000f8e0216 */
[----:B------:R-:W-:Y:S01]  /*2310*/  UIMAD UR21, UR30, UR10, UR8 ;  /* 0x0000000a1e1572a4 */ /* 0x000fe2000f8e0208 */
[----:B------:R-:W-:Y:S02]  /*2320*/  @!UP0 UMOV UR32, UR11 ;  /* 0x0000000b00208c82 */ /* 0x000fe40008000000 */
[----:B------:R-:W-:-:S12]  /*2330*/  UIMAD UR22, UR32, UR12, UR9 ;  /* 0x0000000c201672a4 */ /* 0x000fd8000f8e0209 */
.L_x_33:
[----:B------:R-:W2:Y:S02]  /*2340*/  LDCU UR5, c[0x0][0xb30] ;  /* 0x00016600ff0577ac */ /* 0x000ea40008000800 */
[----:B--2---:R-:W-:-:S09]  /*2350*/  UISETP.NE.AND UP0, UPT, UR5, 0x1, UPT ;  /* 0x000000010500788c */ /* 0x004fd2000bf05270 */
[----:B------:R-:W-:Y:S05]  /*2360*/  BRA.U UP0, `(.L_x_34) ;  /* 0x0000000100447547 */ /* 0x000fea000b800000 */
[----:B------:R-:W2:Y:S01]  /*2370*/  LDCU.128 UR8, c[0x0][0xb10] ;  /* 0x00016200ff0877ac */ /* 0x000ea20008000c00 */
[----:B------:R-:W3:Y:S01]  /*2380*/  LDCU UR12, c[0x0][0xb0c] ;  /* 0x00016180ff0c77ac */ /* 0x000ee20008000800 */
[----:B------:R-:W4:Y:S01]  /*2390*/  LDCU UR5, c[0x0][0xb20] ;  /* 0x00016400ff0577ac */ /* 0x000f220008000800 */
[----:B--2---:R-:W-:Y:S02]  /*23a0*/  UIMAD.WIDE.U32 UR18, UR22, UR8, URZ ;  /* 0x00000008161272a5 */ /* 0x004fe4000f8e00ff */
[----:B------:R-:W-:Y:S02]  /*23b0*/  UIMAD.WIDE.U32 UR16, UR21, UR11, URZ ;  /* 0x0000000b151072a5 */ /* 0x000fe4000f8e00ff */
[----:B---3--:R-:W-:Y:S02]  /*23c0*/  UISETP.NE.AND UP2, UPT, UR12, 0x1, UPT ;  /* 0x000000010c00788c */ /* 0x008fe4000bf45270 */
[----:B------:R-:W-:Y:S01]  /*23d0*/  UISETP.NE.AND UP0, UPT, UR10, 0x1, UPT ;  /* 0x000000010a00788c */ /* 0x000fe2000bf05270 */
[----:B------:R-:W-:-:S02]  /*23e0*/  UMOV UR8, UR19 ;  /* 0x0000001300087c82 */ /* 0x000fc40008000000 */
[----:B------:R-:W-:Y:S01]  /*23f0*/  UMOV UR16, UR17 ;  /* 0x0000001100107c82 */ /* 0x000fe20008000000 */
[----:B------:R-:W-:Y:S02]  /*2400*/  USHF.R.U32.HI UR8, URZ, UR9, UR8 ;  /* 0x00000009ff087299 */ /* 0x000fe40008011608 */
[----:B----4-:R-:W-:Y:S02]  /*2410*/  USHF.R.U32.HI UR5, URZ, UR5, UR16 ;  /* 0x00000005ff057299 */ /* 0x010fe40008011610 */
[----:B------:R-:W-:Y:S02]  /*2420*/  USEL UR8, UR22, UR8, !UP2 ;  /* 0x0000000816087287 */ /* 0x000fe4000d000000 */
[----:B------:R-:W-:-:S04]  /*2430*/  USEL UR5, UR21, UR5, !UP0 ;  /* 0x0000000515057287 */ /* 0x000fc8000c000000 */
[----:B------:R-:W-:Y:S02]  /*2440*/  UIADD3 UR9, UPT, UPT, UR8, -UR5, URZ ;  /* 0x8000000508097290 */ /* 0x000fe4000fffe0ff */
[----:B------:R-:W-:Y:S02]  /*2450*/  UIADD3 UR5, UPT, UPT, -UR8, UR5, URZ ;  /* 0x0000000508057290 */ /* 0x000fe4000fffe1ff */
[----:B------:R-:W-:Y:S02]  /*2460*/  UIMAD UR21, UR9, UR10, UR21 ;  /* 0x0000000a091572a4 */ /* 0x000fe4000f8e0215 */
[----:B------:R-:W-:-:S12]  /*2470*/  UIMAD UR22, UR5, UR12, UR22 ;  /* 0x0000000c051672a4 */ /* 0x000fd8000f8e0216 */
.L_x_34:
[----:B------:R-:W-:Y:S01]  /*2480*/  UIADD3 UR5, UPT, UPT, UR22, UR46, URZ ;  /* 0x0000002e16057290 */ /* 0x000fe2000fffe0ff */
[----:B------:R-:W-:Y:S01]  /*2490*/  VIADD R8, R8, 0x1 ;  /* 0x0000000108087836 */ /* 0x000fe20000000000 */
[----:B------:R-:W-:Y:S01]  /*24a0*/  PLOP3.LUT P1, PT, PT, PT, PT, 0x80, 0x8 ;  /* 0x000000000008781c */ /* 0x000fe20003f2f070 */
[----:B------:R-:W-:-:S03]  /*24b0*/  UIADD3 UR47, UPT, UPT, UR21, UR45, URZ ;  /* 0x0000002d152f7290 */ /* 0x000fc6000fffe0ff */
[----:B------:R-:W-:Y:S01]  /*24c0*/  IMAD.U32 R5, RZ, RZ, UR5 ;  /* 0x00000005ff057e24 */ /* 0x000fe2000f8e00ff */
[----:B------:R-:W-:-:S04]  /*24d0*/  ISETP.NE.AND P0, PT, R8, 0x2, PT ;  /* 0x000000020800780c */ /* 0x000fc80003f05270 */
[----:B------:R3:W-:Y:S01]  /*24e0*/  STL [R1+0x1d4], R5 ;  /* 0x0001d40501007387 */ /* 0x0007e20000100800 */
[----:B-1----:R-:W-:Y:S02]  /*24f0*/  SEL R4, RZ, 0x1, P0 ;  /* 0x00000001ff047807 */ /* 0x002fe40000000000 */
[----:B------:R-:W-:Y:S02]  /*2500*/  SEL R8, R8, RZ, P0 ;  /* 0x000000ff08087207 */ /* 0x000fe40000000000 */
[----:B------:R-:W-:Y:S01]  /*2510*/  LOP3.LUT R3, R3, R4, RZ, 0x3c, !PT ;  /* 0x0000000403037212 */ /* 0x000fe200078e3cff */
[----:B------:R-:W-:Y:S06]  /*2520*/  BRA.U UP1, `(.L_x_35) ;  /* 0xfffffff1015c7547 */ /* 0x000fec000b83ffff */
[----:B------:R-:W-:Y:S01]  /*2530*/  UIADD3 UR4, UPT, UPT, UR4, 0x20, URZ ;  /* 0x0000002004047890 */ /* 0x000fe2000fffe0ff */
[----:B------:R-:W-:-:S03]  /*2540*/  SHF.L.U32 R3, R9, 0x1f, RZ ;  /* 0x0000001f09037819 */ /* 0x000fc600000006ff */
[----:B------:R-:W-:-:S09]  /*2550*/  ULEA UR5, UR23, UR4, 0x3 ;  /* 0x0000000417057291 */ /* 0x000fd2000f8e18ff */
[----:B------:R-:W1:Y:S02]  /*2560*/  SYNCS.PHASECHK.TRANS64.TRYWAIT P0, [UR5], R3 ;  /* 0x00000003ff0075a7 */ /* 0x000e640008001105 */
[----:B-1----:R-:W-:Y:S05]  /*2570*/  @!P0 BRA `(.L_x_36) ;  /* 0x000000bc00448947 */ /* 0x002fea0003800000 */
.L_x_119:
[----:B------:R-:W-:-:S04]  /*2580*/  UIADD3 UR6, UPT, UPT, UR23, 0x1, URZ ;  /* 0x0000000117067890 */ /* 0x000fc8000fffe0ff */
[----:B------:R-:W-:-:S04]  /*2590*/  UISETP.NE.AND UP0, UPT, UR6, 0x4, UPT ;  /* 0x000000040600788c */ /* 0x000fc8000bf05270 */
[----:B------:R-:W-:Y:S02]  /*25a0*/  USEL UR7, URZ, 0x1, UP0 ;  /* 0x00000001ff077887 */ /* 0x000fe40008000000 */
[----:B------:R-:W-:-:S04]  /*25b0*/  USEL UR6, UR6, URZ, UP0 ;  /* 0x000000ff06067287 */ /* 0x000fc80008000000 */
[----:B------:R-:W-:Y:S01]  /*25c0*/  ULEA UR5, UR6, UR4, 0x3 ;  /* 0x0000000406057291 */ /* 0x000fe2000f8e18ff */
[----:B------:R-:W-:-:S04]  /*25d0*/  LOP3.LUT R2, R9, UR7, RZ, 0x3c, !PT ;  /* 0x0000000709027c12 */ /* 0x000fc8000f8e3cff */
[----:B-1----:R-:W-:-:S04]  /*25e0*/  SHF.L.U32 R3, R2, 0x1f, RZ ;  /* 0x0000001f02037819 */ /* 0x002fc800000006ff */
[----:B------:R-:W1:Y:S02]  /*25f0*/  SYNCS.PHASECHK.TRANS64.TRYWAIT P0, [UR5], R3 ;  /* 0x00000003ff0075a7 */ /* 0x000e640008001105 */
[----:B-1----:R-:W-:Y:S05]  /*2600*/  @!P0 BRA `(.L_x_37) ;  /* 0x000000bc00388947 */ /* 0x002fea0003800000 */
.L_x_121:
        /* <DEDUP_REMOVED lines=9> */
.L_x_123:
[----:B------:R-:W-:-:S04]  /*26a0*/  UIADD3 UR6, UPT, UPT, UR6, 0x1, URZ ;  /* 0x0000000106067890 */ /* 0x000fc8000fffe0ff */
[----:B------:R-:W-:-:S04]  /*26b0*/  UISETP.NE.AND UP0, UPT, UR6, 0x4, UPT ;  /* 0x000000040600788c */ /* 0x000fc8000bf05270 */
[----:B------:R-:W-:Y:S02]  /*26c0*/  USEL UR5, URZ, 0x1, UP0 ;  /* 0x00000001ff057887 */ /* 0x000fe40008000000 */
[----:B------:R-:W-:-:S04]  /*26d0*/  USEL UR6, UR6, URZ, UP0 ;  /* 0x000000ff06067287 */ /* 0x000fc80008000000 */
[----:B------:R-:W-:Y:S01]  /*26e0*/  ULEA UR6, UR6, UR4, 0x3 ;  /* 0x0000000406067291 */ /* 0x000fe2000f8e18ff */
[----:B-1----:R-:W-:-:S04]  /*26f0*/  LOP3.LUT R3, R2, UR5, RZ, 0x3c, !PT ;  /* 0x0000000502037c12 */ /* 0x002fc8000f8e3cff */
[----:B------:R-:W-:Y:S01]  /*2700*/  SHF.L.U32 R3, R3, 0x1f, RZ ;  /* 0x0000001f03037819 */ /* 0x000fe200000006ff */
[----:B------:R-:W-:-:S07]  /*2710*/  IMAD.U32 R0, RZ, RZ, UR6 ;  /* 0x00000006ff007e24 */ /* 0x000fce000f8e00ff */
.L_x_39:
[----:B-1----:R1:W2:Y:S02]  /*2720*/  SYNCS.PHASECHK.TRANS64.TRYWAIT P0, [R0+URZ], R3 ;  /* 0x00000003000075a7 */ /* 0x0022a400080011ff */
[----:B--2---:R-:W-:Y:S05]  /*2730*/  @!P0 NANOSLEEP.SYNCS 0x989680 ;  /* 0x009896800000895d */ /* 0x004fea0003900000 */
[----:B------:R-:W2:Y:S02]  /*2740*/  @!P0 SYNCS.PHASECHK.TRANS64 P0, [R0+URZ], R3 ;  /* 0x00000003000085a7 */ /* 0x000ea400080010ff */
[----:B--2---:R-:W-:Y:S05]  /*2750*/  @P0 EXIT ;  /* 0x000000000000094d */ /* 0x004fea0003800000 */
[----:B------:R-:W-:Y:S05]  /*2760*/  BRA `(.L_x_39) ;  /* 0xfffffffc00ec7947 */ /* 0x000fea000383ffff */
.L_x_17:
[----:B------:R-:W-:-:S04]  /*2770*/  UISETP.NE.AND UP0, UPT, UR7, URZ, UPT ;  /* 0x000000ff0700728c */ /* 0x000fc8000bf05270 */
[----:B------:R-:W-:-:S09]  /*2780*/  UISETP.NE.OR UP0, UPT, UR12, 0x1, UP0 ;  /* 0x000000010c00788c */ /* 0x000fd20008705670 */
[----:B------:R-:W-:Y:S05]  /*2790*/  BRA.U UP0, `(.L_x_40) ;  /* 0x0000000500487547 */ /* 0x000fea000b800000 */
[----:B------:R-:W-:Y:S01]  /*27a0*/  ISETP.NE.AND P2, PT, R0, RZ, PT ;  /* 0x000000ff0000720c */ /* 0x000fe20003f45270 */
[----:B------:R-:W-:Y:S01]  /*27b0*/  IMAD.MOV.U32 R12, RZ, RZ, 0x1 ;  /* 0x00000001ff0c7424 */ /* 0x000fe200078e00ff */
[----:B------:R-:W-:Y:S02]  /*27c0*/  CS2R R10, SRZ ;  /* 0x00000000000a7805 */ /* 0x000fe4000001ff00 */
[----:B------:R-:W-:Y:S01]  /*27d0*/  CS2R R8, SRZ ;  /* 0x0000000000087805 */ /* 0x000fe2000001ff00 */
[----:B------:R-:W-:Y:S01]  /*27e0*/  UMOV UR4, 0x400 ;  /* 0x0000040000047882 */ /* 0x000fe20000000000 */
[----:B------:R-:W-:Y:S01]  /*27f0*/  UMOV UR6, URZ ;  /* 0x000000ff00067c82 */ /* 0x000fe20008000000 */
[----:B------:R-:W-:-:S12]  /*2800*/  ULEA UR7, UR7, UR4, 0x18 ;  /* 0x0000000407077291 */ /* 0x000fd8000f8ec0ff */
.L_x_44:
[----:B------:R-:W-:Y:S02]  /*2810*/  LEA R2, R8, UR7, 0x3 ;  /* 0x0000000708027c11 */ /* 0x000fe4000f8e18ff */
[----:B-1----:R-:W-:-:S03]  /*2820*/  SHF.L.U32 R5, R9, 0x1f, RZ ;  /* 0x0000001f09057819 */ /* 0x002fc600000006ff */
[----:B------:R-:W-:Y:S01]  /*2830*/  VIADD R4, R2, 0xc0 ;  /* 0x000000c002047836 */ /* 0x000fe20000000000 */
[----:B------:R-:W1:Y:S02]  /*2840*/  SYNCS.PHASECHK.TRANS64.TRYWAIT P0, [R2+URZ+0xb0], R5 ;  /* 0x0000b005020075a7 */ /* 0x000e6400080011ff */
[----:B-1----:R-:W-:Y:S05]  /*2850*/  @!P0 BRA `(.L_x_41) ;  /* 0x000000b800d48947 */ /* 0x002fea0003800000 */
.L_x_124:
[----:B------:R-:W-:Y:S01]  /*2860*/  ULEA UR5, UR6, UR7, 0x3 ;  /* 0x0000000706057291 */ /* 0x000fe2000f8e18ff */
[----:B------:R-:W-:Y:S02]  /*2870*/  PRMT R4, RZ, 0x654, R4 ;  /* 0x00000654ff047816 */ /* 0x000fe40000000004 */
[----:B-1----:R-:W-:Y:S01]  /*2880*/  SHF.L.U32 R5, R12, 0x1f, RZ ;  /* 0x0000001f0c057819 */ /* 0x002fe200000006ff */
[----:B------:R-:W-:Y:S01]  /*2890*/  UIADD3 UR4, UPT, UPT, UR5, 0x70, URZ ;  /* 0x0000007005047890 */ /* 0x000fe2000fffe0ff */
[----:B------:R1:W-:Y:S05]  /*28a0*/  SYNCS.ARRIVE.TRANS64.RED.A1T0 RZ, [R4+URZ], RZ ;  /* 0x000000ff04ff79a7 */ /* 0x0003ea00081004ff */
[----:B------:R-:W-:Y:S01]  /*28b0*/  IMAD.U32 R7, RZ, RZ, UR4 ;  /* 0x00000004ff077e24 */ /* 0x000fe2000f8e00ff */
[----:B------:R-:W3:Y:S04]  /*28c0*/  SYNCS.PHASECHK.TRANS64.TRYWAIT P0, [UR5+0x80], R5 ;  /* 0x00008005ff0075a7 */ /* 0x000ee80008001105 */
[----:B------:R-:W-:Y:S01]  /*28d0*/  PRMT R6, R0, 0x654, R7 ;  /* 0x0000065400067816 */ /* 0x000fe20000000007 */
[----:B-1----:R-:W-:Y:S01]  /*28e0*/  @!P2 IMAD.MOV.U32 R4, RZ, RZ, 0x10 ;  /* 0x00000010ff04a424 */ /* 0x002fe200078e00ff */
[----:B---3--:R-:W-:Y:S06]  /*28f0*/  @!P0 BRA `(.L_x_42) ;  /* 0x000000b800c08947 */ /* 0x008fec0003800000 */
.L_x_126:
[----:B------:R-:W-:Y:S01]  /*2900*/  ULEA UR4, UR6, UR7, 0x4 ;  /* 0x0000000706047291 */ /* 0x000fe2000f8e20ff */
[----:B------:R-:W-:Y:S01]  /*2910*/  SEL R3, R6, R3, !P2 ;  /* 0x0000000306037207 */ /* 0x000fe20005000000 */
[----:B------:R-:W-:Y:S01]  /*2920*/  UIADD3 UR5, UPT, UPT, UR5, 0x70, URZ ;  /* 0x0000007005057890 */ /* 0x000fe2000fffe0ff */
[----:B-1----:R-:W-:Y:S01]  /*2930*/  LEA R2, R11, UR7, 0x3 ;  /* 0x000000070b027c11 */ /* 0x002fe2000f8e18ff */
[----:B------:R-:W-:Y:S01]  /*2940*/  UIADD3 UR4, UPT, UPT, UR4, 0xe0, URZ ;  /* 0x000000e004047890 */ /* 0x000fe2000fffe0ff */
[----:B------:R-:W-:Y:S01]  /*2950*/  SHF.L.U32 R5, R10, 0x1f, RZ ;  /* 0x0000001f0a057819 */ /* 0x000fe200000006ff */
[----:B------:R1:W-:Y:S01]  /*2960*/  @!P2 SYNCS.ARRIVE.TRANS64.RED RZ, [R3+URZ], R4 ;  /* 0x0000000403ffa9a7 */ /* 0x0003e200080004ff */
[----:B------:R-:W-:Y:S01]  /*2970*/  UIADD3 UR6, UPT, UPT, UR6, 0x1, URZ ;  /* 0x0000000106067890 */ /* 0x000fe2000fffe0ff */
[----:B------:R-:W-:-:S03]  /*2980*/  VIADD R8, R8, 0x1 ;  /* 0x0000000108087836 */ /* 0x000fc60000000000 */
[----:B------:R-:W-:Y:S02]  /*2990*/  UISETP.NE.AND UP0, UPT, UR6, 0x2, UPT ;  /* 0x000000020600788c */ /* 0x000fe4000bf05270 */
[----:B------:R-:W-:Y:S06]  /*29a0*/  UGETNEXTWORKID.BROADCAST [UR4], [UR5] ;  /* 0x00000000040073ca */ /* 0x000fec0008000100 */
[----:B------:R-:W-:Y:S01]  /*29b0*/  USEL UR4, URZ, 0x1, UP0 ;  /* 0x00000001ff047887 */ /* 0x000fe20008000000 */
[----:B------:R-:W-:Y:S01]  /*29c0*/  ISETP.NE.AND P0, PT, R8, 0x2, PT ;  /* 0x000000020800780c */ /* 0x000fe20003f05270 */
[----:B------:R-:W-:Y:S01]  /*29d0*/  USEL UR6, UR6, URZ, UP0 ;  /* 0x000000ff06067287 */ /* 0x000fe20008000000 */
[----:B------:R-:W3:Y:S03]  /*29e0*/  SYNCS.PHASECHK.TRANS64.TRYWAIT P1, [R2+URZ+0x70], R5 ;  /* 0x00007005020075a7 */ /* 0x000ee600080211ff */
[----:B------:R-:W-:Y:S01]  /*29f0*/  LOP3.LUT R12, R12, UR4, RZ, 0x3c, !PT ;  /* 0x000000040c0c7c12 */ /* 0x000fe2000f8e3cff */
[----:B-1-3--:R-:W-:Y:S07]  /*2a00*/  @!P1 BRA `(.L_x_43) ;  /* 0x000000b800949947 */ /* 0x00afee0003800000 */
.L_x_127:
[C---:B------:R-:W-:Y:S01]  /*2a10*/  LEA R4, R11.reuse, UR7, 0x4 ;  /* 0x000000070b047c11 */ /* 0x040fe2000f8e20ff */
[----:B-1----:R-:W-:Y:S01]  /*2a20*/  VIADD R2, R2, 0x80 ;  /* 0x0000008002027836 */ /* 0x002fe20000000000 */
[----:B------:R-:W-:Y:S01]  /*2a30*/  SEL R8, R8, RZ, P0 ;  /* 0x000000ff08087207 */ /* 0x000fe20000000000 */
[----:B------:R-:W-:-:S03]  /*2a40*/  VIADD R11, R11, 0x1 ;  /* 0x000000010b0b7836 */ /* 0x000fc60000000000 */
[----:B------:R-:W1:Y:S01]  /*2a50*/  LDS.128 R4, [R4+0xe0] ;  /* 0x0000e00004047984 */ /* 0x000e620000000c00 */
[----:B------:R-:W-:Y:S02]  /*2a60*/  PRMT R2, RZ, 0x654, R2 ;  /* 0x00000654ff027816 */ /* 0x000fe40000000002 */
[C---:B------:R-:W-:Y:S01]  /*2a70*/  ISETP.NE.AND P1, PT, R11.reuse, 0x2, PT ;  /* 0x000000020b00780c */ /* 0x040fe20003f25270 */
[----:B------:R-:W-:Y:S01]  /*2a80*/  @!PT LDS RZ, [RZ] ;  /* 0x00000000fffff984 */ /* 0x000fe20000000800 */
[----:B------:R-:W-:Y:S01]  /*2a90*/  @!PT LDS RZ, [RZ] ;  /* 0x00000000fffff984 */ /* 0x000fe20000000800 */
[----:B------:R-:W-:Y:S01]  /*2aa0*/  @!PT LDS RZ, [RZ] ;  /* 0x00000000fffff984 */ /* 0x000fe20000000800 */
[----:B------:R-:W-:Y:S01]  /*2ab0*/  @!PT LDS RZ, [RZ] ;  /* 0x00000000fffff984 */ /* 0x000fe20000000800 */
[----:B------:R3:W-:Y:S06]  /*2ac0*/  MEMBAR.ALL.CTA ;  /* 0x0000000000007992 */ /* 0x0007ec0000008000 */
[----:B---3--:R-:W3:Y:S01]  /*2ad0*/  FENCE.VIEW.ASYNC.S ;  /* 0x00000000000073c6 */ /* 0x008ee20000000000 */
[----:B------:R-:W-:Y:S01]  /*2ae0*/  SEL R11, R11, RZ, P1 ;  /* 0x000000ff0b0b7207 */ /* 0x000fe20000800000 */
[----:B---3--:R3:W-:Y:S01]  /*2af0*/  SYNCS.ARRIVE.TRANS64.RED.A1T0 RZ, [R2+URZ], RZ ;  /* 0x000000ff02ff79a7 */ /* 0x0087e200081004ff */
[----:B-1----:R-:W-:-:S02]  /*2b00*/  LOP3.LUT P3, RZ, R6, 0x1, RZ, 0xc0, !PT ;  /* 0x0000000106ff7812 */ /* 0x002fc4000786c0ff */
[----:B------:R-:W-:-:S04]  /*2b10*/  SEL R5, RZ, 0x1, P1 ;  /* 0x00000001ff057807 */ /* 0x000fc80000800000 */
[----:B------:R-:W-:Y:S02]  /*2b20*/  LOP3.LUT R10, R10, R5, RZ, 0x3c, !PT ;  /* 0x000000050a0a7212 */ /* 0x000fe400078e3cff */
[----:B---3--:R-:W-:-:S04]  /*2b30*/  SEL R2, RZ, 0x1, P0 ;  /* 0x00000001ff027807 */ /* 0x008fc80000000000 */
[----:B------:R-:W-:Y:S01]  /*2b40*/  LOP3.LUT R9, R9, R2, RZ, 0x3c, !PT ;  /* 0x0000000209097212 */ /* 0x000fe200078e3cff */
[----:B------:R-:W-:Y:S06]  /*2b50*/  @P3 BRA `(.L_x_44) ;  /* 0xfffffffc002c3947 */ /* 0x000fec000383ffff */
[----:B------:R-:W-:Y:S01]  /*2b60*/  ULEA UR5, UR6, UR7, 0x3 ;  /* 0x0000000706057291 */ /* 0x000fe2000f8e18ff */
[----:B------:R-:W-:-:S08]  /*2b70*/  SHF.L.U32 R3, R12, 0x1f, RZ ;  /* 0x0000001f0c037819 */ /* 0x000fd000000006ff */
[----:B------:R-:W1:Y:S02]  /*2b80*/  SYNCS.PHASECHK.TRANS64 P0, [UR5+0x80], R3 ;  /* 0x00008003ff0075a7 */ /* 0x000e640008001005 */
[----:B-1----:R-:W-:Y:S05]  /*2b90*/  @P0 BRA `(.L_x_45) ;  /* 0x0000000000080947 */ /* 0x002fea0003800000 */
[----:B------:R-:W1:Y:S02]  /*2ba0*/  SYNCS.PHASECHK.TRANS64.TRYWAIT P0, [UR5+0x80], R3 ;  /* 0x00008003ff0075a7 */ /* 0x000e640008001105 */
[----:B-1----:R-:W-:Y:S05]  /*2bb0*/  @!P0 BRA `(.L_x_46) ;  /* 0x000000b8003c8947 */ /* 0x002fea0003800000 */
.L_x_45:
[----:B------:R-:W-:-:S04]  /*2bc0*/  UIADD3 UR4, UPT, UPT, UR6, 0x1, URZ ;  /* 0x0000000106047890 */ /* 0x000fc8000fffe0ff */
[----:B------:R-:W-:-:S04]  /*2bd0*/  UISETP.NE.AND UP0, UPT, UR4, 0x2, UPT ;  /* 0x000000020400788c */ /* 0x000fc8000bf05270 */
[----:B------:R-:W-:Y:S02]  /*2be0*/  USEL UR8, URZ, 0x1, UP0 ;  /* 0x00000001ff087887 */ /* 0x000fe40008000000 */
[----:B------:R-:W-:-:S04]  /*2bf0*/  USEL UR4, UR4, URZ, UP0 ;  /* 0x000000ff04047287 */ /* 0x000fc80008000000 */
[----:B------:R-:W-:Y:S01]  /*2c00*/  ULEA UR4, UR4, UR7, 0x3 ;  /* 0x0000000704047291 */ /* 0x000fe2000f8e18ff */
[----:B-1----:R-:W-:-:S04]  /*2c10*/  LOP3.LUT R3, R12, UR8, RZ, 0x3c, !PT ;  /* 0x000000080c037c12 */ /* 0x002fc8000f8e3cff */
[----:B------:R-:W-:-:S04]  /*2c20*/  SHF.L.U32 R0, R3, 0x1f, RZ ;  /* 0x0000001f03007819 */ /* 0x000fc800000006ff */
[----:B------:R-:W1:Y:S02]  /*2c30*/  SYNCS.PHASECHK.TRANS64 P0, [UR4+0x80], R0 ;  /* 0x00008000ff0075a7 */ /* 0x000e640008001004 */
[----:B-12---:R-:W-:Y:S05]  /*2c40*/  @P0 EXIT ;  /* 0x000000000000094d */ /* 0x006fea0003800000 */
[----:B------:R-:W-:Y:S02]  /*2c50*/  SHF.L.U32 R3, R3, 0x1f, RZ ;  /* 0x0000001f03037819 */ /* 0x000fe400000006ff */
[----:B------:R-:W-:-:S07]  /*2c60*/  MOV R0, UR4 ;  /* 0x0000000400007c02 */ /* 0x000fce0008000f00 */
.L_x_47:
[----:B-1----:R1:W2:Y:S02]  /*2c70*/  SYNCS.PHASECHK.TRANS64.TRYWAIT P0, [R0+URZ+0x80], R3 ;  /* 0x00008003000075a7 */ /* 0x0022a400080011ff */
[----:B--2---:R-:W-:Y:S05]  /*2c80*/  @!P0 NANOSLEEP.SYNCS 0x989680 ;  /* 0x009896800000895d */ /* 0x004fea0003900000 */
[----:B------:R-:W2:Y:S02]  /*2c90*/  @!P0 SYNCS.PHASECHK.TRANS64 P0, [R0+URZ+0x80], R3 ;  /* 0x00008003000085a7 */ /* 0x000ea400080010ff */
[----:B--2---:R-:W-:Y:S05]  /*2ca0*/  @P0 EXIT ;  /* 0x000000000000094d */ /* 0x004fea0003800000 */
[----:B------:R-:W-:Y:S05]  /*2cb0*/  BRA `(.L_x_47) ;  /* 0xfffffffc00ec7947 */ /* 0x000fea000383ffff */
.L_x_40:
[----:B------:R-:W-:-:S09]  /*2cc0*/  UISETP.NE.AND UP0, UPT, UR12, URZ, UPT ;  /* 0x000000ff0c00728c */ /* 0x000fd2000bf05270 */
[----:B------:R-:W-:Y:S05]  /*2cd0*/  BRA.U UP0, `(.L_x_48) ;  /* 0x0000000d00347547 */ /* 0x000fea000b800000 */
[----:B------:R-:W-:Y:S01]  /*2ce0*/  UMOV UR4, 0x40 ;  /* 0x0000004000047882 */ /* 0x000fe20000000000 */
[----:B------:R-:W-:Y:S01]  /*2cf0*/  NOP ;  /* 0x0000000000007918 */ /* 0x000fe20000000000 */
[----:B------:R-:W-:Y:S01]  /*2d00*/  ULEA UR4, UR7, UR4, 0x18 ;  /* 0x0000000407047291 */ /* 0x000fe2000f8ec0ff */
[----:B------:R-:W-:Y:S02]  /*2d10*/  UMOV UR5, 0x400 ;  /* 0x0000040000057882 */ /* 0x000fe40000000000 */
[----:B------:R-:W-:-:S06]  /*2d20*/  ULEA UR7, UR7, UR5, 0x18 ;  /* 0x0000000507077291 */ /* 0x000fcc000f8ec0ff */
[----:B------:R-:W3:Y:S02]  /*2d30*/  LDS.U8 R0, [UR4+0x1c] ;  /* 0x00001c04ff007984 */ /* 0x000ee40008000000 */
[----:B---3--:R-:W-:-:S13]  /*2d40*/  ISETP.NE.AND P0, PT, R0, RZ, PT ;  /* 0x000000ff0000720c */ /* 0x008fda0003f05270 */
[----:B------:R-:W-:Y:S05]  /*2d50*/  @P0 BRA `(.L_x_49) ;  /* 0x0000000000580947 */ /* 0x000fea0003800000 */
[----:B------:R-:W-:-:S13]  /*2d60*/  ELECT P0, URZ, PT ;  /* 0x0000000000ff782f */ /* 0x000fda0003800000 */
[----:B------:R-:W-:Y:S05]  /*2d70*/  @!P0 BRA `(.L_x_50) ;  /* 0x0000000000608947 */ /* 0x000fea0003800000 */
[----:B------:R-:W-:Y:S01]  /*2d80*/  UMOV UR5, 0x10 ;  /* 0x0000001000057882 */ /* 0x000fe20000000000 */
[----:B------:R-:W-:Y:S01]  /*2d90*/  HFMA2 R0, -RZ, RZ, 0, 5.9604644775390625e-08 ;  /* 0x00000001ff007431 */ /* 0x000fe200000001ff */
[----:B------:R-:W-:-:S03]  /*2da0*/  MOV R2, 0xffff ;  /* 0x0000ffff00027802 */ /* 0x000fc60000000f00 */
[----:B------:R-:W-:Y:S04]  /*2db0*/  DEPBAR.LE SB3, 0x36 ;  /* 0x0000bd800000791a */ /* 0x000fe80000000000 */
[----:B------:R-:W3:Y:S02]  /*2dc0*/  UTCATOMSWS.FIND_AND_SET.ALIGN UP0, UR5, UR5 ;  /* 0x00000005000575e3 */ /* 0x000ee40008000800 */
[----:B---3--:R-:W-:Y:S01]  /*2dd0*/  MOV R3, UR5 ;  /* 0x0000000500037c02 */ /* 0x008fe20008000f00 */
[----:B------:R-:W-:Y:S06]  /*2de0*/  BRA.U UP0, `(.L_x_51) ;  /* 0x0000000100187547 */ /* 0x000fec000b800000 */
.L_x_52:
[----:B------:R-:W-:Y:S05]  /*2df0*/  NANOSLEEP 0x64 ;  /* 0x000000640000795d */ /* 0x000fea0003800000 */
[----:B------:R-:W-:-:S05]  /*2e00*/  UMOV UR5, 0x10 ;  /* 0x0000001000057882 */ /* 0x000fca0000000000 */
[----:B------:R-:W-:Y:S04]  /*2e10*/  DEPBAR.LE SB3, 0x36 ;  /* 0x0000bd800000791a */ /* 0x000fe80000000000 */
[----:B------:R-:W3:Y:S02]  /*2e20*/  UTCATOMSWS.FIND_AND_SET.ALIGN UP0, UR5, UR5 ;  /* 0x00000005000575e3 */ /* 0x000ee40008000800 */
[----:B---3--:R-:W-:Y:S01]  /*2e30*/  MOV R3, UR5 ;  /* 0x0000000500037c02 */ /* 0x008fe20008000f00 */
[----:B------:R-:W-:Y:S05]  /*2e40*/  BRA.U !UP0, `(.L_x_52) ;  /* 0xfffffffd08e87547 */ /* 0x000fea000b83ffff */
.L_x_51:
[-C--:B------:R-:W-:Y:S02]  /*2e50*/  SHF.L.U32 R2, R2, R3.reuse, RZ ;  /* 0x0000000302027219 */ /* 0x080fe400000006ff */
[----:B------:R-:W-:Y:S01]  /*2e60*/  SHF.L.U32 R0, R0, R3, RZ ;  /* 0x0000000300007219 */ /* 0x000fe200000006ff */
[----:B------:R-:W-:Y:S02]  /*2e70*/  IMAD.SHL.U32 R3, R3, 0x20, RZ ;  /* 0x0000002003037824 */ /* 0x000fe400078e00ff */
[----:B------:R3:W-:Y:S04]  /*2e80*/  ATOMS.OR RZ, [UR4+0x14], R2 ;  /* 0x00001402ffff798c */ /* 0x0007e8000b000004 */
[----:B------:R3:W-:Y:S04]  /*2e90*/  ATOMS.OR RZ, [UR4+0x18], R0 ;  /* 0x00001800ffff798c */ /* 0x0007e8000b000004 */
[----:B------:R3:W-:Y:S01]  /*2ea0*/  STS [UR7+0x100], R3 ;  /* 0x00010003ff007988 */ /* 0x0007e20008000807 */
[----:B------:R-:W-:Y:S05]  /*2eb0*/  BRA `(.L_x_50) ;  /* 0x0000000000107947 */ /* 0x000fea0003800000 */
.L_x_49:
[----:B------:R-:W-:Y:S02]  /*2ec0*/  MOV R0, 0xffffffff ;  /* 0xffffffff00007802 */ /* 0x000fe40000000f00 */
[----:B------:R-:W-:-:S03]  /*2ed0*/  MOV R2, 0x2f00 ;  /* 0x00002f0000027802 */ /* 0x000fc60000000f00 */
[----:B------:R3:W-:Y:S04]  /*2ee0*/  STS [UR7+0x100], R0 ;  /* 0x00010000ff007988 */ /* 0x0007e80008000807 */
[----:B-123-5:R-:W-:Y:S05]  /*2ef0*/  CALL.REL.NOINC `($__internal_1_$__cuda_sm10x_tcgen05_guardrail_trap_phase_invalid_during_alloc) ;  /* 0x000000b800a07944 */ /* 0x02efea0003c00000 */
.L_x_50:
[----:B------:R-:W-:Y:S05]  /*2f00*/  WARPSYNC.ALL ;  /* 0x0000000000007948 */ /* 0x000fea0003800000 */
[----:B------:R-:W4:Y:S01]  /*2f10*/  S2UR UR9, SR_CgaCtaId ;  /* 0x00000000000979c3 */ /* 0x000f220000008800 */
[----:B------:R-:W-:Y:S01]  /*2f20*/  UMOV UR4, 0x400 ;  /* 0x0000040000047882 */ /* 0x000fe20000000000 */
[----:B------:R-:W-:-:S06]  /*2f30*/  NOP ;  /* 0x0000000000007918 */ /* 0x000fcc0000000000 */
[----:B------:R-:W-:Y:S06]  /*2f40*/  BAR.ARV 0x6, 0xa0 ;  /* 0x0182800000007b1d */ /* 0x000fec0000002000 */
[----:B------:R-:W1:Y:S01]  /*2f50*/  LDCU UR5, c[0x0][0x38c] ;  /* 0x00007180ff0577ac */ /* 0x000e620008000800 */
[----:B------:R-:W-:Y:S01]  /*2f60*/  IMAD.MOV.U32 R11, RZ, RZ, 0x1 ;  /* 0x00000001ff0b7424 */ /* 0x000fe200078e00ff */
[----:B------:R-:W-:Y:S01]  /*2f70*/  CS2R R8, SRZ ;  /* 0x0000000000087805 */ /* 0x000fe2000001ff00 */
[----:B------:R-:W-:Y:S01]  /*2f80*/  IMAD.MOV.U32 R10, RZ, RZ, RZ ;  /* 0x000000ffff0a7224 */ /* 0x000fe200078e00ff */
[----:B------:R-:W-:Y:S01]  /*2f90*/  UMOV UR12, URZ ;  /* 0x000000ff000c7c82 */ /* 0x000fe20008000000 */
[----:B------:R-:W-:Y:S01]  /*2fa0*/  UMOV UR11, URZ ;  /* 0x000000ff000b7c82 */ /* 0x000fe20008000000 */
[----:B------:R-:W-:Y:S01]  /*2fb0*/  UMOV UR22, 0x0 ;  /* 0x0000000000167882 */ /* 0x000fe20000000000 */
[----:B------:R-:W-:Y:S01]  /*2fc0*/  UMOV UR23, 0x83c0490 ;  /* 0x083c049000177882 */ /* 0x000fe20000000000 */
[----:B------:R-:W-:Y:S01]  /*2fd0*/  UMOV UR20, 0x0 ;  /* 0x0000000000147882 */ /* 0x000fe20000000000 */
[----:B------:R-:W-:Y:S01]  /*2fe0*/  UMOV UR21, 0x83c0490 ;  /* 0x083c049000157882 */ /* 0x000fe20000000000 */
[----:B----4-:R-:W-:Y:S01]  /*2ff0*/  ULEA UR9, UR9, UR4, 0x18 ;  /* 0x0000000409097291 */ /* 0x010fe2000f8ec0ff */
[----:B------:R-:W4:Y:S03]  /*3000*/  LDCU UR4, c[0x0][0x38c] ;  /* 0x00007180ff0477ac */ /* 0x000f260008000800 */
[----:B------:R-:W-:-:S02]  /*3010*/  UIADD3 UR10, UPT, UPT, UR9, 0x1e300, URZ ;  /* 0x0001e300090a7890 */ /* 0x000fc4000fffe0ff */
[----:B-1----:R-:W-:-:S03]  /*3020*/  UISETP.GE.AND UP4, UPT, UR5, 0x1, UPT ;  /* 0x000000010500788c */ /* 0x002fc6000bf86270 */
[----:B---3--:R-:W2:Y:S01]  /*3030*/  LDS R0, [UR9+0x100] ;  /* 0x00010009ff007984 */ /* 0x008ea20008000800 */
[----:B------:R-:W-:-:S04]  /*3040*/  USHF.R.U32.HI UR10, URZ, 0x4, UR10 ;  /* 0x00000004ff0a7899 */ /* 0x000fc8000801160a */
[----:B------:R-:W-:-:S04]  /*3050*/  ULOP3.LUT UR10, UR10, 0x3fff, URZ, 0xc0, !UPT ;  /* 0x00003fff0a0a7892 */ /* 0x000fc8000f8ec0ff */
[----:B------:R-:W-:Y:S02]  /*3060*/  ULOP3.LUT UR10, UR10, 0x10000, URZ, 0xfc, !UPT ;  /* 0x000100000a0a7892 */ /* 0x000fe4000f8efcff */
[----:B----4-:R-:W-:-:S04]  /*3070*/  UIADD3 UR4, UPT, UPT, UR4, 0x1f, URZ ;  /* 0x0000001f04047890 */ /* 0x010fc8000fffe0ff */
[----:B------:R-:W-:-:S04]  /*3080*/  USHF.R.S32.HI UR8, URZ, 0x1f, UR4 ;  /* 0x0000001fff087899 */ /* 0x000fc80008011404 */
[----:B------:R-:W-:Y:S02]  /*3090*/  ULEA.HI UR8, UR8, UR4, URZ, 0x5 ;  /* 0x0000000408087291 */ /* 0x000fe4000f8f28ff */
[----:B------:R-:W-:Y:S02]  /*30a0*/  UIADD3 UR4, UPT, UPT, UR9, 0x26300, URZ ;  /* 0x0002630009047890 */ /* 0x000fe4000fffe0ff */
[----:B------:R-:W-:Y:S02]  /*30b0*/  USHF.R.S32.HI UR8, URZ, 0x5, UR8 ;  /* 0x00000005ff087899 */ /* 0x000fe40008011408 */
[----:B------:R-:W-:Y:S02]  /*30c0*/  USHF.R.U32.HI UR4, URZ, 0x4, UR4 ;  /* 0x00000004ff047899 */ /* 0x000fe40008011604 */
[----:B------:R-:W-:Y:S02]  /*30d0*/  UISETP.LT.AND UP0, UPT, UR8, 0x1, UPT ;  /* 0x000000010800788c */ /* 0x000fe4000bf01270 */
[----:B------:R-:W-:-:S02]  /*30e0*/  ULOP3.LUT UR4, UR4, 0x3fff, URZ, 0xc0, !UPT ;  /* 0x00003fff04047892 */ /* 0x000fc4000f8ec0ff */
[----:B------:R-:W-:Y:S02]  /*30f0*/  USEL UR16, UR8, 0x1, !UP0 ;  /* 0x0000000108107887 */ /* 0x000fe4000c000000 */
[----:B------:R-:W-:Y:S02]  /*3100*/  ULOP3.LUT UR4, UR4, 0x10000, URZ, 0xfc, !UPT ;  /* 0x0001000004047892 */ /* 0x000fe4000f8efcff */
[----:B------:R-:W-:Y:S01]  /*3110*/  UIADD3 UR16, UPT, UPT, -UR16, URZ, URZ ;  /* 0x000000ff10107290 */ /* 0x000fe2000fffe1ff */
[----:B--2---:R-:W-:-:S15]  /*3120*/  R2UR UR13, R0 ;  /* 0x00000000000d72ca */ /* 0x004fde00000e0000 */
.L_x_59:
[----:B------:R-:W-:Y:S02]  /*3130*/  LEA R0, R10, UR9, 0x3 ;  /* 0x000000090a007c11 */ /* 0x000fe4000f8e18ff */
[----:B------:R-:W-:Y:S02]  /*3140*/  SHF.L.U32 R5, R9, 0x1f, RZ ;  /* 0x0000001f09057819 */ /* 0x000fe400000006ff */
[----:B------:R-:W-:Y:S01]  /*3150*/  PLOP3.LUT P0, PT, PT, PT, UP4, 0x80, 0x8 ;  /* 0x000000000008781c */ /* 0x000fe20003f0f048 */
[----:B------:R-:W-:Y:S01]  /*3160*/  VIADD R3, R0, 0x80 ;  /* 0x0000008000037836 */ /* 0x000fe20000000000 */
[----:B-1----:R-:W1:Y:S02]  /*3170*/  SYNCS.PHASECHK.TRANS64.TRYWAIT P1, [R0+URZ+0x70], R5 ;  /* 0x00007005000075a7 */ /* 0x002e6400080211ff */
[----:B-1----:R-:W-:Y:S09]  /*3180*/  @!P1 BRA `(.L_x_53) ;  /* 0x000000b000e09947 */ /* 0x002ff20003800000 */
.L_x_129:
[----:B------:R-:W-:Y:S01]  /*3190*/  LEA R4, R10, UR9, 0x4 ;  /* 0x000000090a047c11 */ /* 0x000fe2000f8e20ff */
[----:B------:R-:W-:Y:S01]  /*31a0*/  @UP4 ULEA UR5, UR11, UR9, 0x3 ;  /* 0x000000090b054291 */ /* 0x000fe2000f8e18ff */
[----:B------:R-:W-:Y:S01]  /*31b0*/  PLOP3.LUT P1, PT, PT, PT, PT, 0x80, 0x8 ;  /* 0x000000000008781c */ /* 0x000fe20003f2f070 */
[----:B------:R-:W-:Y:S01]  /*31c0*/  ULEA UR14, UR12, UR9, 0x3 ;  /* 0x000000090c0e7291 */ /* 0x000fe2000f8e18ff */
[----:B------:R-:W-:Y:S01]  /*31d0*/  PRMT R3, RZ, 0x654, R3 ;  /* 0x00000654ff037816 */ /* 0x000fe20000000003 */
[----:B------:R-:W-:Y:S01]  /*31e0*/  UIMAD UR15, UR12, 0xf0, UR13 ;  /* 0x000000f00c0f78a4 */ /* 0x000fe2000f8e020d */
[----:B-1----:R-:W1:Y:S01]  /*31f0*/  LDS.128 R4, [R4+0xe0] ;  /* 0x0000e00004047984 */ /* 0x002e620000000c00 */
[----:B------:R-:W-:Y:S02]  /*3200*/  @P0 SHF.L.U32 R2, R8, 0x1f, RZ ;  /* 0x0000001f08020819 */ /* 0x000fe400000006ff */
[----:B------:R-:W-:Y:S01]  /*3210*/  SHF.L.U32 R0, R11, 0x1f, RZ ;  /* 0x0000001f0b007819 */ /* 0x000fe200000006ff */
[----:B------:R-:W-:Y:S01]  /*3220*/  @!PT LDS RZ, [RZ] ;  /* 0x00000000fffff984 */ /* 0x000fe20000000800 */
[----:B------:R-:W-:Y:S01]  /*3230*/  @!PT LDS RZ, [RZ] ;  /* 0x00000000fffff984 */ /* 0x000fe20000000800 */
[----:B------:R-:W-:Y:S01]  /*3240*/  @!PT LDS RZ, [RZ] ;  /* 0x00000000fffff984 */ /* 0x000fe20000000800 */
[----:B------:R-:W-:Y:S01]  /*3250*/  @!PT LDS RZ, [RZ] ;  /* 0x00000000fffff984 */ /* 0x000fe20000000800 */
[----:B------:R2:W-:Y:S06]  /*3260*/  MEMBAR.ALL.CTA ;  /* 0x0000000000007992 */ /* 0x0005ec0000008000 */
[----:B--2---:R-:W2:Y:S02]  /*3270*/  FENCE.VIEW.ASYNC.S ;  /* 0x00000000000073c6 */ /* 0x004ea40000000000 */
[----:B--2---:R2:W-:Y:S01]  /*3280*/  SYNCS.ARRIVE.TRANS64.RED.A1T0 RZ, [R3+URZ], RZ ;  /* 0x000000ff03ff79a7 */ /* 0x0045e200081004ff */
[----:B------:R2:W3:Y:S01]  /*3290*/  @P0 SYNCS.PHASECHK.TRANS64.TRYWAIT P1, [UR5], R2 ;  /* 0x00000002ff0005a7 */ /* 0x0004e20008021105 */
[----:B------:R-:W4:Y:S02]  /*32a0*/  SYNCS.PHASECHK.TRANS64.TRYWAIT P0, [UR14+0xa0], R0 ;  /* 0x0000a000ff0075a7 */ /* 0x000f24000800110e */
[----:B-1234-:R-:W-:Y:S05]  /*32b0*/  @!P0 BRA `(.L_x_54) ;  /* 0x000000b000a88947 */ /* 0x01efea0003800000 */
.L_x_131:
[----:B------:R-:W-:Y:S01]  /*32c0*/  IADD3 R10, PT, PT, R10, 0x1, RZ ;  /* 0x000000010a0a7810 */ /* 0x000fe20007ffe0ff */
[----:B------:R-:W-:Y:S06]  /*32d0*/  BRA.U !UP4, `(.L_x_55) ;  /* 0x000000010c987547 */ /* 0x000fec000b800000 */
[----:B------:R-:W-:Y:S01]  /*32e0*/  UPLOP3.LUT UP2, UPT, UPT, UPT, UPT, 0x40, 0x4 ;  /* 0x000000000004789c */ /* 0x000fe20003f4e870 */
[----:B------:R-:W-:Y:S01]  /*32f0*/  UMOV UR18, UR16 ;  /* 0x0000001000127c82 */ /* 0x000fe20008000000 */
[----:B------:R-:W-:Y:S01]  /*3300*/  UMOV UR17, UR8 ;  /* 0x0000000800117c82 */ /* 0x000fe20008000000 */
[----:B------:R-:W-:-:S08]  /*3310*/  UMOV UR5, UR11 ;  /* 0x0000000b00057c82 */ /* 0x000fd00008000000 */
.L_x_58:
[----:B------:R-:W-:Y:S02]  /*3320*/  UIADD3 UR18, UPT, UPT, UR18, 0x1, URZ ;  /* 0x0000000112127890 */ /* 0x000fe4000fffe0ff */
[----:B--2---:R-:W-:Y:S02]  /*3330*/  ULEA UR7, UR5, UR9, 0x3 ;  /* 0x0000000905077291 */ /* 0x004fe4000f8e18ff */
[----:B------:R-:W-:Y:S01]  /*3340*/  UISETP.NE.AND UP3, UPT, UR18, URZ, UPT ;  /* 0x000000ff1200728c */ /* 0x000fe2000bf65270 */
[----:B---3--:R-:W-:Y:S10]  /*3350*/  @P1 BRA `(.L_x_56) ;  /* 0x00000000000c1947 */ /* 0x008ff40003800000 */
[----:B-1----:R-:W-:Y:S04]  /*3360*/  SHF.L.U32 R3, R8, 0x1f, RZ ;  /* 0x0000001f08037819 */ /* 0x002fe800000006ff */
[----:B------:R-:W1:Y:S02]  /*3370*/  SYNCS.PHASECHK.TRANS64.TRYWAIT P0, [UR7], R3 ;  /* 0x00000003ff0075a7 */ /* 0x000e640008001107 */
[----:B-1----:R-:W-:Y:S05]  /*3380*/  @!P0 BRA `(.L_x_57) ;  /* 0x000000b0008c8947 */ /* 0x002fea0003800000 */
.L_x_56:
[----:B------:R-:W-:Y:S01]  /*3390*/  UISETP.NE.AND UP0, UPT, UR17, 0x1, UPT ;  /* 0x000000011100788c */ /* 0x000fe2000bf05270 */
[----:B------:R-:W-:Y:S01]  /*33a0*/  PLOP3.LUT P1, PT, PT, PT, PT, 0x80, 0x8 ;  /* 0x000000000008781c */ /* 0x000fe20003f2f070 */
[----:B------:R-:W-:Y:S02]  /*33b0*/  UIADD3 UR11, UPT, UPT, UR5, 0x1, URZ ;  /* 0x00000001050b7890 */ /* 0x000fe4000fffe0ff */
[----:B------:R-:W-:Y:S02]  /*33c0*/  ULEA UR24, UR5, UR10, 0x9 ;  /* 0x0000000a05187291 */ /* 0x000fe4000f8e48ff */
[----:B------:R-:W-:Y:S01]  /*33d0*/  UISETP.NE.AND UP1, UPT, UR11, 0x4, UPT ;  /* 0x000000040b00788c */ /* 0x000fe2000bf25270 */
[----:B------:R-:W-:Y:S01]  /*33e0*/  PLOP3.LUT P0, PT, PT, PT, UP0, 0x80, 0x8 ;  /* 0x000000000008781c */ /* 0x000fe20003f0f008 */
[----:B------:R-:W-:Y:S02]  /*33f0*/  UIADD3 UR26, UPT, UPT, UR24, 0x2, URZ ;  /* 0x00000002181a7890 */ /* 0x000fe4000fffe0ff */
[----:B------:R-:W-:Y:S02]  /*3400*/  USEL UR19, URZ, 0x1, UP1 ;  /* 0x00000001ff137887 */ /* 0x000fe40008800000 */
[----:B------:R-:W-:Y:S02]  /*3410*/  USEL UR11, UR11, URZ, UP1 ;  /* 0x000000ff0b0b7287 */ /* 0x000fe40008800000 */
[----:B------:R-:W-:Y:S02]  /*3420*/  UIADD3 UR17, UPT, UPT, UR17, -0x1, URZ ;  /* 0xffffffff11117890 */ /* 0x000fe4000fffe0ff */
[----:B------:R-:W-:Y:S01]  /*3430*/  @UP0 ULEA UR6, UR11, UR9, 0x3 ;  /* 0x000000090b060291 */ /* 0x000fe2000f8e18ff */
[----:B------:R-:W-:Y:S01]  /*3440*/  LOP3.LUT R8, R8, UR19, RZ, 0x3c, !PT ;  /* 0x0000001308087c12 */ /* 0x000fe2000f8e3cff */
[----:B------:R-:W-:Y:S01]  /*3450*/  UIADD3 UR19, UPT, UPT, UR7, 0x20, URZ ;  /* 0x0000002007137890 */ /* 0x000fe2000fffe0ff */
[----:B------:R-:W-:Y:S02]  /*3460*/  UMOV UR25, 0x80004020 ;  /* 0x8000402000197882 */ /* 0x000fe40000000000 */
[----:B-1----:R-:W-:Y:S01]  /*3470*/  @P0 SHF.L.U32 R0, R8, 0x1f, RZ ;  /* 0x0000001f08000819 */ /* 0x002fe200000006ff */
[----:B------:R-:W-:Y:S01]  /*3480*/  UMOV UR7, 0x80004020 ;  /* 0x8000402000077882 */ /* 0x000fe20000000000 */
[----:B------:R-:W-:Y:S01]  /*3490*/  UMOV UR29, 0x80004020 ;  /* 0x80004020001d7882 */ /* 0x000fe20000000000 */
[----:B------:R-:W-:Y:S01]  /*34a0*/  UMOV UR27, 0x80004020 ;  /* 0x80004020001b7882 */ /* 0x000fe20000000000 */
[----:B------:R2:W3:Y:S01]  /*34b0*/  @P0 SYNCS.PHASECHK.TRANS64.TRYWAIT P1, [UR6], R0 ;  /* 0x00000000ff0005a7 */ /* 0x0004e20008021106 */
[----:B------:R-:W-:Y:S03]  /*34c0*/  UIMAD UR6, UR5, 0x3c0, UR4 ;  /* 0x000003c0050678a4 */ /* 0x000fe6000f8e0204 */
[----:B------:R-:W-:Y:S01]  /*34d0*/  UMOV UR5, UR11 ;  /* 0x0000000b00057c82 */ /* 0x000fe20008000000 */
[----:B------:R-:W-:Y:S05]  /*34e0*/  UIADD3 UR28, UPT, UPT, UR6, 0x2, URZ ;  /* 0x00000002061c7890 */ /* 0x000fea000fffe0ff */
[----:B------:R2:W-:Y:S01]  /*34f0*/  UTCHMMA gdesc[UR24], gdesc[UR6], tmem[UR15], tmem[UR22], idesc[UR23], UP2 ;  /* 0x00ff1606180075ea */ /* 0x0005e2000900000f */
[----:B------:R-:W-:Y:S03]  /*3500*/  UPLOP3.LUT UP2, UPT, UPT, UPT, UPT, 0x80, 0x8 ;  /* 0x000000000008789c */ /* 0x000fe60003f4f070 */
[----:B------:R2:W-:Y:S01]  /*3510*/  UTCHMMA gdesc[UR26], gdesc[UR28], tmem[UR15], tmem[UR20], idesc[UR21], UPT ;  /* 0x00ff141c1a0075ea */ /* 0x0005e2000b80000f */
[----:B------:R2:W-:Y:S01]  /*3520*/  UTCBAR [UR19], URZ ;  /* 0x000000ff130073e9 */ /* 0x0005e200080000ff */
[----:B------:R-:W-:Y:S06]  /*3530*/  BRA.U UP3, `(.L_x_58) ;  /* 0xfffffffd03787547 */ /* 0x000fec000b83ffff */
.L_x_55:
[----:B------:R-:W-:Y:S01]  /*3540*/  UIADD3 UR12, UPT, UPT, UR12, 0x1, URZ ;  /* 0x000000010c0c7890 */ /* 0x000fe2000fffe0ff */
[----:B------:R-:W-:Y:S01]  /*3550*/  LOP3.LUT P0, RZ, R6, 0x1, RZ, 0xc0, !PT ;  /* 0x0000000106ff7812 */ /* 0x000fe2000780c0ff */
[----:B------:R-:W-:Y:S01]  /*3560*/  UIADD3 UR14, UPT, UPT, UR14, 0x90, URZ ;  /* 0x000000900e0e7890 */ /* 0x000fe2000fffe0ff */
[----:B---3--:R-:W-:Y:S01]  /*3570*/  ISETP.NE.AND P1, PT, R10, 0x2, PT ;  /* 0x000000020a00780c */ /* 0x008fe20003f25270 */
[----:B------:R-:W-:-:S03]  /*3580*/  UISETP.NE.AND UP0, UPT, UR12, 0x2, UPT ;  /* 0x000000020c00788c */ /* 0x000fc6000bf05270 */
[----:B-12---:R-:W-:Y:S01]  /*3590*/  SEL R0, RZ, 0x1, P1 ;  /* 0x00000001ff007807 */ /* 0x006fe20000800000 */
[----:B------:R-:W-:Y:S01]  /*35a0*/  USEL UR5, URZ, 0x1, UP0 ;  /* 0x00000001ff057887 */ /* 0x000fe20008000000 */
[----:B------:R-:W-:Y:S01]  /*35b0*/  SEL R10, R10, RZ, P1 ;  /* 0x000000ff0a0a7207 */ /* 0x000fe20000800000 */
[----:B------:R-:W-:Y:S01]  /*35c0*/  USEL UR12, UR12, URZ, UP0 ;  /* 0x000000ff0c0c7287 */ /* 0x000fe20008000000 */
[----:B------:R1:W-:Y:S01]  /*35d0*/  UTCBAR [UR14], URZ ;  /* 0x000000ff0e0073e9 */ /* 0x0003e200080000ff */
[----:B------:R-:W-:Y:S02]  /*35e0*/  LOP3.LUT R9, R9, R0, RZ, 0x3c, !PT ;  /* 0x0000000009097212 */ /* 0x000fe400078e3cff */
[----:B------:R-:W-:Y:S01]  /*35f0*/  LOP3.LUT R11, R11, UR5, RZ, 0x3c, !PT ;  /* 0x000000050b0b7c12 */ /* 0x000fe2000f8e3cff */
[----:B------:R-:W-:Y:S07]  /*3600*/  @P0 BRA `(.L_x_59) ;  /* 0xfffffff800c80947 */ /* 0x000fee000383ffff */
[----:B------:R-:W2:Y:S01]  /*3610*/  S2UR UR4, SR_CgaCtaId ;  /* 0x00000000000479c3 */ /* 0x000ea20000008800 */
[----:B------:R-:W-:Y:S01]  /*3620*/  ELECT P0, URZ, PT ;  /* 0x0000000000ff782f */ /* 0x000fe20003800000 */
[----:B------:R-:W-:Y:S01]  /*3630*/  IMAD.MOV.U32 R0, RZ, RZ, 0x1 ;  /* 0x00000001ff007424 */ /* 0x000fe200078e00ff */
[----:B------:R-:W-:Y:S01]  /*3640*/  UIADD3 UR9, UPT, UPT, UR9, 0xa0, URZ ;  /* 0x000000a009097890 */ /* 0x000fe2000fffe0ff */
[----:B------:R-:W-:Y:S01]  /*3650*/  SHF.L.U32 R3, R11, 0x1f, RZ ;  /* 0x0000001f0b037819 */ /* 0x000fe200000006ff */
[----:B------:R-:W-:-:S03]  /*3660*/  UMOV UR5, 0x40 ;  /* 0x0000004000057882 */ /* 0x000fc60000000000 */
[----:B------:R-:W-:Y:S01]  /*3670*/  UVIRTCOUNT.DEALLOC.SMPOOL 0x80 ;  /* 0x000000800000784c */ /* 0x000fe20000000000 */
[----:B--2---:R-:W-:Y:S02]  /*3680*/  ULEA UR4, UR4, UR5, 0x18 ;  /* 0x0000000504047291 */ /* 0x004fe4000f8ec0ff */
[----:B------:R-:W-:-:S07]  /*3690*/  ULEA UR5, UR12, UR9, 0x3 ;  /* 0x000000090c057291 */ /* 0x000fce000f8e18ff */
[----:B------:R2:W-:Y:S02]  /*36a0*/  @P0 STS.U8 [UR4+0x1c], R0 ;  /* 0x00001c00ff000988 */ /* 0x0005e40008000004 */
[----:B------:R-:W3:Y:S02]  /*36b0*/  SYNCS.PHASECHK.TRANS64.TRYWAIT P0, [UR5], R3 ;  /* 0x00000003ff0075a7 */ /* 0x000ee40008001105 */
[----:B--23--:R-:W-:Y:S05]  /*36c0*/  @!P0 BRA `(.L_x_60) ;  /* 0x000000ac00d48947 */ /* 0x00cfea0003800000 */
.L_x_134:
[----:B------:R-:W-:-:S04]  /*36d0*/  UIADD3 UR6, UPT, UPT, UR12, 0x1, URZ ;  /* 0x000000010c067890 */ /* 0x000fc8000fffe0ff */
[----:B------:R-:W-:-:S04]  /*36e0*/  UISETP.NE.AND UP0, UPT, UR6, 0x2, UPT ;  /* 0x000000020600788c */ /* 0x000fc8000bf05270 */
[----:B------:R-:W-:Y:S02]  /*36f0*/  USEL UR5, URZ, 0x1, UP0 ;  /* 0x00000001ff057887 */ /* 0x000fe40008000000 */
[----:B------:R-:W-:-:S04]  /*3700*/  USEL UR6, UR6, URZ, UP0 ;  /* 0x000000ff06067287 */ /* 0x000fc80008000000 */
[----:B------:R-:W-:Y:S01]  /*3710*/  ULEA UR6, UR6, UR9, 0x3 ;  /* 0x0000000906067291 */ /* 0x000fe2000f8e18ff */
[----:B--2---:R-:W-:-:S04]  /*3720*/  LOP3.LUT R3, R11, UR5, RZ, 0x3c, !PT ;  /* 0x000000050b037c12 */ /* 0x004fc8000f8e3cff */
[----:B------:R-:W-:-:S04]  /*3730*/  SHF.L.U32 R3, R3, 0x1f, RZ ;  /* 0x0000001f03037819 */ /* 0x000fc800000006ff */
[----:B------:R-:W2:Y:S02]  /*3740*/  SYNCS.PHASECHK.TRANS64.TRYWAIT P0, [UR6], R3 ;  /* 0x00000003ff0075a7 */ /* 0x000ea40008001106 */
[----:B--2---:R-:W-:Y:S05]  /*3750*/  @!P0 BRA `(.L_x_61) ;  /* 0x000000ac00c88947 */ /* 0x004fea0003800000 */
.L_x_136:
[----:B------:R-:W-:Y:S01]  /*3760*/  NOP ;  /* 0x0000000000007918 */ /* 0x000fe20000000000 */
[----:B--2---:R-:W2:Y:S01]  /*3770*/  LDS R0, [UR4+0x14] ;  /* 0x00001404ff007984 */ /* 0x004ea20008000800 */
[----:B------:R-:W-:Y:S01]  /*3780*/  ULOP3.LUT UR6, UR13, 0xffff, URZ, 0xc0, !UPT ;  /* 0x0000ffff0d067892 */ /* 0x000fe2000f8ec0ff */
[----:B------:R-:W-:Y:S01]  /*3790*/  UMOV UR8, 0xffff ;  /* 0x0000ffff00087882 */ /* 0x000fe20000000000 */
[----:B------:R-:W-:Y:S02]  /*37a0*/  UMOV UR5, 0x1 ;  /* 0x0000000100057882 */ /* 0x000fe40000000000 */
[----:B------:R-:W-:-:S04]  /*37b0*/  USHF.R.U32.HI UR6, URZ, 0x5, UR6 ;  /* 0x00000005ff067899 */ /* 0x000fc80008011606 */
[----:B------:R-:W-:Y:S02]  /*37c0*/  USHF.L.U32 UR8, UR8, UR6, URZ ;  /* 0x0000000608087299 */ /* 0x000fe400080006ff */
[----:B------:R-:W-:-:S04]  /*37d0*/  USHF.L.U32 UR5, UR5, UR6, URZ ;  /* 0x0000000605057299 */ /* 0x000fc800080006ff */
[----:B--2---:R-:W-:-:S04]  /*37e0*/  LOP3.LUT R0, R0, UR8, RZ, 0xc0, !PT ;  /* 0x0000000800007c12 */ /* 0x004fc8000f8ec0ff */
[----:B------:R-:W-:-:S13]  /*37f0*/  ISETP.NE.AND P0, PT, R0, UR8, PT ;  /* 0x0000000800007c0c */ /* 0x000fda000bf05270 */
[----:B------:R-:W-:Y:S05]  /*3800*/  @P0 BRA `(.L_x_62) ;  /* 0x0000000000580947 */ /* 0x000fea0003800000 */
[----:B------:R-:W2:Y:S02]  /*3810*/  LDS R0, [UR4+0x18] ;  /* 0x00001804ff007984 */ /* 0x000ea40008000800 */
[----:B--2---:R-:W-:-:S04]  /*3820*/  LOP3.LUT R0, R0, UR5, RZ, 0xc0, !PT ;  /* 0x0000000500007c12 */ /* 0x004fc8000f8ec0ff */
[----:B------:R-:W-:-:S13]  /*3830*/  ISETP.NE.AND P0, PT, R0, UR5, PT ;  /* 0x0000000500007c0c */ /* 0x000fda000bf05270 */
[----:B------:R-:W-:Y:S05]  /*3840*/  @P0 BRA `(.L_x_63) ;  /* 0x00000000003c0947 */ /* 0x000fea0003800000 */
[----:B------:R-:W2:Y:S01]  /*3850*/  S2R R2, SR_LANEID ;  /* 0x0000000000027919 */ /* 0x000ea20000000000 */
[----:B------:R-:W-:Y:S01]  /*3860*/  ULOP3.LUT UR8, URZ, UR8, URZ, 0x33, !UPT ;  /* 0x00000008ff087292 */ /* 0x000fe2000f8e33ff */
[----:B------:R-:W-:Y:S01]  /*3870*/  LOP3.LUT R4, RZ, UR5, RZ, 0x33, !PT ;  /* 0x00000005ff047c12 */ /* 0x000fe2000f8e33ff */
[----:B------:R-:W-:Y:S02]  /*3880*/  VOTEU.ANY UR7, UPT, PT ;  /* 0x0000000000077886 */ /* 0x000fe400038e0100 */
[----:B------:R-:W-:Y:S01]  /*3890*/  UFLO.U32 UR7, UR7 ;  /* 0x00000007000772bd */ /* 0x000fe200080e0000 */
[----:B------:R-:W3:Y:S01]  /*38a0*/  REDUX UR5, R4 ;  /* 0x00000000040573c4 */ /* 0x000ee20000000000 */
[----:B------:R-:W-:-:S06]  /*38b0*/  IMAD.U32 R0, RZ, RZ, UR8 ;  /* 0x00000008ff007e24 */ /* 0x000fcc000f8e00ff */
[----:B------:R4:W-:Y:S01]  /*38c0*/  UTCATOMSWS.AND URZ, UR8 ;  /* 0x0000000800ff79e3 */ /* 0x0009e20008000000 */
[----:B------:R-:W1:Y:S01]  /*38d0*/  REDUX UR6, R0 ;  /* 0x00000000000673c4 */ /* 0x000e620000000000 */
[----:B--2---:R-:W-:Y:S01]  /*38e0*/  ISETP.EQ.U32.AND P0, PT, R2, UR7, PT ;  /* 0x0000000702007c0c */ /* 0x004fe2000bf02070 */
[----:B---3--:R-:W-:Y:S01]  /*38f0*/  IMAD.U32 R2, RZ, RZ, UR5 ;  /* 0x00000005ff027e24 */ /* 0x008fe2000f8e00ff */
[----:B-1----:R-:W-:-:S11]  /*3900*/  MOV R3, UR6 ;  /* 0x0000000600037c02 */ /* 0x002fd60008000f00 */
[----:B------:R4:W-:Y:S04]  /*3910*/  @P0 ATOMS.AND RZ, [UR4+0x14], R3 ;  /* 0x00001403ffff098c */ /* 0x0009e8000a800004 */
[----:B------:R4:W-:Y:S01]  /*3920*/  @P0 ATOMS.AND RZ, [UR4+0x18], R2 ;  /* 0x00001802ffff098c */ /* 0x0009e2000a800004 */
[----:B------:R-:W-:Y:S05]  /*3930*/  BRA `(.L_x_64) ;  /* 0x0000000000147947 */ /* 0x000fea0003800000 */
.L_x_63:
[----:B------:R-:W-:Y:S02]  /*3940*/  MOV R2, 0x3960 ;  /* 0x0000396000027802 */ /* 0x000fe40000000f00 */
[----:B-1---5:R-:W-:Y:S05]  /*3950*/  CALL.REL.NOINC `($__internal_0_$__cuda_sm10x_tcgen05_guardrail_trap_col_being_dealloced_not_returned_by_alloc) ;  /* 0x000000ac00fc7944 */ /* 0x022fea0003c00000 */
[----:B------:R-:W-:Y:S05]  /*3960*/  BRA `(.L_x_64) ;  /* 0x0000000000087947 */ /* 0x000fea0003800000 */
.L_x_62:
[----:B------:R-:W-:Y:S02]  /*3970*/  MOV R2, 0x3990 ;  /* 0x0000399000027802 */ /* 0x000fe40000000f00 */
[----:B-1---5:R-:W-:Y:S05]  /*3980*/  CALL.REL.NOINC `($__internal_2_$__cuda_sm10x_tcgen05_guardrail_trap_unallocated_columns_being_dealloced) ;  /* 0x000000b000087944 */ /* 0x022fea0003c00000 */
.L_x_64:
[----:B------:R-:W-:Y:S01]  /*3990*/  NOP ;  /* 0x0000000000007918 */ /* 0x000fe20000000000 */
[----:B----4-:R-:W-:Y:S05]  /*39a0*/  EXIT ;  /* 0x000000000000794d */ /* 0x010fea0003800000 */
.L_x_48:
[----:B------:R-:W-:-:S09]  /*39b0*/  UISETP.NE.OR UP0, UPT, UR12, 0x3, !UP3 ;  /* 0x000000030c00788c */ /* 0x000fd2000df05670 */
[----:B------:R-:W-:Y:S05]  /*39c0*/  BRA.U UP0, `(.L_x_65) ;  /* 0x0000001100787547 */ /* 0x000fea000b800000 */
[----:B------:R-:W3:Y:S01]  /*39d0*/  LDCU.64 UR4, c[0x0][0x888] ;  /* 0x00011100ff0477ac */ /* 0x000ee20008000a00 */
[----:B------:R-:W-:Y:S02]  /*39e0*/  HFMA2 R9, -RZ, RZ, 0, 0 ;  /* 0x00000000ff097431 */ /* 0x000fe400000001ff */
[----:B------:R-:W-:Y:S01]  /*39f0*/  IMAD.MOV.U32 R11, RZ, RZ, 0x1 ;  /* 0x00000001ff0b7424 */ /* 0x000fe200078e00ff */
[----:B------:R-:W-:Y:S01]  /*3a00*/  MOV R8, 0xf000 ;  /* 0x0000f00000087802 */ /* 0x000fe20000000f00 */
[----:B------:R-:W4:Y:S01]  /*3a10*/  LDCU UR44, c[0x0][0x370] ;  /* 0x00006e00ff2c77ac */ /* 0x000f220008000800 */
[----:B------:R-:W-:Y:S01]  /*3a20*/  IMAD.MOV.U32 R10, RZ, RZ, RZ ;  /* 0x000000ffff0a7224 */ /* 0x000fe200078e00ff */
[----:B------:R-:W4:Y:S01]  /*3a30*/  LDCU.128 UR40, c[0x0][0xb10] ;  /* 0x00016200ff2877ac */ /* 0x000f220008000c00 */
[----:B------:R-:W1:Y:S01]  /*3a40*/  LDCU UR39, c[0x0][0x374] ;  /* 0x00006e80ff2777ac */ /* 0x000e620008000800 */
[----:B------:R-:W2:Y:S01]  /*3a50*/  LDCU.64 UR30, c[0x0][0x890] ;  /* 0x00011200ff1e77ac */ /* 0x000ea20008000a00 */
[----:B---3--:R-:W-:Y:S01]  /*3a60*/  UISETP.NE.U32.AND UP0, UPT, UR4, URZ, UPT ;  /* 0x000000ff0400728c */ /* 0x008fe2000bf05070 */
[----:B------:R-:W3:Y:S01]  /*3a70*/  LDCU UR21, c[0x0][0xb0c] ;  /* 0x00016180ff1577ac */ /* 0x000ee20008000800 */
[----:B------:R-:W3:Y:S01]  /*3a80*/  LDCU UR38, c[0x0][0xb20] ;  /* 0x00016400ff2677ac */ /* 0x000ee20008000800 */
[----:B------:R-:W3:Y:S01]  /*3a90*/  LDCU UR4, c[0x0][0xb30] ;  /* 0x00016600ff0477ac */ /* 0x000ee20008000800 */
[----:B----4-:R-:W-:-:S02]  /*3aa0*/  UIMAD.WIDE.U32 UR10, UR44, UR40, URZ ;  /* 0x000000282c0a72a5 */ /* 0x010fc4000f8e00ff */
[----:B-1----:R-:W-:Y:S02]  /*3ab0*/  UIMAD.WIDE.U32 UR8, UR39, UR43, URZ ;  /* 0x0000002b270872a5 */ /* 0x002fe4000f8e00ff */
[----:B------:R-:W-:Y:S02]  /*3ac0*/  UISETP.NE.AND.EX UP6, UPT, UR5, URZ, UPT, UP0 ;  /* 0x000000ff0500728c */ /* 0x000fe4000bfc5300 */
[----:B--2---:R-:W-:Y:S02]  /*3ad0*/  UISETP.NE.AND UP0, UPT, UR13, 0x1, UPT ;  /* 0x000000010d00788c */ /* 0x004fe4000bf05270 */
[----:B------:R-:W-:Y:S01]  /*3ae0*/  UISETP.NE.U32.AND UP0, UPT, UR30, URZ, UPT ;  /* 0x000000ff1e00728c */ /* 0x000fe2000bf05070 */
[----:B------:R-:W-:Y:S01]  /*3af0*/  UMOV UR6, 0x400 ;  /* 0x0000040000067882 */ /* 0x000fe20000000000 */
[----:B------:R-:W-:Y:S01]  /*3b00*/  UMOV UR49, UR11 ;  /* 0x0000000b00317c82 */ /* 0x000fe20008000000 */
[----:B------:R-:W-:Y:S01]  /*3b10*/  UMOV UR8, UR9 ;  /* 0x0000000900087c82 */ /* 0x000fe20008000000 */
[----:B------:R-:W-:-:S02]  /*3b20*/  UISETP.GE.AND UP3, UPT, UR13, 0x1, UPT ;  /* 0x000000010d00788c */ /* 0x000fc4000bf66270 */
[----:B------:R-:W-:Y:S01]  /*3b30*/  UISETP.NE.AND.EX UP5, UPT, UR31, URZ, UPT, UP0 ;  /* 0x000000ff1f00728c */ /* 0x000fe2000bfa5300 */
[----:B------:R-:W1:Y:S01]  /*3b40*/  LDCU.64 UR52, c[0x0][0x348] ;  /* 0x00006900ff3477ac */ /* 0x000e620008000a00 */
[----:B------:R-:W-:Y:S01]  /*3b50*/  UMOV UR29, URZ ;  /* 0x000000ff001d7c82 */ /* 0x000fe20008000000 */
[----:B------:R-:W-:Y:S01]  /*3b60*/  UPLOP3.LUT UP1, UPT, UPT, UPT, UPT, 0x40, 0x4 ;  /* 0x000000000004789c */ /* 0x000fe20003f2e870 */
[----:B------:R-:W2:Y:S01]  /*3b70*/  LDCU.64 UR14, c[0x0][0xb28] ;  /* 0x00016500ff0e77ac */ /* 0x000ea20008000a00 */
[----:B------:R-:W-:Y:S02]  /*3b80*/  ULEA UR6, UR7, UR6, 0x18 ;  /* 0x0000000607067291 */ /* 0x000fe4000f8ec0ff */
[----:B---3--:R-:W-:Y:S02]  /*3b90*/  UISETP.NE.AND UP3, UPT, UR21, 0x1, UPT ;  /* 0x000000011500788c */ /* 0x008fe4000bf65270 */
[----:B------:R-:W-:Y:S02]  /*3ba0*/  USHF.R.U32.HI UR49, URZ, UR41, UR49 ;  /* 0x00000029ff317299 */ /* 0x000fe40008011631 */
[----:B------:R-:W-:-:S02]  /*3bb0*/  USHF.R.U32.HI UR48, URZ, UR38, UR8 ;  /* 0x00000026ff307299 */ /* 0x000fc40008011608 */
[----:B------:R-:W-:Y:S02]  /*3bc0*/  UISETP.NE.AND UP0, UPT, UR42, 0x1, UPT ;  /* 0x000000012a00788c */ /* 0x000fe4000bf05270 */
[----:B------:R-:W-:-:S11]  /*3bd0*/  UISETP.NE.AND UP4, UPT, UR4, 0x1, UPT ;  /* 0x000000010400788c */ /* 0x000fd6000bf85270 */
.L_x_73:
[C---:B------:R-:W-:Y:S02]  /*3be0*/  LEA R3, R10.reuse, UR6, 0x3 ;  /* 0x000000060a037c11 */ /* 0x040fe4000f8e18ff */
[----:B---3--:R-:W-:Y:S02]  /*3bf0*/  SHF.L.U32 R0, R9, 0x1f, RZ ;  /* 0x0000001f09007819 */ /* 0x008fe400000006ff */
[----:B------:R-:W-:Y:S02]  /*3c00*/  LEA R5, R10, UR6, 0x4 ;  /* 0x000000060a057c11 */ /* 0x000fe4000f8e20ff */
[----:B------:R-:W3:Y:S02]  /*3c10*/  SYNCS.PHASECHK.TRANS64.TRYWAIT P0, [R3+URZ+0x70], R0 ;  /* 0x00007000030075a7 */ /* 0x000ee400080011ff */
[----:B---3--:R-:W-:Y:S05]  /*3c20*/  @!P0 BRA `(.L_x_66) ;  /* 0x000000a800ac8947 */ /* 0x008fea0003800000 */
.L_x_137:
[----:B------:R-:W4:Y:S01]  /*3c30*/  LDS.128 R4, [R5+0xe0] ;  /* 0x0000e00005047984 */ /* 0x000f220000000c00 */
[----:B------:R-:W-:Y:S01]  /*3c40*/  UISETP.GE.AND UP0, UPT, UR13, 0x1, UPT ;  /* 0x000000010d00788c */ /* 0x000fe2000bf06270 */
[----:B------:R-:W-:Y:S01]  /*3c50*/  @!PT LDS RZ, [RZ] ;  /* 0x00000000fffff984 */ /* 0x000fe20000000800 */
[----:B------:R-:W-:Y:S01]  /*3c60*/  @!PT LDS RZ, [RZ] ;  /* 0x00000000fffff984 */ /* 0x000fe20000000800 */
[----:B------:R-:W-:Y:S01]  /*3c70*/  @!PT LDS RZ, [RZ] ;  /* 0x00000000fffff984 */ /* 0x000fe20000000800 */
[----:B------:R-:W-:Y:S01]  /*3c80*/  @!PT LDS RZ, [RZ] ;  /* 0x00000000fffff984 */ /* 0x000fe20000000800 */
[----:B------:R1:W-:Y:S06]  /*3c90*/  MEMBAR.ALL.CTA ;  /* 0x0000000000007992 */ /* 0x0003ec0000008000 */
[----:B-1----:R-:W1:Y:S01]  /*3ca0*/  FENCE.VIEW.ASYNC.S ;  /* 0x00000000000073c6 */ /* 0x002e620000000000 */
[----:B----4-:R-:W-:Y:S11]  /*3cb0*/  LOP3.LUT P0, RZ, R6, 0x1, RZ, 0xc0, !PT ;  /* 0x0000000106ff7812 */ /* 0x010ff6000780c0ff */
[----:B------:R-:W-:Y:S02]  /*3cc0*/  @!UPT UIADD3 URZ, UPT, UPT, URZ, URZ, URZ ;  /* 0x000000fffffff290 */ /* 0x000fe4000fffe0ff */
[----:B-1----:R-:W-:Y:S01]  /*3cd0*/  VOTEU.ANY UP3, P0 ;  /* 0x0000000000ff7886 */ /* 0x002fe20000060100 */
[----:B------:R-:W-:Y:S11]  /*3ce0*/  PLOP3.LUT P0, PT, PT, PT, UP3, 0x80, 0x8 ;  /* 0x000000000008781c */ /* 0x000ff60003f0f038 */
[----:B------:R-:W-:Y:S02]  /*3cf0*/  @!UPT UIADD3 URZ, UPT, UPT, URZ, URZ, URZ ;  /* 0x000000fffffff290 */ /* 0x000fe4000fffe0ff */
[----:B---3--:R-:W-:Y:S02]  /*3d00*/  @P0 SHF.R.U32.HI R0, RZ, 0x10, R5 ;  /* 0x00000010ff000819 */ /* 0x008fe40000011605 */
[----:B------:R-:W-:Y:S02]  /*3d10*/  @P0 MOV R2, R4 ;  /* 0x0000000400020202 */ /* 0x000fe40000000f00 */
[----:B------:R-:W-:Y:S01]  /*3d20*/  @P0 R2UR UR4, R0 ;  /* 0x00000000000402ca */ /* 0x000fe200000e0000 */
[----:B------:R-:W-:Y:S01]  /*3d30*/  VIADD R0, R3, 0x80 ;  /* 0x0000008003007836 */ /* 0x000fe20000000000 */
[----:B------:R-:W-:Y:S02]  /*3d40*/  @P0 LOP3.LUT R4, R5, 0xffff, RZ, 0xc0, !PT ;  /* 0x0000ffff05040812 */ /* 0x000fe400078ec0ff */
[----:B------:R-:W-:Y:S02]  /*3d50*/  @P0 R2UR UR8, R2 ;  /* 0x00000000020802ca */ /* 0x000fe400000e0000 */
[----:B------:R-:W-:Y:S02]  /*3d60*/  PRMT R0, RZ, 0x654, R0 ;  /* 0x00000654ff007816 */ /* 0x000fe40000000000 */
[----:B------:R-:W-:Y:S02]  /*3d70*/  @P0 R2UR UR5, R4 ;  /* 0x00000000040502ca */ /* 0x000fe400000e0000 */
[----:B------:R1:W-:Y:S03]  /*3d80*/  SYNCS.ARRIVE.TRANS64.RED.A1T0 RZ, [R0+URZ], RZ ;  /* 0x000000ff00ff79a7 */ /* 0x0003e600081004ff */
[----:B------:R-:W-:Y:S04]  /*3d90*/  @UP3 UMOV UR50, UR4 ;  /* 0x0000000400323c82 */ /* 0x000fe80008000000 */
[----:B------:R-:W-:Y:S04]  /*3da0*/  @UP3 UMOV UR23, UR8 ;  /* 0x0000000800173c82 */ /* 0x000fe80008000000 */
[----:B------:R-:W-:Y:S01]  /*3db0*/  @UP3 UMOV UR22, UR5 ;  /* 0x0000000500163c82 */ /* 0x000fe20008000000 */
[----:B------:R-:W-:Y:S05]  /*3dc0*/  BRA.U !UP0, `(.L_x_67) ;  /* 0x0000000108c07547 */ /* 0x000fea000b800000 */
[----:B------:R-:W-:Y:S02]  /*3dd0*/  UP2UR UR10, UPR, URZ, 0x4 ;  /* 0x00000004ff0a7883 */ /* 0x000fe40008000000 */
[----:B------:R-:W-:Y:S02]  /*3de0*/  UISETP.NE.AND UP2, UPT, UR42, 0x1, UPT ;  /* 0x000000012a00788c */ /* 0x000fe4000bf45270 */
[----:B------:R-:W-:Y:S02]  /*3df0*/  UISETP.NE.AND UP0, UPT, UR21, 0x1, UPT ;  /* 0x000000011500788c */ /* 0x000fe4000bf05270 */
[----:B------:R-:W-:Y:S02]  /*3e00*/  USEL UR4, UR39, UR48, !UP2 ;  /* 0x0000003027047287 */ /* 0x000fe4000d000000 */
[----:B------:R-:W-:Y:S02]  /*3e10*/  UP2UR UR18, UPR, URZ, 0x2 ;  /* 0x00000002ff127883 */ /* 0x000fe40008000000 */
[----:B------:R-:W-:Y:S02]  /*3e20*/  UISETP.NE.AND UP1, UPT, UR13, 0x1, UPT ;  /* 0x000000010d00788c */ /* 0x000fe4000bf25270 */
[----:B------:R-:W-:Y:S02]  /*3e30*/  UIMAD.WIDE.U32 UR32, UR22, UR43, URZ ;  /* 0x0000002b162072a5 */ /* 0x000fe4000f8e00ff */
[----:B------:R-:W-:Y:S02]  /*3e40*/  USEL UR9, UR44, UR49, !UP0 ;  /* 0x000000312c097287 */ /* 0x000fe4000c000000 */
[----:B--2---:R-:W-:Y:S02]  /*3e50*/  UIMAD.WIDE.U32 UR24, UR4, UR14, URZ ;  /* 0x0000000e041872a5 */ /* 0x004fe4000f8e00ff */
[----:B------:R-:W-:Y:S02]  /*3e60*/  UIMAD.WIDE.U32 UR26, UR23, UR40, URZ ;  /* 0x00000028171a72a5 */ /* 0x000fe4000f8e00ff */
[----:B------:R-:W-:Y:S01]  /*3e70*/  UIMAD.WIDE.U32 UR16, UR9, UR14, URZ ;  /* 0x0000000e091072a5 */ /* 0x000fe2000f8e00ff */
[----:B------:R-:W-:Y:S02]  /*3e80*/  UMOV UR11, UR33 ;  /* 0x00000021000b7c82 */ /* 0x000fe40008000000 */
[----:B------:R-:W-:Y:S01]  /*3e90*/  UMOV UR8, UR25 ;  /* 0x0000001900087c82 */ /* 0x000fe20008000000 */
[----:B------:R-:W-:Y:S02]  /*3ea0*/  USHF.R.U32.HI UR11, URZ, UR38, UR11 ;  /* 0x00000026ff0b7299 */ /* 0x000fe4000801160b */
[----:B------:R-:W-:Y:S02]  /*3eb0*/  @UP1 USHF.R.U32.HI UR4, URZ, UR15, UR8 ;  /* 0x0000000fff041299 */ /* 0x000fe40008011608 */
[----:B------:R-:W-:Y:S02]  /*3ec0*/  USEL UR8, UR22, UR11, !UP2 ;  /* 0x0000000b16087287 */ /* 0x000fe4000d000000 */
[----:B------:R-:W-:Y:S02]  /*3ed0*/  UIMAD UR4, UR13, UR4, URZ ;  /* 0x000000040d0472a4 */ /* 0x000fe4000f8e02ff */
[----:B------:R-:W-:Y:S01]  /*3ee0*/  UISETP.NE.AND UP2, UPT, UR10, URZ, UPT ;  /* 0x000000ff0a00728c */ /* 0x000fe2000bf45270 */
[----:B------:R-:W-:Y:S01]  /*3ef0*/  UMOV UR5, UR27 ;  /* 0x0000001b00057c82 */ /* 0x000fe20008000000 */
[----:B------:R-:W-:Y:S01]  /*3f00*/  UMOV UR16, UR17 ;  /* 0x0000001100107c82 */ /* 0x000fe20008000000 */
[----:B------:R-:W-:Y:S02]  /*3f10*/  USHF.R.U32.HI UR5, URZ, UR41, UR5 ;  /* 0x00000029ff057299 */ /* 0x000fe40008011605 */
[----:B------:R-:W-:Y:S02]  /*3f20*/  @UP1 USHF.R.U32.HI UR9, URZ, UR15, UR16 ;  /* 0x0000000fff091299 */ /* 0x000fe40008011610 */
[----:B------:R-:W-:Y:S02]  /*3f30*/  USEL UR5, UR23, UR5, !UP0 ;  /* 0x0000000517057287 */ /* 0x000fe4000c000000 */
[----:B------:R-:W-:Y:S02]  /*3f40*/  UIMAD.WIDE.U32 UR16, UR8, UR14, URZ ;  /* 0x0000000e081072a5 */ /* 0x000fe4000f8e00ff */
[----:B------:R-:W-:Y:S02]  /*3f50*/  UIMAD UR10, UR13, UR9, URZ ;  /* 0x000000090d0a72a4 */ /* 0x000fe4000f8e02ff */
[----:B------:R-:W-:Y:S03]  /*3f60*/  UISETP.GE.AND UP0, UPT, UR8, UR4, UPT ;  /* 0x000000040800728c */ /* 0x000fe6000bf06270 */
[----:B------:R-:W-:Y:S01]  /*3f70*/  UMOV UR4, UR17 ;  /* 0x0000001100047c82 */ /* 0x000fe20008000000 */
[----:B------:R-:W-:Y:S02]  /*3f80*/  UISETP.GE.OR UP0, UPT, UR5, UR10, UP0 ;  /* 0x0000000a0500728c */ /* 0x000fe40008706670 */
[----:B------:R-:W-:Y:S02]  /*3f90*/  USHF.R.U32.HI UR4, URZ, UR15, UR4 ;  /* 0x0000000fff047299 */ /* 0x000fe40008011604 */
[----:B------:R-:W-:Y:S02]  /*3fa0*/  UIMAD.WIDE.U32 UR10, UR5, UR14, URZ ;  /* 0x0000000e050a72a5 */ /* 0x000fe4000f8e00ff */
[----:B------:R-:W-:Y:S04]  /*3fb0*/  USEL UR12, UR8, UR4, !UP1 ;  /* 0x00000004080c7287 */ /* 0x000fe8000c800000 */
[----:B------:R-:W-:Y:S01]  /*3fc0*/  UIADD3 UR16, UPT, UPT, -UR12, URZ, URZ ;  /* 0x000000ff0c107290 */ /* 0x000fe2000fffe1ff */
[----:B------:R-:W-:Y:S02]  /*3fd0*/  @!UP0 UMOV UR4, UR11 ;  /* 0x0000000b00048c82 */ /* 0x000fe40008000000 */
[----:B------:R-:W-:Y:S02]  /*3fe0*/  @!UP0 USHF.R.U32.HI UR4, URZ, UR15, UR4 ;  /* 0x0000000fff048299 */ /* 0x000fe40008011604 */
[----:B------:R-:W-:Y:S02]  /*3ff0*/  UIMAD UR10, UR13, UR16, UR8 ;  /* 0x000000100d0a72a4 */ /* 0x000fe4000f8e0208 */
[----:B------:R-:W-:Y:S02]  /*4000*/  @!UP0 USEL UR4, UR5, UR4, !UP1 ;  /* 0x0000000405048287 */ /* 0x000fe4000c800000 */
[----:B------:R-:W-:Y:S02]  /*4010*/  UISETP.NE.AND UP1, UPT, UR18, URZ, UPT ;  /* 0x000000ff1200728c */ /* 0x000fe4000bf25270 */
[----:B------:R-:W-:Y:S02]  /*4020*/  @!UP0 UIMAD UR10, UR9, UR10, UR4 ;  /* 0x0000000a090a82a4 */ /* 0x000fe4000f8e0204 */
[----:B------:R-:W-:Y:S02]  /*4030*/  @!UP0 UIADD3 UR11, UPT, UPT, UR12, -UR4, URZ ;  /* 0x800000040c0b8290 */ /* 0x000fe4000fffe0ff */
[----:B------:R-:W-:Y:S02]  /*4040*/  UIADD3 UR9, UPT, UPT, -UR5, URZ, URZ ;  /* 0x000000ff05097290 */ /* 0x000fe4000fffe1ff */
[----:B------:R-:W-:Y:S02]  /*4050*/  UIADD3 UR4, UPT, UPT, -UR8, URZ, URZ ;  /* 0x000000ff08047290 */ /* 0x000fe4000fffe1ff */
[----:B------:R-:W-:Y:S02]  /*4060*/  @!UP0 UIMAD UR8, UR11, UR13, UR5 ;  /* 0x0000000d0b0882a4 */ /* 0x000fe4000f8e0205 */
[----:B------:R-:W-:Y:S02]  /*4070*/  UIMAD UR23, UR21, UR9, UR23 ;  /* 0x00000009151772a4 */ /* 0x000fe4000f8e0217 */
[----:B------:R-:W-:Y:S01]  /*4080*/  UIMAD UR22, UR42, UR4, UR22 ;  /* 0x000000042a1672a4 */ /* 0x000fe2000f8e0216 */
[----:B------:R-:W-:Y:S02]  /*4090*/  @!UP0 UMOV UR5, UR10 ;  /* 0x0000000a00058c82 */ /* 0x000fe40008000000 */
[----:B------:R-:W-:Y:S02]  /*40a0*/  UIMAD UR23, UR5, UR21, UR23 ;  /* 0x00000015051772a4 */ /* 0x000fe4000f8e0217 */
[----:B------:R-:W-:Y:S11]  /*40b0*/  UIMAD UR22, UR8, UR42, UR22 ;  /* 0x0000002a081672a4 */ /* 0x000ff6000f8e0216 */
[----:B------:R-:W-:Y:S01]  /*40c0*/  @!UPT UIADD3 URZ, UPT, UPT, URZ, URZ, URZ ;  /* 0x000000fffffff290 */ /* 0x000fe2000fffe0ff */
.L_x_67:
[----:B------:R-:W3:Y:S01]  /*40d0*/  @!UP4 LDCU.128 UR8, c[0x0][0xb10] ;  /* 0x00016200ff08c7ac */ /* 0x000ee20008000c00 */
[----:B------:R-:W-:Y:S04]  /*40e0*/  ISETP.NE.U32.AND P0, PT, RZ, UR30, PT ;  /* 0x0000001eff007c0c */ /* 0x000fe8000bf05070 */
[----:B------:R-:W-:Y:S01]  /*40f0*/  ISETP.NE.AND.EX P0, PT, RZ, UR31, PT, P0 ;  /* 0x0000001fff007c0c */ /* 0x000fe2000bf05300 */
[----:B------:R-:W4:Y:S01]  /*4100*/  @!UP4 LDCU UR5, c[0x0][0xb0c] ;  /* 0x00016180ff05c7ac */ /* 0x000f220008000800 */
[----:B---3--:R-:W-:Y:S07]  /*4110*/  UIMAD.WIDE.U32 UR16, UR23, UR8, URZ ;  /* 0x00000008171072a5 */ /* 0x008fee000f8e00ff */
[----:B------:R-:W-:Y:S01]  /*4120*/  @!UP4 UMOV UR4, UR17 ;  /* 0x000000110004cc82 */ /* 0x000fe20008000000 */
[----:B----4-:R-:W-:Y:S02]  /*4130*/  @!UP4 UISETP.NE.AND UP0, UPT, UR5, 0x1, UPT ;  /* 0x000000010500c88c */ /* 0x010fe4000bf05270 */
[----:B------:R-:W-:Y:S02]  /*4140*/  @!UP4 USHF.R.U32.HI UR4, URZ, UR9, UR4 ;  /* 0x00000009ff04c299 */ /* 0x000fe40008011604 */
[----:B------:R-:W-:Y:S02]  /*4150*/  UIMAD.WIDE.U32 UR16, UR22, UR11, URZ ;  /* 0x0000000b161072a5 */ /* 0x000fe4000f8e00ff */
[----:B------:R-:W-:Y:S02]  /*4160*/  @!UP4 USEL UR8, UR23, UR4, !UP0 ;  /* 0x000000041708c287 */ /* 0x000fe4000c000000 */
[----:B------:R-:W-:Y:S03]  /*4170*/  @!UP4 UISETP.NE.AND UP0, UPT, UR10, 0x1, UPT ;  /* 0x000000010a00c88c */ /* 0x000fe6000bf05270 */
[----:B------:R-:W-:Y:S02]  /*4180*/  @!UP4 UMOV UR9, UR17 ;  /* 0x000000110009cc82 */ /* 0x000fe40008000000 */
[----:B------:R-:W3:Y:S02]  /*4190*/  @!UP4 LDCU UR4, c[0x0][0xb20] ;  /* 0x00016400ff04c7ac */ /* 0x000ee40008000800 */
[----:B---3--:R-:W-:Y:S04]  /*41a0*/  @!UP4 USHF.R.U32.HI UR4, URZ, UR4, UR9 ;  /* 0x00000004ff04c299 */ /* 0x008fe80008011609 */
[----:B------:R-:W-:Y:S04]  /*41b0*/  @!UP4 USEL UR9, UR22, UR4, !UP0 ;  /* 0x000000041609c287 */ /* 0x000fe8000c000000 */
[----:B------:R-:W-:Y:S02]  /*41c0*/  @!UP4 UIADD3 UR4, UPT, UPT, -UR8, UR9, URZ ;  /* 0x000000090804c290 */ /* 0x000fe4000fffe1ff */
[----:B------:R-:W-:Y:S02]  /*41d0*/  @!UP4 UIADD3 UR8, UPT, UPT, UR8, -UR9, URZ ;  /* 0x800000090808c290 */ /* 0x000fe4000fffe0ff */
[----:B------:R-:W-:Y:S02]  /*41e0*/  @!UP4 UIMAD UR23, UR4, UR5, UR23 ;  /* 0x000000050417c2a4 */ /* 0x000fe4000f8e0217 */
[----:B------:R-:W-:Y:S01]  /*41f0*/  @!UP4 UIMAD UR22, UR8, UR10, UR22 ;  /* 0x0000000a0816c2a4 */ /* 0x000fe2000f8e0216 */
[----:B------:R-:W-:Y:S11]  /*4200*/  BRA.U UP1, `(.L_x_68) ;  /* 0x0000000101107547 */ /* 0x000ff6000b800000 */
[----:B-1----:R-:W-:Y:S04]  /*4210*/  MOV R0, UR37 ;  /* 0x0000002500007c02 */ /* 0x002fe80008000f00 */
[----:B------:R-:W-:Y:S04]  /*4220*/  SHF.L.U32 R3, R0, 0x1f, RZ ;  /* 0x0000001f00037819 */ /* 0x000fe800000006ff */
[----:B------:R-:W1:Y:S02]  /*4230*/  SYNCS.PHASECHK.TRANS64.TRYWAIT P1, [UR6+0x68], R3 ;  /* 0x00006803ff0075a7 */ /* 0x000e640008021106 */
[----:B-1----:R-:W-:Y:S05]  /*4240*/  @!P1 BRA `(.L_x_69) ;  /* 0x000000a400389947 */ /* 0x002fea0003800000 */
.L_x_68:
[----:B------:R-:W-:Y:S05]  /*4250*/  BRA.U !UP5, `(.L_x_70) ;  /* 0x000000010d3c7547 */ /* 0x000fea000b800000 */
[----:B------:R-:W-:Y:S01]  /*4260*/  UPLOP3.LUT UP2, UPT, UPT, UPT, UP6, 0x80, 0x8 ;  /* 0x000000000008789c */ /* 0x000fe20003f4f060 */
[----:B------:R-:W-:Y:S02]  /*4270*/  HFMA2 R2, -RZ, RZ, 0, 5.9604644775390625e-08 ;  /* 0x00000001ff027431 */ /* 0x000fe400000001ff */
[----:B-1----:R-:W-:Y:S03]  /*4280*/  IMAD.MOV.U32 R0, RZ, RZ, 0x1 ;  /* 0x00000001ff007424 */ /* 0x002fe600078e00ff */
[----:B------:R-:W-:Y:S05]  /*4290*/  PLOP3.LUT P1, PT, PT, PT, UP2, 0x80, 0x8 ;  /* 0x000000000008781c */ /* 0x000fea0003f2f028 */
[----:B------:R-:W1:Y:S01]  /*42a0*/  @UP2 LDCU.64 UR8, c[0x0][0x888] ;  /* 0x00011100ff0827ac */ /* 0x000e620008000a00 */
[----:B------:R-:W-:Y:S07]  /*42b0*/  @UP2 UIMAD UR4, UR36, UR30, URZ ;  /* 0x0000001e240422a4 */ /* 0x000fee000f8e02ff */
[----:B------:R-:W-:Y:S04]  /*42c0*/  @P1 PRMT R3, R2, 0x7610, R3 ;  /* 0x0000761002031816 */ /* 0x000fe80000000003 */
[----:B------:R-:W-:Y:S05]  /*42d0*/  @!P1 PRMT R3, R0, 0x7610, R3 ;  /* 0x0000761000039816 */ /* 0x000fea0000000003 */
[----:B------:R3:W-:Y:S01]  /*42e0*/  STL.S16 [R1+0x1d0], R3 ;  /* 0x0001d00301007387 */ /* 0x0007e20000100600 */
[----:B-1----:R-:W-:Y:S01]  /*42f0*/  @UP2 UIMAD.WIDE UR8, UR4, 0x4, UR8 ;  /* 0x00000004040828a5 */ /* 0x002fe2000f8e0208 */
[----:B------:R-:W1:Y:S05]  /*4300*/  @!UP2 LDCU UR4, c[0x0][0x880] ;  /* 0x00011000ff04a7ac */ /* 0x000e6a0008000800 */
[----:B------:R-:W-:Y:S02]  /*4310*/  IMAD.U32 R4, RZ, RZ, UR8 ;  /* 0x00000008ff047e24 */ /* 0x000fe4000f8e00ff */
[----:B------:R-:W-:Y:S05]  /*4320*/  IMAD.U32 R5, RZ, RZ, UR9 ;  /* 0x00000009ff057e24 */ /* 0x000fea000f8e00ff */
[----:B-----5:R3:W5:Y:S02]  /*4330*/  @P1 LDG.E R252, desc[UR54][R4.64] ;  /* 0x0000003604fc1981 */ /* 0x020764000c1e1900 */
[----:B-1-3--:R-:W-:Y:S07]  /*4340*/  @!P1 MOV R252, UR4 ;  /* 0x0000000400fc9c02 */ /* 0x00afee0008000f00 */
.L_x_70:
[----:B-----5:R-:W-:Y:S01]  /*4350*/  @!P0 FSETP.EQ.AND P1, PT, R252, RZ, PT ;  /* 0x000000fffc00820b */ /* 0x020fe20003f22000 */
[----:B------:R-:W-:Y:S01]  /*4360*/  @!UPT UIADD3 URZ, UPT, UPT, URZ, URZ, URZ ;  /* 0x000000fffffff290 */ /* 0x000fe2000fffe0ff */
[----:B------:R-:W-:Y:S11]  /*4370*/  @!P0 BRA `(.L_x_71) ;  /* 0x00000000001c8947 */ /* 0x000ff60003800000 */
[----:B------:R-:W-:Y:S01]  /*4380*/  PLOP3.LUT P1, PT, PT, PT, UP2, 0x80, 0x8 ;  /* 0x000000000008781c */ /* 0x000fe20003f2f028 */
[----:B-1----:R-:W3:Y:S03]  /*4390*/  LDL R0, [R1+0x1d0] ;  /* 0x0001d00001007983 */ /* 0x002ee60000100800 */
[----:B------:R-:W-:Y:S02]  /*43a0*/  PLOP3.LUT P1, PT, P1, PT, PT, 0x8, 0x80 ;  /* 0x000000000080781c */ /* 0x000fe40000f2e170 */
[----:B---3--:R-:W-:Y:S11]  /*43b0*/  LOP3.LUT P0, RZ, R0, 0xff, RZ, 0xc0, !PT ;  /* 0x000000ff00ff7812 */ /* 0x008ff6000780c0ff */
[----:B------:R-:W-:Y:S02]  /*43c0*/  @!UPT UIADD3 URZ, UPT, UPT, URZ, URZ, URZ ;  /* 0x000000fffffff290 */ /* 0x000fe4000fffe0ff */
[----:B------:R-:W-:Y:S11]  /*43d0*/  @P0 FSETP.EQ.AND P1, PT, R252, RZ, PT ;  /* 0x000000fffc00020b */ /* 0x000ff60003f22000 */
[----:B------:R-:W-:Y:S02]  /*43e0*/  @!UPT UIADD3 URZ, UPT, UPT, URZ, URZ, URZ ;  /* 0x000000fffffff290 */ /* 0x000fe4000fffe0ff */
.L_x_71:
[----:B------:R-:W-:Y:S01]  /*43f0*/  ULEA UR5, UR29, UR6, 0x3 ;  /* 0x000000061d057291 */ /* 0x000fe2000f8e18ff */
[----:B-1----:R-:W-:Y:S02]  /*4400*/  SHF.L.U32 R0, R11, 0x1f, RZ ;  /* 0x0000001f0b007819 */ /* 0x002fe400000006ff */
[----:B------:R-:W-:Y:S01]  /*4410*/  ELECT P0, URZ, PT ;  /* 0x0000000000ff782f */ /* 0x000fe20003800000 */
[----:B------:R-:W-:Y:S05]  /*4420*/  VIADD R10, R10, 0x1 ;  /* 0x000000010a0a7836 */ /* 0x000fea0000000000 */
[----:B------:R-:W1:Y:S02]  /*4430*/  SYNCS.PHASECHK.TRANS64.TRYWAIT P2, [UR5+0x50], R0 ;  /* 0x00005000ff0075a7 */ /* 0x000e640008041105 */
[----:B-1----:R-:W-:Y:S05]  /*4440*/  @!P2 BRA `(.L_x_72) ;  /* 0x000000a000d0a947 */ /* 0x002fea0003800000 */
.L_x_140:
[----:B------:R-:W3:Y:S01]  /*4450*/  LDL.LU R2, [R1+0x1d4] ;  /* 0x0001d40001027983 */ /* 0x000ee20000300800 */
[----:B------:R-:W-:Y:S01]  /*4460*/  PLOP3.LUT P0, PT, P1, P0, PT, 0xf2, 0x2f ;  /* 0x00000000002f781c */ /* 0x000fe20000f01e72 */
[----:B------:R-:W-:Y:S01]  /*4470*/  UIADD3 UR33, UPT, UPT, UR5, 0x40, URZ ;  /* 0x0000004005217890 */ /* 0x000fe2000fffe0ff */
[C---:B------:R-:W-:Y:S01]  /*4480*/  ISETP.NE.AND P1, PT, R10.reuse, 0x2, PT ;  /* 0x000000020a00780c */ /* 0x040fe20003f25270 */
[----:B------:R-:W-:Y:S01]  /*4490*/  UMOV UR58, 0x0 ;  /* 0x00000000003a7882 */ /* 0x000fe20000000000 */
[----:B------:R-:W-:Y:S01]  /*44a0*/  UMOV UR59, 0x10000000 ;  /* 0x10000000003b7882 */ /* 0x000fe20000000000 */
[----:B------:R-:W-:Y:S01]  /*44b0*/  UMOV UR20, UR36 ;  /* 0x0000002400147c82 */ /* 0x000fe20008000000 */
[----:B------:R-:W-:Y:S01]  /*44c0*/  UMOV UR28, UR36 ;  /* 0x00000024001c7c82 */ /* 0x000fe20008000000 */
[----:B------:R-:W-:Y:S01]  /*44d0*/  UMOV UR12, UR36 ;  /* 0x00000024000c7c82 */ /* 0x000fe20008000000 */
[----:B------:R-:W-:Y:S01]  /*44e0*/  UMOV UR17, UR33 ;  /* 0x0000002100117c82 */ /* 0x000fe20008000000 */
[----:B------:R-:W-:Y:S01]  /*44f0*/  UMOV UR25, UR33 ;  /* 0x0000002100197c82 */ /* 0x000fe20008000000 */
[----:B------:R-:W-:Y:S01]  /*4500*/  UMOV UR9, UR33 ;  /* 0x0000002100097c82 */ /* 0x000fe20008000000 */
[----:B-1----:R-:W-:Y:S02]  /*4510*/  SEL R0, RZ, 0x1, P1 ;  /* 0x00000001ff007807 */ /* 0x002fe40000800000 */
[----:B------:R-:W-:Y:S01]  /*4520*/  VOTEU.ALL UP0, P0 ;  /* 0x0000000000ff7886 */ /* 0x000fe20000000000 */
[----:B------:R-:W-:Y:S02]  /*4530*/  SEL R10, R10, RZ, P1 ;  /* 0x000000ff0a0a7207 */ /* 0x000fe40000800000 */
[----:B------:R-:W-:Y:S02]  /*4540*/  LOP3.LUT R9, R9, R0, RZ, 0x3c, !PT ;  /* 0x0000000009097212 */ /* 0x000fe400078e3cff */
[----:B------:R-:W-:Y:S02]  /*4550*/  @!UP0 UIADD3 UR56, UP1, UPT, UR52, 0x580, URZ ;  /* 0x0000058034388890 */ /* 0x000fe4000ff3e0ff */
[----:B------:R-:W-:Y:S02]  /*4560*/  @!UP0 UIMAD UR4, UR29, 0xf000, UR6 ;  /* 0x0000f0001d0488a4 */ /* 0x000fe4000f8e0206 */
[----:B------:R-:W-:Y:S02]  /*4570*/  @!UP0 UIADD3.X UR57, UPT, UPT, URZ, UR53, URZ, UP1, !UPT ;  /* 0x00000035ff398290 */ /* 0x000fe40008ffe4ff */
[----:B------:R-:W-:Y:S02]  /*4580*/  @!UP0 UIMAD UR34, UR47, 0xf0, URZ ;  /* 0x000000f02f2288a4 */ /* 0x000fe4000f8e02ff */
[----:B------:R-:W-:Y:S01]  /*4590*/  @!UP0 UIADD3 UR32, UPT, UPT, UR4, 0x200, URZ ;  /* 0x0000020004208890 */ /* 0x000fe2000fffe0ff */
[----:B------:R-:W-:Y:S01]  /*45a0*/  VOTEU.ALL UP1, P0 ;  /* 0x0000000000ff7886 */ /* 0x000fe20000020000 */
[----:B------:R-:W-:Y:S02]  /*45b0*/  @!UP0 UIADD3 UR18, UPT, UPT, UR34, 0x10, URZ ;  /* 0x0000001022128890 */ /* 0x000fe4000fffe0ff */
[----:B------:R-:W-:Y:S02]  /*45c0*/  @!UP0 UIADD3 UR16, UPT, UPT, UR4, 0x1200, URZ ;  /* 0x0000120004108890 */ /* 0x000fe4000fffe0ff */
[----:B------:R-:W-:Y:S02]  /*45d0*/  @!UP0 UIADD3 UR26, UPT, UPT, UR34, 0x20, URZ ;  /* 0x00000020221a8890 */ /* 0x000fe4000fffe0ff */
[----:B------:R-:W-:Y:S02]  /*45e0*/  @!UP0 UIADD3 UR24, UPT, UPT, UR4, 0x2200, URZ ;  /* 0x0000220004188890 */ /* 0x000fe4000fffe0ff */
[----:B------:R-:W-:Y:S02]  /*45f0*/  @!UP0 UIADD3 UR10, UPT, UPT, UR34, 0x30, URZ ;  /* 0x00000030220a8890 */ /* 0x000fe4000fffe0ff */
[----:B------:R-:W-:Y:S02]  /*4600*/  UIADD3 UR29, UPT, UPT, UR29, 0x1, URZ ;  /* 0x000000011d1d7890 */ /* 0x000fe4000fffe0ff */
[----:B------:R-:W-:Y:S01]  /*4610*/  UIADD3 UR47, UPT, UPT, UR22, UR45, URZ ;  /* 0x0000002d162f7290 */ /* 0x000fe2000fffe0ff */
[----:B---3--:R-:W-:Y:S11]  /*4620*/  R2UR UR8, R2 ;  /* 0x00000000020872ca */ /* 0x008ff600000e0000 */
[----:B------:R-:W-:Y:S02]  /*4630*/  @!UPT UIADD3 URZ, UPT, UPT, URZ, URZ, URZ ;  /* 0x000000fffffff290 */ /* 0x000fe4000fffe0ff */
[----:B------:R-:W-:Y:S02]  /*4640*/  @!UP0 USHF.L.U32 UR35, UR8, 0x7, URZ ;  /* 0x0000000708238899 */ /* 0x000fe400080006ff */
[----:B------:R-:W-:Y:S05]  /*4650*/  @!UP0 UIADD3 UR8, UPT, UPT, UR4, 0x3200, URZ ;  /* 0x0000320004088890 */ /* 0x000fea000fffe0ff */
[----:B------:R-:W-:Y:S01]  /*4660*/  UMOV UR19, UR35 ;  /* 0x0000002300137c82 */ /* 0x000fe20008000000 */
[----:B------:R-:W-:Y:S01]  /*4670*/  UMOV UR27, UR35 ;  /* 0x00000023001b7c82 */ /* 0x000fe20008000000 */
[----:B------:R1:W-:Y:S01]  /*4680*/  @!UP1 UTMALDG.3D [UR32], [UR56], desc[UR58] ;  /* 0x00003a20380095b4 */ /* 0x0003e20008011000 */
[----:B------:R-:W-:Y:S01]  /*4690*/  VOTEU.ALL UP1, P0 ;  /* 0x0000000000ff7886 */ /* 0x000fe20000020000 */
[----:B------:R-:W-:Y:S04]  /*46a0*/  UMOV UR11, UR35 ;  /* 0x00000023000b7c82 */ /* 0x000fe80008000000 */
[----:B------:R3:W-:Y:S01]  /*46b0*/  @!UP1 UTMALDG.3D [UR16], [UR56], desc[UR58] ;  /* 0x00003a10380095b4 */ /* 0x0007e20008011000 */
[----:B------:R-:W-:Y:S05]  /*46c0*/  VOTEU.ALL UP1, P0 ;  /* 0x0000000000ff7886 */ /* 0x000fea0000020000 */
[----:B------:R4:W-:Y:S01]  /*46d0*/  @!UP1 UTMALDG.3D [UR24], [UR56], desc[UR58] ;  /* 0x00003a18380095b4 */ /* 0x0009e20008011000 */
[----:B------:R-:W-:Y:S05]  /*46e0*/  VOTEU.ALL UP1, P0 ;  /* 0x0000000000ff7886 */ /* 0x000fea0000020000 */
[----:B------:R5:W-:Y:S01]  /*46f0*/  @!UP1 UTMALDG.3D [UR8], [UR56], desc[UR58] ;  /* 0x00003a08380095b4 */ /* 0x000be20008011000 */
[----:B------:R-:W-:Y:S01]  /*4700*/  VOTEU.ALL UP1, P0 ;  /* 0x0000000000ff7886 */ /* 0x000fe20000020000 */
[----:B-1----:R-:W-:Y:S01]  /*4710*/  UPRMT UR33, UR7, 0x654, UR33 ;  /* 0x0000065407217896 */ /* 0x002fe20008000021 */
[----:B------:R-:W-:Y:S01]  /*4720*/  UMOV UR36, UR50 ;  /* 0x0000003200247c82 */ /* 0x000fe20008000000 */
[----:B---3--:R-:W-:Y:S02]  /*4730*/  @!UP0 UIADD3 UR18, UPT, UPT, UR34, 0x40, URZ ;  /* 0x0000004022128890 */ /* 0x008fe4000fffe0ff */
[----:B------:R-:W-:Y:S02]  /*4740*/  @!UP0 UIADD3 UR16, UPT, UPT, UR4, 0x4200, URZ ;  /* 0x0000420004108890 */ /* 0x000fe4000fffe0ff */
[----:B----4-:R-:W-:Y:S02]  /*4750*/  @!UP0 UIADD3 UR26, UPT, UPT, UR34, 0x50, URZ ;  /* 0x00000050221a8890 */ /* 0x010fe4000fffe0ff */
[----:B------:R-:W-:Y:S05]  /*4760*/  @!UP0 UIADD3 UR24, UPT, UPT, UR4, 0x5200, URZ ;  /* 0x0000520004188890 */ /* 0x000fea000fffe0ff */
[----:B------:R1:W-:Y:S01]  /*4770*/  @!UP1 UTMALDG.3D [UR16], [UR56], desc[UR58] ;  /* 0x00003a10380095b4 */ /* 0x0003e20008011000 */
[----:B------:R-:W-:Y:S01]  /*4780*/  VOTEU.ALL UP1, P0 ;  /* 0x0000000000ff7886 */ /* 0x000fe20000020000 */
[----:B-----5:R-:W-:Y:S02]  /*4790*/  @!UP0 UIADD3 UR10, UPT, UPT, UR34, 0x60, URZ ;  /* 0x00000060220a8890 */ /* 0x020fe4000fffe0ff */
[----:B------:R-:W-:Y:S02]  /*47a0*/  @!UP0 UIADD3 UR8, UPT, UPT, UR4, 0x6200, URZ ;  /* 0x0000620004088890 */ /* 0x000fe4000fffe0ff */
[----:B------:R3:W-:Y:S01]  /*47b0*/  @!UP1 UTMALDG.3D [UR24], [UR56], desc[UR58] ;  /* 0x00003a18380095b4 */ /* 0x0007e20008011000 */
[----:B------:R-:W-:Y:S06]  /*47c0*/  VOTEU.ALL UP1, P0 ;  /* 0x0000000000ff7886 */ /* 0x000fec0000020000 */
[----:B------:R4:W-:Y:S01]  /*47d0*/  @!UP1 UTMALDG.3D [UR8], [UR56], desc[UR58] ;  /* 0x00003a08380095b4 */ /* 0x0009e20008011000 */
[----:B------:R-:W-:Y:S01]  /*47e0*/  VOTEU.ALL UP1, P0 ;  /* 0x0000000000ff7886 */ /* 0x000fe20000020000 */
[----:B-1----:R-:W-:Y:S02]  /*47f0*/  @!UP0 UIADD3 UR18, UPT, UPT, UR34, 0x70, URZ ;  /* 0x0000007022128890 */ /* 0x002fe4000fffe0ff */
[----:B------:R-:W-:Y:S02]  /*4800*/  @!UP0 UIADD3 UR16, UPT, UPT, UR4, 0x7200, URZ ;  /* 0x0000720004108890 */ /* 0x000fe4000fffe0ff */
[----:B---3--:R-:W-:Y:S02]  /*4810*/  @!UP0 UIADD3 UR26, UPT, UPT, UR34, 0x80, URZ ;  /* 0x00000080221a8890 */ /* 0x008fe4000fffe0ff */
[----:B------:R-:W-:Y:S05]  /*4820*/  @!UP0 UIADD3 UR24, UPT, UPT, UR4, 0x8200, URZ ;  /* 0x0000820004188890 */ /* 0x000fea000fffe0ff */
[----:B------:R1:W-:Y:S01]  /*4830*/  @!UP1 UTMALDG.3D [UR16], [UR56], desc[UR58] ;  /* 0x00003a10380095b4 */ /* 0x0003e20008011000 */
[----:B------:R-:W-:Y:S01]  /*4840*/  VOTEU.ALL UP1, P0 ;  /* 0x0000000000ff7886 */ /* 0x000fe20000020000 */
[----:B----4-:R-:W-:Y:S02]  /*4850*/  @!UP0 UIADD3 UR10, UPT, UPT, UR34, 0x90, URZ ;  /* 0x00000090220a8890 */ /* 0x010fe4000fffe0ff */
        /* <DEDUP_REMOVED lines=13> */
[----:B------:R-:W-:Y:S01]  /*4930*/  @!UP1 UTMALDG.3D [UR24], [UR56], desc[UR58] ;  /* 0x00003a18380095b4 */ /* 0x000fe20008011000 */
[----:B------:R-:W-:Y:S06]  /*4940*/  VOTEU.ALL UP1, P0 ;  /* 0x0000000000ff7886 */ /* 0x000fec0000020000 */
[----:B------:R3:W-:Y:S01]  /*4950*/  @!UP1 UTMALDG.3D [UR8], [UR56], desc[UR58] ;  /* 0x00003a08380095b4 */ /* 0x0007e20008011000 */
[----:B------:R-:W-:Y:S02]  /*4960*/  UPLOP3.LUT UP1, UPT, UPT, UPT, UPT, 0x80, 0x8 ;  /* 0x000000000008789c */ /* 0x000fe40003f2f070 */
[----:B-1----:R-:W-:Y:S02]  /*4970*/  @!UP0 UIADD3 UR18, UPT, UPT, UR34, 0xd0, URZ ;  /* 0x000000d022128890 */ /* 0x002fe4000fffe0ff */
[----:B------:R-:W-:Y:S02]  /*4980*/  @!UP0 UIADD3 UR16, UPT, UPT, UR4, 0xd200, URZ ;  /* 0x0000d20004108890 */ /* 0x000fe4000fffe0ff */
[----:B---3--:R-:W-:Y:S02]  /*4990*/  @!UP0 UIADD3 UR10, UPT, UPT, UR34, 0xe0, URZ ;  /* 0x000000e0220a8890 */ /* 0x008fe4000fffe0ff */
[----:B------:R-:W-:Y:S01]  /*49a0*/  @!UP0 UIADD3 UR8, UPT, UPT, UR4, 0xe200, URZ ;  /* 0x0000e20004088890 */ /* 0x000fe2000fffe0ff */
[----:B------:R-:W-:Y:S05]  /*49b0*/  VOTEU.ALL UP0, P0 ;  /* 0x0000000000ff7886 */ /* 0x000fea0000000000 */
[----:B------:R3:W-:Y:S01]  /*49c0*/  @!UP0 UTMALDG.3D [UR16], [UR56], desc[UR58] ;  /* 0x00003a10380085b4 */ /* 0x0007e20008011000 */
[----:B------:R-:W-:Y:S04]  /*49d0*/  UISETP.NE.AND UP0, UPT, UR29, 0x2, UPT ;  /* 0x000000021d00788c */ /* 0x000fe8000bf05270 */
[----:B------:R-:W-:Y:S02]  /*49e0*/  USEL UR4, URZ, 0x1, UP0 ;  /* 0x00000001ff047887 */ /* 0x000fe40008000000 */
[----:B------:R-:W-:Y:S02]  /*49f0*/  USEL UR29, UR29, URZ, UP0 ;  /* 0x000000ff1d1d7287 */ /* 0x000fe40008000000 */
[----:B------:R-:W-:Y:S02]  /*4a00*/  VOTEU.ALL UP0, P0 ;  /* 0x0000000000ff7886 */ /* 0x000fe40000000000 */
[----:B------:R-:W-:Y:S03]  /*4a10*/  LOP3.LUT R11, R11, UR4, RZ, 0x3c, !PT ;  /* 0x000000040b0b7c12 */ /* 0x000fe6000f8e3cff */
[----:B------:R3:W-:Y:S01]  /*4a20*/  @!UP0 UTMALDG.3D [UR8], [UR56], desc[UR58] ;  /* 0x00003a08380085b4 */ /* 0x0007e20008011000 */
[----:B------:R3:W-:Y:S01]  /*4a30*/  @!P0 SYNCS.ARRIVE.TRANS64.RED.A0TR RZ, [UR5+0x40], R8 ;  /* 0x00004008ffff89a7 */ /* 0x0007e20008300405 */
[----:B------:R-:W-:Y:S06]  /*4a40*/  UIADD3 UR5, UPT, UPT, UR23, UR46, URZ ;  /* 0x0000002e17057290 */ /* 0x000fec000fffe0ff */
[----:B------:R-:W-:Y:S05]  /*4a50*/  IMAD.U32 R0, RZ, RZ, UR5 ;  /* 0x00000005ff007e24 */ /* 0x000fea000f8e00ff */
[----:B------:R3:W-:Y:S01]  /*4a60*/  STL [R1+0x1d4], R0 ;  /* 0x0001d40001007387 */ /* 0x0007e20000100800 */
[----:B------:R-:W-:Y:S01]  /*4a70*/  SYNCS.ARRIVE.TRANS64.RED.A1T0 RZ, [UR33], RZ ;  /* 0x000000ffffff79a7 */ /* 0x000fe20008100421 */
[----:B------:R-:W-:Y:S05]  /*4a80*/  BRA.U UP3, `(.L_x_73) ;  /* 0xfffffff103547547 */ /* 0x000fea000b83ffff */
[----:B------:R-:W-:Y:S01]  /*4a90*/  UIADD3 UR6, UPT, UPT, UR6, 0x50, URZ ;  /* 0x0000005006067890 */ /* 0x000fe2000fffe0ff */
[----:B------:R-:W-:-:S03]  /*4aa0*/  SHF.L.U32 R3, R11, 0x1f, RZ ;  /* 0x0000001f0b037819 */ /* 0x000fc600000006ff */
[----:B------:R-:W-:-:S09]  /*4ab0*/  ULEA UR4, UR29, UR6, 0x3 ;  /* 0x000000061d047291 */ /* 0x000fd2000f8e18ff */
[----:B------:R-:W1:Y:S02]  /*4ac0*/  SYNCS.PHASECHK.TRANS64.TRYWAIT P0, [UR4], R3 ;  /* 0x00000003ff0075a7 */ /* 0x000e640008001104 */
[----:B-1----:R-:W-:Y:S05]  /*4ad0*/  @!P0 BRA `(.L_x_74) ;  /* 0x0000009c00448947 */ /* 0x002fea0003800000 */
.L_x_142:
[----:B------:R-:W-:-:S04]  /*4ae0*/  UIADD3 UR5, UPT, UPT, UR29, 0x1, URZ ;  /* 0x000000011d057890 */ /* 0x000fc8000fffe0ff */
[----:B------:R-:W-:-:S04]  /*4af0*/  UISETP.NE.AND UP0, UPT, UR5, 0x2, UPT ;  /* 0x000000020500788c */ /* 0x000fc8000bf05270 */
[----:B------:R-:W-:Y:S02]  /*4b00*/  USEL UR4, URZ, 0x1, UP0 ;  /* 0x00000001ff047887 */ /* 0x000fe40008000000 */
[----:B------:R-:W-:-:S04]  /*4b10*/  USEL UR5, UR5, URZ, UP0 ;  /* 0x000000ff05057287 */ /* 0x000fc80008000000 */
[----:B------:R-:W-:Y:S01]  /*4b20*/  ULEA UR5, UR5, UR6, 0x3 ;  /* 0x0000000605057291 */ /* 0x000fe2000f8e18ff */
[----:B-1----:R-:W-:-:S04]  /*4b30*/  LOP3.LUT R3, R11, UR4, RZ, 0x3c, !PT ;  /* 0x000000040b037c12 */ /* 0x002fc8000f8e3cff */
[----:B------:R-:W-:Y:S01]  /*4b40*/  SHF.L.U32 R3, R3, 0x1f, RZ ;  /* 0x0000001f03037819 */ /* 0x000fe200000006ff */
[----:B---3--:R-:W-:-:S07]  /*4b50*/  IMAD.U32 R0, RZ, RZ, UR5 ;  /* 0x00000005ff007e24 */ /* 0x008fce000f8e00ff */
.L_x_75:
[----:B-1----:R1:W3:Y:S02]  /*4b60*/  SYNCS.PHASECHK.TRANS64.TRYWAIT P0, [R0+URZ], R3 ;  /* 0x00000003000075a7 */ /* 0x0022e400080011ff */
[----:B---3--:R-:W-:Y:S05]  /*4b70*/  @!P0 NANOSLEEP.SYNCS 0x989680 ;  /* 0x009896800000895d */ /* 0x008fea0003900000 */
[----:B------:R-:W3:Y:S02]  /*4b80*/  @!P0 SYNCS.PHASECHK.TRANS64 P0, [R0+URZ], R3 ;  /* 0x00000003000085a7 */ /* 0x000ee400080010ff */
[----:B--23--:R-:W-:Y:S05]  /*4b90*/  @P0 EXIT ;  /* 0x000000000000094d */ /* 0x00cfea0003800000 */
[----:B------:R-:W-:Y:S05]  /*4ba0*/  BRA `(.L_x_75) ;  /* 0xfffffffc00ec7947 */ /* 0x000fea000383ffff */
.L_x_65:
[----:B------:R-:W-:-:S06]  /*4bb0*/  UISETP.GE.AND UP0, UPT, UR12, 0x4, UPT ;  /* 0x000000040c00788c */ /* 0x000fcc000bf06270 */
[----:B------:R-:W-:-:S13]  /*4bc0*/  PLOP3.LUT P0, PT, PT, PT, UP0, 0x80, 0x8 ;  /* 0x000000000008781c */ /* 0x000fda0003f0f008 */
[----:B--2---:R-:W-:Y:S05]  /*4bd0*/  @!P0 EXIT ;  /* 0x000000000000894d */ /* 0x004fea0003800000 */
[----:B------:R-:W-:Y:S01]  /*4be0*/  BAR.SYNC.DEFER_BLOCKING 0x6, 0xa0 ;  /* 0x0182800000007b1d */ /* 0x000fe20000010000 */
[----:B------:R-:W-:-:S05]  /*4bf0*/  IMAD.U32 R2, R2, 0x10000, RZ ;  /* 0x0001000002027824 */ /* 0x000fca00078e00ff */
[----:B------:R-:W-:Y:S01]  /*4c00*/  UMOV UR4, 0x400 ;  /* 0x0000040000047882 */ /* 0x000fe20000000000 */
[----:B------:R-:W-:Y:S01]  /*4c10*/  UMOV UR5, URZ ;  /* 0x000000ff00057c82 */ /* 0x000fe20008000000 */
[----:B------:R-:W-:Y:S01]  /*4c20*/  ULEA UR4, UR7, UR4, 0x18 ;  /* 0x0000000407047291 */ /* 0x000fe2000f8ec0ff */
[----:B------:R-:W-:Y:S01]  /*4c30*/  LOP3.LUT R2, R2, 0x600000, RZ, 0xc0, !PT ;  /* 0x0060000002027812 */ /* 0x000fe200078ec0ff */
[----:B------:R-:W2:Y:S01]  /*4c40*/  LDCU UR40, c[0x0][0xb0c] ;  /* 0x00016180ff2877ac */ /* 0x000ea20008000800 */
[----:B------:R-:W3:Y:S01]  /*4c50*/  LDCU UR37, c[0x0][0xb30] ;  /* 0x00016600ff2577ac */ /* 0x000ee20008000800 */
[----:B------:R-:W4:Y:S01]  /*4c60*/  LDCU.64 UR52, c[0x0][0x888] ;  /* 0x00011100ff3477ac */ /* 0x000f220008000a00 */
[----:B------:R-:W1:Y:S04]  /*4c70*/  LDCU.64 UR38, c[0x0][0xb28] ;  /* 0x00016500ff2677ac */ /* 0x000e680008000a00 */
[----:B------:R-:W2:Y:S01]  /*4c80*/  LDS R3, [UR4+0x100] ;  /* 0x00010004ff037984 */ /* 0x000ea20008000800 */
[----:B------:R-:W-:Y:S01]  /*4c90*/  UMOV UR4, 0x1 ;  /* 0x0000000100047882 */ /* 0x000fe20000000000 */
[----:B------:R-:W1:Y:S01]  /*4ca0*/  LDCU.128 UR48, c[0x0][0xb10] ;  /* 0x00016200ff3077ac */ /* 0x000e620008000c00 */
[----:B------:R-:W-:Y:S01]  /*4cb0*/  MOV R0, UR4 ;  /* 0x0000000400007c02 */ /* 0x000fe20008000f00 */
[----:B------:R-:W-:Y:S01]  /*4cc0*/  UMOV UR4, URZ ;  /* 0x000000ff00047c82 */ /* 0x000fe20008000000 */
[----:B------:R-:W-:-:S03]  /*4cd0*/  UMOV UR44, URZ ;  /* 0x000000ff002c7c82 */ /* 0x000fc60008000000 */
[----:B------:R3:W-:Y:S01]  /*4ce0*/  STL [R1+0x1f4], R0 ;  /* 0x0001f40001007387 */ /* 0x0007e20000100800 */
[----:B------:R-:W-:Y:S01]  /*4cf0*/  UMOV UR15, URZ ;  /* 0x000000ff000f7c82 */ /* 0x000fe20008000000 */
[----:B------:R-:W-:Y:S01]  /*4d00*/  UMOV UR43, URZ ;  /* 0x000000ff002b7c82 */ /* 0x000fe20008000000 */
[----:B---3--:R-:W-:-:S05]  /*4d10*/  IMAD.U32 R0, RZ, RZ, UR5 ;  /* 0x00000005ff007e24 */ /* 0x008fca000f8e00ff */
[----:B------:R3:W-:Y:S01]  /*4d20*/  STL [R1+0x1f0], R0 ;  /* 0x0001f00001007387 */ /* 0x0007e20000100800 */
[----:B--2---:R-:W-:Y:S01]  /*4d30*/  IMAD.IADD R2, R3, 0x1, R2 ;  /* 0x0000000103027824 */ /* 0x004fe200078e0202 */
[----:B------:R-:W-:Y:S02]  /*4d40*/  MOV R3, UR5 ;  /* 0x0000000500037c02 */ /* 0x000fe40008000f00 */
[----:B---3--:R-:W-:-:S05]  /*4d50*/  MOV R0, UR4 ;  /* 0x0000000400007c02 */ /* 0x008fca0008000f00 */
[----:B------:R2:W-:Y:S04]  /*4d60*/  STL [R1+0x1ec], R0 ;  /* 0x0001ec0001007387 */ /* 0x0005e80000100800 */
[----:B------:R2:W-:Y:S04]  /*4d70*/  STL [R1+0x1e8], R3 ;  /* 0x0001e80301007387 */ /* 0x0005e80000100800 */
[----:B-1--4-:R2:W-:Y:S02]  /*4d80*/  STL [R1+0x1e4], R0 ;  /* 0x0001e40001007387 */ /* 0x0125e40000100800 */
.L_x_109:
[----:B-1----:R-:W1:Y:S01]  /*4d90*/  S2UR UR56, SR_CgaCtaId ;  /* 0x00000000003879c3 */ /* 0x002e620000008800 */
[----:B--23--:R-:W2:Y:S01]  /*4da0*/  LDL R0, [R1+0x1ec] ;  /* 0x0001ec0001007983 */ /* 0x00cea20000100800 */
[----:B------:R-:W-:Y:S01]  /*4db0*/  UMOV UR4, 0x400 ;  /* 0x0000040000047882 */ /* 0x000fe20000000000 */
[----:B--2---:R-:W-:Y:S01]  /*4dc0*/  R2UR UR5, R0 ;  /* 0x00000000000572ca */ /* 0x004fe200000e0000 */
[----:B-1----:R-:W-:Y:S04]  /*4dd0*/  ULEA UR56, UR56, UR4, 0x18 ;  /* 0x0000000438387291 */ /* 0x002fe8000f8ec0ff */
[----:B------:R-:W-:Y:S08]  /*4de0*/  ULEA UR4, UR15, UR56, 0x3 ;  /* 0x000000380f047291 */ /* 0x000ff0000f8e18ff */
[----:B------:R-:W-:Y:S05]  /*4df0*/  IMAD.U32 R0, RZ, RZ, UR5 ;  /* 0x00000005ff007e24 */ /* 0x000fea000f8e00ff */
[----:B------:R-:W-:Y:S04]  /*4e00*/  SHF.L.U32 R3, R0, 0x1f, RZ ;  /* 0x0000001f00037819 */ /* 0x000fe800000006ff */
[----:B------:R-:W1:Y:S02]  /*4e10*/  SYNCS.PHASECHK.TRANS64.TRYWAIT P0, [UR4+0x70], R3 ;  /* 0x00007003ff0075a7 */ /* 0x000e640008001104 */
[----:B-1---5:R-:W-:Y:S05]  /*4e20*/  @!P0 BRA `(.L_x_76) ;  /* 0x0000009800888947 */ /* 0x022fea0003800000 */
.L_x_144:
[----:B------:R-:W-:Y:S02]  /*4e30*/  ULEA UR5, UR15, UR56, 0x4 ;  /* 0x000000380f057291 */ /* 0x000fe4000f8e20ff */
[----:B------:R-:W-:Y:S01]  /*4e40*/  UIADD3 UR4, UPT, UPT, UR4, 0x80, URZ ;  /* 0x0000008004047890 */ /* 0x000fe2000fffe0ff */
[----:B------:R-:W2:Y:S03]  /*4e50*/  LDCU UR6, c[0x0][0xb24] ;  /* 0x00016480ff0677ac */ /* 0x000ea60008000800 */
[----:B------:R-:W-:Y:S03]  /*4e60*/  UPRMT UR4, URZ, 0x654, UR4 ;  /* 0x00000654ff047896 */ /* 0x000fe60008000004 */
[----:B------:R-:W3:Y:S01]  /*4e70*/  LDS.128 R4, [UR5+0xe0] ;  /* 0x0000e005ff047984 */ /* 0x000ee20008000c00 */
[----:B------:R-:W-:Y:S01]  /*4e80*/  @!PT LDS RZ, [RZ] ;  /* 0x00000000fffff984 */ /* 0x000fe20000000800 */
[----:B------:R-:W-:Y:S01]  /*4e90*/  @!PT LDS RZ, [RZ] ;  /* 0x00000000fffff984 */ /* 0x000fe20000000800 */
[----:B------:R-:W-:Y:S01]  /*4ea0*/  @!PT LDS RZ, [RZ] ;  /* 0x00000000fffff984 */ /* 0x000fe20000000800 */
[----:B------:R-:W-:Y:S01]  /*4eb0*/  @!PT LDS RZ, [RZ] ;  /* 0x00000000fffff984 */ /* 0x000fe20000000800 */
[----:B------:R4:W-:Y:S07]  /*4ec0*/  MEMBAR.ALL.CTA ;  /* 0x0000000000007992 */ /* 0x0009ee0000008000 */
[----:B----4-:R-:W4:Y:S02]  /*4ed0*/  FENCE.VIEW.ASYNC.S ;  /* 0x00000000000073c6 */ /* 0x010f240000000000 */
[----:B----4-:R-:W-:Y:S01]  /*4ee0*/  SYNCS.ARRIVE.TRANS64.RED.A1T0 RZ, [UR4], RZ ;  /* 0x000000ffffff79a7 */ /* 0x010fe20008100404 */
[----:B---3--:R-:W-:Y:S11]  /*4ef0*/  LOP3.LUT P0, RZ, R6, 0x1, RZ, 0xc0, !PT ;  /* 0x0000000106ff7812 */ /* 0x008ff6000780c0ff */
[----:B------:R-:W-:Y:S02]  /*4f00*/  @!UPT UIADD3 URZ, UPT, UPT, URZ, URZ, URZ ;  /* 0x000000fffffff290 */ /* 0x000fe4000fffe0ff */
[----:B------:R-:W-:Y:S01]  /*4f10*/  VOTEU.ANY UP0, P0 ;  /* 0x0000000000ff7886 */ /* 0x000fe20000000100 */
[----:B------:R-:W-:Y:S01]  /*4f20*/  PLOP3.LUT P3, PT, PT, PT, UP0, 0x80, 0x8 ;  /* 0x000000000008781c */ /* 0x000fe20003f6f008 */
[----:B------:R-:W-:Y:S01]  /*4f30*/  UP2UR UR5, UPR, URZ, 0x1 ;  /* 0x00000001ff057883 */ /* 0x000fe20008000000 */
[----:B------:R-:W-:Y:S02]  /*4f40*/  PLOP3.LUT P1, PT, PT, PT, UP0, 0x80, 0x8 ;  /* 0x000000000008781c */ /* 0x000fe40003f2f008 */
[----:B------:R-:W-:Y:S02]  /*4f50*/  PLOP3.LUT P2, PT, PT, PT, UP0, 0x80, 0x8 ;  /* 0x000000000008781c */ /* 0x000fe40003f4f008 */
[----:B------:R-:W-:Y:S01]  /*4f60*/  PLOP3.LUT P0, PT, PT, PT, UP0, 0x80, 0x8 ;  /* 0x000000000008781c */ /* 0x000fe20003f0f008 */
[----:B------:R-:W-:Y:S01]  /*4f70*/  IMAD.U32 R8, RZ, RZ, UR5 ;  /* 0x00000005ff087e24 */ /* 0x000fe2000f8e00ff */
[----:B--2---:R-:W-:Y:S04]  /*4f80*/  UISETP.GE.AND UP0, UPT, UR6, 0x1, UPT ;  /* 0x000000010600788c */ /* 0x004fe8000bf06270 */
[----:B------:R2:W-:Y:S01]  /*4f90*/  STL [R1+0x1f8], R8 ;  /* 0x0001f80801007387 */ /* 0x0005e20000100800 */
[----:B-1----:R-:W-:Y:S02]  /*4fa0*/  @P3 MOV R3, R4 ;  /* 0x0000000400033202 */ /* 0x002fe40000000f00 */
[----:B------:R-:W-:Y:S02]  /*4fb0*/  @P1 LOP3.LUT R0, R5, 0xffff, RZ, 0xc0, !PT ;  /* 0x0000ffff05001812 */ /* 0x000fe400078ec0ff */
[----:B------:R-:W-:Y:S02]  /*4fc0*/  @P2 R2UR UR42, R3 ;  /* 0x00000000032a22ca */ /* 0x000fe400000e0000 */
[----:B------:R-:W-:Y:S01]  /*4fd0*/  @P0 R2UR UR41, R0 ;  /* 0x00000000002902ca */ /* 0x000fe200000e0000 */
[----:B------:R-:W-:Y:S03]  /*4fe0*/  @!UPT UIADD3 URZ, UPT, UPT, URZ, URZ, URZ ;  /* 0x000000fffffff290 */ /* 0x000fe6000fffe0ff */
[----:B------:R-:W-:Y:S11]  /*4ff0*/  BRA.U !UP0, `(.L_x_77) ;  /* 0x0000000108cc7547 */ /* 0x000ff6000b800000 */
[----:B------:R-:W1:Y:S01]  /*5000*/  LDCU UR7, c[0x0][0xb20] ;  /* 0x00016400ff0777ac */ /* 0x000e620008000800 */
[----:B------:R-:W3:Y:S01]  /*5010*/  LDCU UR9, c[0x0][0x370] ;  /* 0x00006e00ff0977ac */ /* 0x000ee20008000800 */
[----:B------:R-:W4:Y:S01]  /*5020*/  LDCU UR4, c[0x0][0x374] ;  /* 0x00006e80ff0477ac */ /* 0x000f220008000800 */
[----:B------:R-:W-:Y:S02]  /*5030*/  UISETP.NE.AND UP0, UPT, UR50, 0x1, UPT ;  /* 0x000000013200788c */ /* 0x000fe4000bf05270 */
[----:B------:R-:W-:Y:S02]  /*5040*/  UISETP.NE.AND UP1, UPT, UR40, 0x1, UPT ;  /* 0x000000012800788c */ /* 0x000fe4000bf25270 */
[----:B------:R-:W-:Y:S02]  /*5050*/  UIMAD.WIDE.U32 UR10, UR41, UR51, URZ ;  /* 0x00000033290a72a5 */ /* 0x000fe4000f8e00ff */
[----:B------:R-:W-:Y:S02]  /*5060*/  UIMAD.WIDE.U32 UR12, UR42, UR48, URZ ;  /* 0x000000302a0c72a5 */ /* 0x000fe4000f8e00ff */
[----:B------:R-:W-:Y:S02]  /*5070*/  UISETP.NE.AND UP2, UPT, UR6, 0x1, UPT ;  /* 0x000000010600788c */ /* 0x000fe4000bf45270 */
[----:B---3--:R-:W-:Y:S01]  /*5080*/  UIMAD.WIDE.U32 UR16, UR9, UR48, URZ ;  /* 0x00000030091072a5 */ /* 0x008fe2000f8e00ff */
[----:B------:R-:W-:Y:S01]  /*5090*/  UMOV UR10, UR11 ;  /* 0x0000000b000a7c82 */ /* 0x000fe20008000000 */
[----:B----4-:R-:W-:Y:S02]  /*50a0*/  UIMAD.WIDE.U32 UR18, UR4, UR51, URZ ;  /* 0x00000033041272a5 */ /* 0x010fe4000f8e00ff */
[----:B-1----:R-:W-:Y:S03]  /*50b0*/  USHF.R.U32.HI UR10, URZ, UR7, UR10 ;  /* 0x00000007ff0a7299 */ /* 0x002fe6000801160a */
[----:B------:R-:W-:Y:S02]  /*50c0*/  UMOV UR16, UR17 ;  /* 0x0000001100107c82 */ /* 0x000fe40008000000 */
[----:B------:R-:W-:Y:S02]  /*50d0*/  @UP1 USHF.R.U32.HI UR9, URZ, UR49, UR16 ;  /* 0x00000031ff091299 */ /* 0x000fe40008011610 */
[----:B------:R-:W-:Y:S01]  /*50e0*/  USEL UR10, UR41, UR10, !UP0 ;  /* 0x0000000a290a7287 */ /* 0x000fe2000c000000 */
[----:B------:R-:W-:Y:S02]  /*50f0*/  UMOV UR5, UR19 ;  /* 0x0000001300057c82 */ /* 0x000fe40008000000 */
[----:B------:R-:W-:Y:S03]  /*5100*/  @UP0 USHF.R.U32.HI UR4, URZ, UR7, UR5 ;  /* 0x00000007ff040299 */ /* 0x000fe60008011605 */
[----:B------:R-:W-:Y:S01]  /*5110*/  UMOV UR7, UR13 ;  /* 0x0000000d00077c82 */ /* 0x000fe20008000000 */
[----:B------:R-:W-:Y:S02]  /*5120*/  UIMAD.WIDE.U32 UR16, UR4, UR38, URZ ;  /* 0x00000026041072a5 */ /* 0x000fe4000f8e00ff */
[----:B------:R-:W-:Y:S02]  /*5130*/  UIMAD.WIDE.U32 UR12, UR9, UR38, URZ ;  /* 0x00000026090c72a5 */ /* 0x000fe4000f8e00ff */
[----:B------:R-:W-:Y:S03]  /*5140*/  USHF.R.U32.HI UR7, URZ, UR49, UR7 ;  /* 0x00000031ff077299 */ /* 0x000fe60008011607 */
[----:B------:R-:W-:Y:S02]  /*5150*/  UMOV UR5, UR17 ;  /* 0x0000001100057c82 */ /* 0x000fe40008000000 */
[----:B------:R-:W-:Y:S02]  /*5160*/  @UP2 USHF.R.U32.HI UR4, URZ, UR39, UR5 ;  /* 0x00000027ff042299 */ /* 0x000fe40008011605 */
[----:B------:R-:W-:Y:S02]  /*5170*/  USEL UR5, UR42, UR7, !UP1 ;  /* 0x000000072a057287 */ /* 0x000fe4000c800000 */
[----:B------:R-:W-:Y:S02]  /*5180*/  UIMAD UR4, UR6, UR4, URZ ;  /* 0x00000004060472a4 */ /* 0x000fe4000f8e02ff */
[----:B------:R-:W-:Y:S02]  /*5190*/  UIADD3 UR8, UPT, UPT, -UR5, URZ, URZ ;  /* 0x000000ff05087290 */ /* 0x000fe4000fffe1ff */
[----:B------:R-:W-:Y:S02]  /*51a0*/  UISETP.GE.AND UP0, UPT, UR10, UR4, UPT ;  /* 0x000000040a00728c */ /* 0x000fe4000bf06270 */
[----:B------:R-:W-:Y:S01]  /*51b0*/  UIMAD UR42, UR40, UR8, UR42 ;  /* 0x00000008282a72a4 */ /* 0x000fe2000f8e022a */
[----:B------:R-:W-:Y:S02]  /*51c0*/  UMOV UR12, UR13 ;  /* 0x0000000d000c7c82 */ /* 0x000fe40008000000 */
[----:B------:R-:W-:Y:S02]  /*51d0*/  @UP2 USHF.R.U32.HI UR9, URZ, UR39, UR12 ;  /* 0x00000027ff092299 */ /* 0x000fe4000801160c */
[----:B------:R-:W-:Y:S02]  /*51e0*/  UIMAD.WIDE.U32 UR12, UR10, UR38, URZ ;  /* 0x000000260a0c72a5 */ /* 0x000fe4000f8e00ff */
[----:B------:R-:W-:Y:S04]  /*51f0*/  UIMAD UR7, UR6, UR9, URZ ;  /* 0x00000009060772a4 */ /* 0x000fe8000f8e02ff */
[----:B------:R-:W-:Y:S01]  /*5200*/  UISETP.GE.OR UP0, UPT, UR5, UR7, UP0 ;  /* 0x000000070500728c */ /* 0x000fe20008706670 */
[----:B------:R-:W-:Y:S01]  /*5210*/  UMOV UR4, UR13 ;  /* 0x0000000d00047c82 */ /* 0x000fe20008000000 */
[----:B------:R-:W-:Y:S02]  /*5220*/  UIMAD.WIDE.U32 UR12, UR5, UR38, URZ ;  /* 0x00000026050c72a5 */ /* 0x000fe4000f8e00ff */
[----:B------:R-:W-:Y:S04]  /*5230*/  USHF.R.U32.HI UR4, URZ, UR39, UR4 ;  /* 0x00000027ff047299 */ /* 0x000fe80008011604 */
[----:B------:R-:W-:Y:S03]  /*5240*/  USEL UR14, UR10, UR4, !UP2 ;  /* 0x000000040a0e7287 */ /* 0x000fe6000d000000 */
[----:B------:R-:W-:Y:S01]  /*5250*/  @!UP0 UMOV UR4, UR13 ;  /* 0x0000000d00048c82 */ /* 0x000fe20008000000 */
[----:B------:R-:W-:Y:S02]  /*5260*/  UIADD3 UR7, UPT, UPT, -UR14, URZ, URZ ;  /* 0x000000ff0e077290 */ /* 0x000fe4000fffe1ff */
[----:B------:R-:W-:Y:S02]  /*5270*/  @!UP0 USHF.R.U32.HI UR4, URZ, UR39, UR4 ;  /* 0x00000027ff048299 */ /* 0x000fe40008011604 */
[----:B------:R-:W-:Y:S02]  /*5280*/  UIMAD UR11, UR6, UR7, UR10 ;  /* 0x00000007060b72a4 */ /* 0x000fe4000f8e020a */
[----:B------:R-:W-:Y:S02]  /*5290*/  @!UP0 USEL UR4, UR5, UR4, !UP2 ;  /* 0x0000000405048287 */ /* 0x000fe4000d000000 */
[----:B------:R-:W-:Y:S02]  /*52a0*/  UIADD3 UR7, UPT, UPT, -UR10, URZ, URZ ;  /* 0x000000ff0a077290 */ /* 0x000fe4000fffe1ff */
[----:B------:R-:W-:Y:S02]  /*52b0*/  @!UP0 UIMAD UR9, UR9, UR11, UR4 ;  /* 0x0000000b090982a4 */ /* 0x000fe4000f8e0204 */
[----:B------:R-:W-:Y:S02]  /*52c0*/  @!UP0 UIADD3 UR4, UPT, UPT, UR14, -UR4, URZ ;  /* 0x800000040e048290 */ /* 0x000fe4000fffe0ff */
[----:B------:R-:W-:Y:S02]  /*52d0*/  UIMAD UR41, UR50, UR7, UR41 ;  /* 0x00000007322972a4 */ /* 0x000fe4000f8e0229 */
[----:B------:R-:W-:Y:S03]  /*52e0*/  @!UP0 UIMAD UR10, UR4, UR6, UR5 ;  /* 0x00000006040a82a4 */ /* 0x000fe6000f8e0205 */
[----:B------:R-:W-:Y:S02]  /*52f0*/  @!UP0 UMOV UR5, UR9 ;  /* 0x0000000900058c82 */ /* 0x000fe40008000000 */
[----:B------:R-:W-:Y:S02]  /*5300*/  UIMAD UR42, UR5, UR40, UR42 ;  /* 0x00000028052a72a4 */ /* 0x000fe4000f8e022a */
[----:B------:R-:W-:Y:S11]  /*5310*/  UIMAD UR41, UR10, UR50, UR41 ;  /* 0x000000320a2972a4 */ /* 0x000ff6000f8e0229 */
[----:B------:R-:W-:Y:S01]  /*5320*/  @!UPT UIADD3 URZ, UPT, UPT, URZ, URZ, URZ ;  /* 0x000000fffffff290 */ /* 0x000fe2000fffe0ff */
.L_x_77:
[----:B------:R-:W-:Y:S01]  /*5330*/  UISETP.NE.AND UP0, UPT, UR37, 0x1, UPT ;  /* 0x000000012500788c */ /* 0x000fe2000bf05270 */
[----:B------:R-:W3:Y:S01]  /*5340*/  LDL.LU R0, [R1+0x1e0] ;  /* 0x0001e00001007983 */ /* 0x000ee20000300800 */
[----:B------:R-:W-:Y:S09]  /*5350*/  R2UR UR4, R8 ;  /* 0x00000000080472ca */ /* 0x000ff200000e0000 */
[----:B------:R-:W1:Y:S04]  /*5360*/  @!UP0 LDCU.128 UR8, c[0x0][0xb10] ;  /* 0x00016200ff0887ac */ /* 0x000e680008000c00 */
[----:B------:R-:W-:Y:S01]  /*5370*/  UISETP.NE.AND UP1, UPT, UR4, URZ, UPT ;  /* 0x000000ff0400728c */ /* 0x000fe2000bf25270 */
[----:B------:R-:W4:Y:S01]  /*5380*/  @!UP0 LDCU UR5, c[0x0][0xb0c] ;  /* 0x00016180ff0587ac */ /* 0x000f220008000800 */
[----:B------:R-:W2:Y:S04]  /*5390*/  @!UP0 LDCU UR4, c[0x0][0xb20] ;  /* 0x00016400ff0487ac */ /* 0x000ea80008000800 */
[----:B------:R-:W-:Y:S02]  /*53a0*/  PLOP3.LUT P1, PT, PT, PT, UP1, 0x80, 0x8 ;  /* 0x000000000008781c */ /* 0x000fe40003f2f018 */
[----:B------:R-:W-:Y:S01]  /*53b0*/  PLOP3.LUT P0, PT, PT, PT, UP1, 0x80, 0x8 ;  /* 0x000000000008781c */ /* 0x000fe20003f0f018 */
[----:B-1----:R-:W-:Y:S02]  /*53c0*/  UIMAD.WIDE.U32 UR6, UR42, UR8, URZ ;  /* 0x000000082a0672a5 */ /* 0x002fe4000f8e00ff */
[----:B------:R-:W-:Y:S02]  /*53d0*/  UIMAD.WIDE.U32 UR12, UR41, UR11, URZ ;  /* 0x0000000b290c72a5 */ /* 0x000fe4000f8e00ff */
[----:B------:R-:W-:Y:S03]  /*53e0*/  @!UP0 UISETP.NE.AND UP1, UPT, UR10, 0x1, UPT ;  /* 0x000000010a00888c */ /* 0x000fe6000bf25270 */
[----:B------:R-:W-:Y:S02]  /*53f0*/  @!UP0 UMOV UR6, UR7 ;  /* 0x0000000700068c82 */ /* 0x000fe40008000000 */
[----:B------:R-:W-:Y:S01]  /*5400*/  @!UP0 USHF.R.U32.HI UR6, URZ, UR9, UR6 ;  /* 0x00000009ff068299 */ /* 0x000fe20008011606 */
[----:B------:R-:W-:Y:S01]  /*5410*/  @P1 SHF.R.U32.HI R4, RZ, 0x10, R5 ;  /* 0x00000010ff041819 */ /* 0x000fe20000011605 */
[----:B----4-:R-:W-:Y:S01]  /*5420*/  @!UP0 UISETP.NE.AND UP2, UPT, UR5, 0x1, UPT ;  /* 0x000000010500888c */ /* 0x010fe2000bf45270 */
[----:B------:R-:W-:Y:S02]  /*5430*/  @!UP0 UMOV UR7, UR13 ;  /* 0x0000000d00078c82 */ /* 0x000fe40008000000 */
[----:B--2---:R-:W-:Y:S02]  /*5440*/  @!UP0 USHF.R.U32.HI UR4, URZ, UR4, UR7 ;  /* 0x00000004ff048299 */ /* 0x004fe40008011607 */
[----:B------:R-:W-:Y:S02]  /*5450*/  @!UP0 USEL UR7, UR42, UR6, !UP2 ;  /* 0x000000062a078287 */ /* 0x000fe4000d000000 */
[----:B------:R-:W-:Y:S04]  /*5460*/  @!UP0 USEL UR6, UR41, UR4, !UP1 ;  /* 0x0000000429068287 */ /* 0x000fe8000c800000 */
[----:B------:R-:W-:Y:S02]  /*5470*/  @!UP0 UIADD3 UR4, UPT, UPT, -UR7, UR6, URZ ;  /* 0x0000000607048290 */ /* 0x000fe4000fffe1ff */
[----:B------:R-:W-:Y:S02]  /*5480*/  @!UP0 UIADD3 UR6, UPT, UPT, UR7, -UR6, URZ ;  /* 0x8000000607068290 */ /* 0x000fe4000fffe0ff */
[----:B------:R-:W-:Y:S02]  /*5490*/  @!UP0 UIMAD UR42, UR4, UR5, UR42 ;  /* 0x00000005042a82a4 */ /* 0x000fe4000f8e022a */
[----:B------:R-:W-:Y:S02]  /*54a0*/  UIADD3 UR4, UPT, UPT, UR15, 0x1, URZ ;  /* 0x000000010f047890 */ /* 0x000fe4000fffe0ff */
[----:B------:R-:W-:Y:S02]  /*54b0*/  UIADD3 UR7, UPT, UPT, UR56, 0x200, URZ ;  /* 0x0000020038077890 */ /* 0x000fe4000fffe0ff */
[----:B------:R-:W-:Y:S02]  /*54c0*/  @!UP0 UIMAD UR41, UR6, UR10, UR41 ;  /* 0x0000000a062982a4 */ /* 0x000fe4000f8e0229 */
[----:B------:R-:W-:Y:S01]  /*54d0*/  ULOP3.LUT UP0, URZ, UR7, 0x90, URZ, 0xc0, !UPT ;  /* 0x0000009007ff7892 */ /* 0x000fe2000f80c0ff */
[----:B---3--:R-:W-:Y:S01]  /*54e0*/  R2UR UR14, R0 ;  /* 0x00000000000e72ca */ /* 0x008fe200000e0000 */
[----:B------:R-:W-:Y:S01]  /*54f0*/  IMAD.U32 R0, RZ, RZ, UR4 ;  /* 0x00000004ff007e24 */ /* 0x000fe2000f8e00ff */
[----:B------:R-:W-:Y:S11]  /*5500*/  @P0 R2UR UR14, R4 ;  /* 0x00000000040e02ca */ /* 0x000ff600000e0000 */
[----:B------:R-:W-:Y:S02]  /*5510*/  @!UPT UIADD3 URZ, UPT, UPT, URZ, URZ, URZ ;  /* 0x000000fffffff290 */ /* 0x000fe4000fffe0ff */
[----:B------:R-:W-:Y:S05]  /*5520*/  IMAD.U32 R3, RZ, RZ, UR14 ;  /* 0x0000000eff037e24 */ /* 0x000fea000f8e00ff */
[----:B------:R1:W-:Y:S04]  /*5530*/  STL [R1+0x1e0], R3 ;  /* 0x0001e00301007387 */ /* 0x0003e80000100800 */
[----:B------:R1:W-:Y:S01]  /*5540*/  STL [R1+0x1dc], R0 ;  /* 0x0001dc0001007387 */ /* 0x0003e20000100800 */
[----:B------:R-:W-:Y:S05]  /*5550*/  BRA.U !UP0, `(.L_x_78) ;  /* 0x00000001087c7547 */ /* 0x000fea000b800000 */
[----:B------:R-:W2:Y:S01]  /*5560*/  LDCU.64 UR8, c[0x4][0x80] ;  /* 0x01001000ff0877ac */ /* 0x000ea20008000a00 */
[----:B------:R-:W-:Y:S01]  /*5570*/  MOV R16, 0x0 ;  /* 0x0000000000107802 */ /* 0x000fe20000000f00 */
[----:B------:R-:W-:Y:S02]  /*5580*/  HFMA2 R12, -RZ, RZ, 0, 5.9604644775390625e-08 ;  /* 0x00000001ff0c7431 */ /* 0x000fe400000001ff */
[----:B------:R-:W-:Y:S01]  /*5590*/  IMAD.MOV.U32 R8, RZ, RZ, 0x70 ;  /* 0x00000070ff087424 */ /* 0x000fe200078e00ff */
[----:B------:R3:W4:Y:S01]  /*55a0*/  LDC.64 R14, c[0x4][R16] ;  /* 0x01000000100e7b82 */ /* 0x0007220000000a00 */
[----:B------:R-:W1:Y:S01]  /*55b0*/  LDCU.64 UR6, c[0x4][0x88] ;  /* 0x01001100ff0677ac */ /* 0x000e620008000a00 */
[----:B------:R-:W-:Y:S01]  /*55c0*/  IMAD.MOV.U32 R13, RZ, RZ, RZ ;  /* 0x000000ffff0d7224 */ /* 0x000fe200078e00ff */
[----:B------:R-:W1:Y:S01]  /*55d0*/  LDCU.64 UR4, c[0x4][0x8] ;  /* 0x01000100ff0477ac */ /* 0x000e620008000a00 */
[----:B--2---:R-:W-:Y:S01]  /*55e0*/  MOV R5, UR9 ;  /* 0x0000000900057c02 */ /* 0x004fe20008000f00 */
[----:B------:R-:W-:Y:S01]  /*55f0*/  IMAD.U32 R4, RZ, RZ, UR8 ;  /* 0x00000008ff047e24 */ /* 0x000fe2000f8e00ff */
[----:B-1----:R-:W-:Y:S01]  /*5600*/  MOV R7, UR7 ;  /* 0x0000000700077c02 */ /* 0x002fe20008000f00 */
[----:B------:R-:W-:Y:S01]  /*5610*/  IMAD.U32 R6, RZ, RZ, UR6 ;  /* 0x00000006ff067e24 */ /* 0x000fe2000f8e00ff */
[----:B------:R-:W-:Y:S01]  /*5620*/  MOV R11, UR5 ;  /* 0x00000005000b7c02 */ /* 0x000fe20008000f00 */
[----:B------:R-:W-:Y:S02]  /*5630*/  IMAD.U32 R10, RZ, RZ, UR4 ;  /* 0x00000004ff0a7e24 */ /* 0x000fe4000f8e00ff */
[----:B------:R-:W-:Y:S07]  /*5640*/  LEPC R20, `(.L_x_79) ;  /* 0x000000001014794e */ /* 0x000fee0000000000 */
[----:B---345:R-:W-:Y:S05]  /*5650*/  CALL.ABS.NOINC R14 ;  /* 0x000000000e007343 */ /* 0x038fea0003c00000 */
.L_x_79:
[----:B------:R-:W1:Y:S01]  /*5660*/  LDCU.64 UR8, c[0x4][0x80] ;  /* 0x01001000ff0877ac */ /* 0x000e620008000a00 */
[----:B------:R-:W2:Y:S01]  /*5670*/  LDC.64 R16, c[0x4][R16] ;  /* 0x0100000010107b82 */ /* 0x000ea20000000a00 */
[----:B------:R-:W-:Y:S02]  /*5680*/  HFMA2 R12, -RZ, RZ, 0, 5.9604644775390625e-08 ;  /* 0x00000001ff0c7431 */ /* 0x000fe400000001ff */
[----:B------:R-:W-:Y:S02]  /*5690*/  IMAD.MOV.U32 R8, RZ, RZ, 0x70 ;  /* 0x00000070ff087424 */ /* 0x000fe400078e00ff */
[----:B------:R-:W-:Y:S01]  /*56a0*/  IMAD.MOV.U32 R13, RZ, RZ, RZ ;  /* 0x000000ffff0d7224 */ /* 0x000fe200078e00ff */
[----:B------:R-:W3:Y:S01]  /*56b0*/  LDCU.64 UR6, c[0x4][0x88] ;  /* 0x01001100ff0677ac */ /* 0x000ee20008000a00 */
[----:B------:R-:W4:Y:S01]  /*56c0*/  LDCU.64 UR4, c[0x4][0x8] ;  /* 0x01000100ff0477ac */ /* 0x000f220008000a00 */
[----:B-1----:R-:W-:Y:S02]  /*56d0*/  MOV R4, UR8 ;  /* 0x0000000800047c02 */ /* 0x002fe40008000f00 */
[----:B------:R-:W-:Y:S02]  /*56e0*/  MOV R5, UR9 ;  /* 0x0000000900057c02 */ /* 0x000fe40008000f00 */
[----:B---3--:R-:W-:Y:S01]  /*56f0*/  MOV R7, UR7 ;  /* 0x0000000700077c02 */ /* 0x008fe20008000f00 */
[----:B------:R-:W-:Y:S01]  /*5700*/  IMAD.U32 R6, RZ, RZ, UR6 ;  /* 0x00000006ff067e24 */ /* 0x000fe2000f8e00ff */
[----:B----4-:R-:W-:Y:S01]  /*5710*/  MOV R11, UR5 ;  /* 0x00000005000b7c02 */ /* 0x010fe20008000f00 */
[----:B------:R-:W-:Y:S02]  /*5720*/  IMAD.U32 R10, RZ, RZ, UR4 ;  /* 0x00000004ff0a7e24 */ /* 0x000fe4000f8e00ff */
[----:B------:R-:W-:Y:S07]  /*5730*/  LEPC R20, `(.L_x_78) ;  /* 0x000000001014794e */ /* 0x000fee0000000000 */
[----:B--2---:R-:W-:Y:S05]  /*5740*/  CALL.ABS.NOINC R16 ;  /* 0x0000000010007343 */ /* 0x004fea0003c00000 */
.L_x_78:
[----:B------:R-:W-:Y:S01]  /*5750*/  PLOP3.LUT P1, PT, PT, PT, PT, 0x8, 0x80 ;  /* 0x000000000080781c */ /* 0x000fe20003f2e170 */
[----:B------:R-:W2:Y:S01]  /*5760*/  LDL R16, [R1+0x1d8] ;  /* 0x0001d80001107983 */ /* 0x000ea20000100800 */
[----:B------:R-:W3:Y:S03]  /*5770*/  LDC.64 R6, c[0x0][0x890] ;  /* 0x00022400ff067b82 */ /* 0x000ee60000000a00 */
[----:B------:R4:W5:Y:S05]  /*5780*/  LDL R20, [R1+0x1d0] ;  /* 0x0001d00001147983 */ /* 0x00096a0000100800 */
[----:B------:R-:W4:Y:S01]  /*5790*/  LDC.64 R4, c[0x0][0x8b0] ;  /* 0x00022c00ff047b82 */ /* 0x000f220000000a00 */
[----:B------:R-:W1:Y:S01]  /*57a0*/  S2R R22, SR_TID.X ;  /* 0x0000000000167919 */ /* 0x000e620000002100 */
[----:B--2---:R-:W-:Y:S01]  /*57b0*/  R2UR UR4, R16 ;  /* 0x00000000100472ca */ /* 0x004fe200000e0000 */
[----:B-1----:R-:W-:Y:S01]  /*57c0*/  IMAD.SHL.U32 R0, R22, 0x10, RZ ;  /* 0x0000001016007824 */ /* 0x002fe200078e00ff */
[----:B---3--:R-:W-:Y:S02]  /*57d0*/  ISETP.NE.U32.AND P3, PT, R6, RZ, PT ;  /* 0x000000ff0600720c */ /* 0x008fe40003f65070 */
[----:B----4-:R-:W-:Y:S02]  /*57e0*/  ISETP.NE.U32.AND P4, PT, R4, RZ, PT ;  /* 0x000000ff0400720c */ /* 0x010fe40003f85070 */
[----:B------:R-:W-:Y:S02]  /*57f0*/  ISETP.NE.AND.EX P3, PT, R7, RZ, PT, P3 ;  /* 0x000000ff0700720c */ /* 0x000fe40003f65330 */
[----:B------:R-:W-:Y:S05]  /*5800*/  ISETP.NE.AND.EX P4, PT, R5, RZ, PT, P4 ;  /* 0x000000ff0500720c */ /* 0x000fea0003f85340 */
[----:B------:R-:W-:Y:S06]  /*5810*/  UISETP.NE.AND UP1, UPT, UR4, URZ, UPT ;  /* 0x000000ff0400728c */ /* 0x000fec000bf25270 */
[----:B------:R-:W-:Y:S05]  /*5820*/  PLOP3.LUT P0, PT, PT, PT, UP1, 0x80, 0x8 ;  /* 0x000000000008781c */ /* 0x000fea0003f0f018 */
[----:B------:R-:W1:Y:S08]  /*5830*/  @UP1 LDCU.64 UR4, c[0x0][0x888] ;  /* 0x00011100ff0417ac */ /* 0x000e700008000a00 */
[----:B------:R-:W-:Y:S01]  /*5840*/  @P0 PLOP3.LUT P1, PT, P3, PT, PT, 0x80, 0x8 ;  /* 0x000000000008081c */ /* 0x000fe20001f2f070 */
[----:B-1----:R-:W-:Y:S04]  /*5850*/  @UP1 UISETP.NE.U32.AND UP0, UPT, UR4, URZ, UPT ;  /* 0x000000ff0400128c */ /* 0x002fe8000bf05070 */
[----:B------:R-:W-:Y:S04]  /*5860*/  @UP1 UISETP.NE.AND.EX UP0, UPT, UR5, URZ, UPT, UP0 ;  /* 0x000000ff0500128c */ /* 0x000fe8000bf05300 */
[----:B------:R-:W-:Y:S01]  /*5870*/  @UP1 USEL UR4, URZ, 0xffffffff, UP0 ;  /* 0xffffffffff041887 */ /* 0x000fe20008000000 */
[----:B------:R-:W-:Y:S11]  /*5880*/  @!P3 BRA `(.L_x_80) ;  /* 0x000000000038b947 */ /* 0x000ff60003800000 */
[----:B------:R-:W1:Y:S01]  /*5890*/  LDC.64 R8, c[0x0][0x888] ;  /* 0x00022200ff087b82 */ /* 0x000e620000000a00 */
[----:B------:R-:W-:Y:S01]  /*58a0*/  IMAD.MOV.U32 R5, RZ, RZ, 0x1 ;  /* 0x00000001ff057424 */ /* 0x000fe200078e00ff */
[----:B-1----:R-:W-:Y:S04]  /*58b0*/  ISETP.NE.U32.AND P2, PT, R8, RZ, PT ;  /* 0x000000ff0800720c */ /* 0x002fe80003f45070 */
[----:B------:R-:W-:Y:S11]  /*58c0*/  ISETP.NE.AND.EX P2, PT, R9, RZ, PT, P2 ;  /* 0x000000ff0900720c */ /* 0x000ff60003f45320 */
[----:B------:R-:W-:Y:S02]  /*58d0*/  @!UPT UIADD3 URZ, UPT, UPT, URZ, URZ, URZ ;  /* 0x000000fffffff290 */ /* 0x000fe4000fffe0ff */
[----:B------:R-:W1:Y:S01]  /*58e0*/  @P2 LDC.64 R8, c[0x0][0x888] ;  /* 0x00022200ff082b82 */ /* 0x000e620000000a00 */
[----:B------:R-:W-:Y:S01]  /*58f0*/  @P2 IMAD R3, R6, UR36, RZ ;  /* 0x0000002406032c24 */ /* 0x000fe2000f8e02ff */
[----:B-----5:R-:W-:Y:S03]  /*5900*/  @P2 PRMT R20, R5, 0x7610, R20 ;  /* 0x0000761005142816 */ /* 0x020fe60000000014 */
[----:B-1----:R-:W-:Y:S04]  /*5910*/  @P2 IMAD.WIDE R8, R3, 0x4, R8 ;  /* 0x0000000403082825 */ /* 0x002fe800078e0208 */
[----:B------:R-:W-:Y:S01]  /*5920*/  IMAD.MOV.U32 R3, RZ, RZ, 0x1 ;  /* 0x00000001ff037424 */ /* 0x000fe200078e00ff */
[----:B------:R1:W5:Y:S04]  /*5930*/  @P2 LDG.E R252, desc[UR54][R8.64] ;  /* 0x0000003608fc2981 */ /* 0x000368000c1e1900 */
[----:B------:R-:W-:Y:S05]  /*5940*/  @!P2 PRMT R20, R3, 0x7610, R20 ;  /* 0x000076100314a816 */ /* 0x000fea0000000014 */
[----:B------:R1:W-:Y:S02]  /*5950*/  STL.S16 [R1+0x1d0], R20 ;  /* 0x0001d01401007387 */ /* 0x0003e40000100600 */
[----:B-1----:R-:W2:Y:S02]  /*5960*/  @!P2 LDC R252, c[0x0][0x880] ;  /* 0x00022000fffcab82 */ /* 0x002ea40000000800 */
.L_x_80:
[----:B------:R-:W-:Y:S05]  /*5970*/  @!P4 BRA `(.L_x_81) ;  /* 0x000000000024c947 */ /* 0x000fea0003800000 */
[----:B------:R-:W1:Y:S02]  /*5980*/  LDC.64 R6, c[0x0][0x8a8] ;  /* 0x00022a00ff067b82 */ /* 0x000e640000000a00 */
[----:B-1----:R-:W-:Y:S04]  /*5990*/  ISETP.NE.U32.AND P2, PT, R6, RZ, PT ;  /* 0x000000ff0600720c */ /* 0x002fe80003f45070 */
[----:B------:R-:W-:Y:S11]  /*59a0*/  ISETP.NE.AND.EX P2, PT, R7, RZ, PT, P2 ;  /* 0x000000ff0700720c */ /* 0x000ff60003f45320 */
[----:B------:R-:W-:Y:S02]  /*59b0*/  @!UPT UIADD3 URZ, UPT, UPT, URZ, URZ, URZ ;  /* 0x000000fffffff290 */ /* 0x000fe4000fffe0ff */
[----:B------:R-:W1:Y:S01]  /*59c0*/  @P2 LDC.64 R6, c[0x0][0x8a8] ;  /* 0x00022a00ff062b82 */ /* 0x000e620000000a00 */
[----:B------:R-:W-:Y:S04]  /*59d0*/  @P2 IMAD R3, R4, UR36, RZ ;  /* 0x0000002404032c24 */ /* 0x000fe8000f8e02ff */
[----:B-1----:R-:W-:Y:S05]  /*59e0*/  @P2 IMAD.WIDE R6, R3, 0x4, R6 ;  /* 0x0000000403062825 */ /* 0x002fea00078e0206 */
[----:B-----5:R1:W5:Y:S02]  /*59f0*/  @P2 LDG.E R248, desc[UR54][R6.64] ;  /* 0x0000003606f82981 */ /* 0x020364000c1e1900 */
[----:B-1----:R-:W3:Y:S02]  /*5a00*/  @!P2 LDC R248, c[0x0][0x8a0] ;  /* 0x00022800fff8ab82 */ /* 0x002ee40000000800 */
.L_x_81:
[----:B------:R-:W4:Y:S01]  /*5a10*/  LDL R3, [R1+0x1f0] ;  /* 0x0001f00001037983 */ /* 0x000f220000100800 */
[----:B--2--5:R-:W-:Y:S01]  /*5a20*/  @P0 FSETP.NEU.AND P4, PT, R252, RZ, PT ;  /* 0x000000fffc00020b */ /* 0x024fe20003f8d000 */
[----:B------:R-:W-:Y:S01]  /*5a30*/  IMAD.U32 R5, RZ, RZ, UR4 ;  /* 0x00000004ff057e24 */ /* 0x000fe2000f8e00ff */
[----:B------:R-:W-:Y:S01]  /*5a40*/  @P0 LOP3.LUT P2, RZ, R20, 0xff, RZ, 0xc0, !PT ;  /* 0x000000ff14ff0812 */ /* 0x000fe2000784c0ff */
[----:B------:R-:W2:Y:S01]  /*5a50*/  LDL R4, [R1+0x1f4] ;  /* 0x0001f40001047983 */ /* 0x000ea20000100800 */
[----:B------:R-:W-:Y:S01]  /*5a60*/  @P0 SEL R6, RZ, 0xffffffff, P4 ;  /* 0xffffffffff060807 */ /* 0x000fe20002000000 */
[----:B------:R-:W-:Y:S01]  /*5a70*/  BSSY B1, `(.L_x_82) ;  /* 0x000013b000017945 */ /* 0x000fe20003800000 */
[----:B------:R-:W-:Y:S02]  /*5a80*/  LOP3.LUT R8, R0, 0x40, RZ, 0xc0, !PT ;  /* 0x0000004000087812 */ /* 0x000fe400078ec0ff */
[----:B------:R-:W-:Y:S02]  /*5a90*/  CS2R R18, SRZ ;  /* 0x0000000000127805 */ /* 0x000fe4000001ff00 */
[----:B------:R-:W-:Y:S01]  /*5aa0*/  @P1 SEL R6, R5, R6, !P2 ;  /* 0x0000000605061207 */ /* 0x000fe20005000000 */
[----:B------:R-:W-:Y:S01]  /*5ab0*/  IMAD.U32 R5, RZ, RZ, UR43 ;  /* 0x0000002bff057e24 */ /* 0x000fe2000f8e00ff */
[----:B------:R-:W-:Y:S02]  /*5ac0*/  PLOP3.LUT P5, PT, PT, PT, PT, 0x8, 0x80 ;  /* 0x000000000080781c */ /* 0x000fe40003fae170 */
[----:B------:R-:W-:Y:S02]  /*5ad0*/  CS2R R16, SRZ ;  /* 0x0000000000107805 */ /* 0x000fe4000001ff00 */
[----:B------:R-:W-:Y:S04]  /*5ae0*/  @P0 LOP3.LUT R6, R6, 0x1, RZ, 0xc0, !PT ;  /* 0x0000000106060812 */ /* 0x000fe800078ec0ff */
[----:B------:R-:W-:Y:S02]  /*5af0*/  ISETP.NE.U32.OR P6, PT, R6, 0x1, !P0 ;  /* 0x000000010600780c */ /* 0x000fe400047c5470 */
[----:B------:R-:W-:Y:S02]  /*5b00*/  LOP3.LUT P0, RZ, R0, 0x40, RZ, 0xc0, !PT ;  /* 0x0000004000ff7812 */ /* 0x000fe4000780c0ff */
[----:B----4-:R-:W-:Y:S01]  /*5b10*/  R2UR UR5, R3 ;  /* 0x00000000030572ca */ /* 0x010fe200000e0000 */
[----:B------:R-:W-:Y:S01]  /*5b20*/  IMAD.SHL.U32 R3, R22, 0x2, RZ ;  /* 0x0000000216037824 */ /* 0x000fe200078e00ff */
[----:B--2---:R-:W-:Y:S04]  /*5b30*/  R2UR UR6, R4 ;  /* 0x00000000040672ca */ /* 0x004fe800000e0000 */
[----:B------:R-:W-:Y:S02]  /*5b40*/  LOP3.LUT R3, R8, 0x8, R3, 0xf8, !PT ;  /* 0x0000000808037812 */ /* 0x000fe400078ef803 */
[----:B------:R-:W-:Y:S02]  /*5b50*/  LEA R4, R5, UR56, 0x3 ;  /* 0x0000003805047c11 */ /* 0x000fe4000f8e18ff */
[----:B------:R-:W-:Y:S02]  /*5b60*/  LOP3.LUT R3, R3, 0x7b0, R0, 0xf8, !PT ;  /* 0x000007b003037812 */ /* 0x000fe400078ef800 */
[----:B------:R-:W-:Y:S03]  /*5b70*/  P2R R0, PR, RZ, 0x40 ;  /* 0x00000040ff007803 */ /* 0x000fe60000000000 */
[----:B------:R-:W-:Y:S02]  /*5b80*/  IMAD R3, R5, 0x7800, R3 ;  /* 0x0000780005037824 */ /* 0x000fe400078e0203 */
[----:B------:R1:W-:Y:S01]  /*5b90*/  STL [R1+0x1fc], R0 ;  /* 0x0001fc0001007387 */ /* 0x0003e20000100800 */
[----:B------:R-:W-:Y:S02]  /*5ba0*/  IMAD.U32 R5, RZ, RZ, UR5 ;  /* 0x00000005ff057e24 */ /* 0x000fe4000f8e00ff */
[----:B------:R-:W-:Y:S01]  /*5bb0*/  IMAD.U32 R6, RZ, RZ, UR6 ;  /* 0x00000006ff067e24 */ /* 0x000fe2000f8e00ff */
[----:B------:R2:W-:Y:S01]  /*5bc0*/  STL [R1+0x198], RZ ;  /* 0x000198ff01007387 */ /* 0x0005e20000100800 */
[----:B------:R-:W-:Y:S02]  /*5bd0*/  LEA R3, R3, UR56, 0x1 ;  /* 0x0000003803037c11 */ /* 0x000fe4000f8e08ff */
[----:B------:R-:W-:Y:S01]  /*5be0*/  SHF.L.U32 R5, R5, 0x1f, RZ ;  /* 0x0000001f05057819 */ /* 0x000fe200000006ff */
[----:B------:R2:W-:Y:S01]  /*5bf0*/  STL [R1+0x19c], RZ ;  /* 0x00019cff01007387 */ /* 0x0005e20000100800 */
[----:B------:R-:W-:Y:S01]  /*5c00*/  LOP3.LUT R6, R6, 0x1, RZ, 0x3c, !PT ;  /* 0x0000000106067812 */ /* 0x000fe200078e3cff */
[C---:B------:R-:W-:Y:S02]  /*5c10*/  VIADD R7, R3.reuse, 0x210 ;  /* 0x0000021003077836 */ /* 0x040fe40000000000 */
[----:B------:R2:W-:Y:S01]  /*5c20*/  STL [R1+0x190], RZ ;  /* 0x000190ff01007387 */ /* 0x0005e20000100800 */
[----:B------:R-:W-:Y:S03]  /*5c30*/  @P6 SHF.L.U32 R9, R6, 0x1f, RZ ;  /* 0x0000001f06096819 */ /* 0x000fe600000006ff */
[----:B------:R2:W-:Y:S04]  /*5c40*/  STL [R1+0x194], RZ ;  /* 0x000194ff01007387 */ /* 0x0005e80000100800 */
[----:B------:R2:W-:Y:S04]  /*5c50*/  STL [R1+0x178], RZ ;  /* 0x000178ff01007387 */ /* 0x0005e80000100800 */
[----:B------:R2:W-:Y:S01]  /*5c60*/  STL [R1+0x17c], RZ ;  /* 0x00017cff01007387 */ /* 0x0005e20000100800 */
[----:B-1----:R-:W-:Y:S03]  /*5c70*/  VIADD R0, R3, 0x200 ;  /* 0x0000020003007836 */ /* 0x002fe60000000000 */
[----:B------:R2:W-:Y:S01]  /*5c80*/  STL [R1+0x170], RZ ;  /* 0x000170ff01007387 */ /* 0x0005e20000100800 */
[----:B------:R-:W-:Y:S01]  /*5c90*/  @P0 VIADD R7, R0, 0xfffffff0 ;  /* 0xfffffff000070836 */ /* 0x000fe20000000000 */
[----:B------:R-:W1:Y:S01]  /*5ca0*/  @P6 SYNCS.PHASECHK.TRANS64.TRYWAIT P0, [R4+URZ+0x40], R9 ;  /* 0x00004009040065a7 */ /* 0x000e6200080011ff */
[----:B------:R-:W-:Y:S01]  /*5cb0*/  IMAD.U32 R0, RZ, RZ, UR44 ;  /* 0x0000002cff007e24 */ /* 0x000fe2000f8e00ff */
[----:B------:R2:W-:Y:S04]  /*5cc0*/  STL [R1+0x174], RZ ;  /* 0x000174ff01007387 */ /* 0x0005e80000100800 */
[----:B------:R2:W-:Y:S01]  /*5cd0*/  STL [R1+0x158], RZ ;  /* 0x000158ff01007387 */ /* 0x0005e20000100800 */
[----:B------:R-:W-:Y:S03]  /*5ce0*/  LEA R0, R0, UR56, 0x3 ;  /* 0x0000003800007c11 */ /* 0x000fe6000f8e18ff */
[----:B------:R2:W-:Y:S04]  /*5cf0*/  STL [R1+0x15c], RZ ;  /* 0x00015cff01007387 */ /* 0x0005e80000100800 */
[----:B------:R2:W-:Y:S01]  /*5d00*/  STL [R1+0x150], RZ ;  /* 0x000150ff01007387 */ /* 0x0005e20000100800 */
[----:B------:R2:W4:Y:S03]  /*5d10*/  SYNCS.PHASECHK.TRANS64.TRYWAIT P4, [R0+URZ+0x90], R5 ;  /* 0x00009005000075a7 */ /* 0x00052600080811ff */
[----:B------:R2:W-:Y:S04]  /*5d20*/  STL [R1+0x154], RZ ;  /* 0x000154ff01007387 */ /* 0x0005e80000100800 */
        /* <DEDUP_REMOVED lines=17> */
[----:B------:R2:W-:Y:S01]  /*5e40*/  STL [R1+0x10c], RZ ;  /* 0x00010cff01007387 */ /* 0x0005e20000100800 */
[----:B-1----:R-:W-:Y:S03]  /*5e50*/  @P6 PLOP3.LUT P5, PT, P0, PT, PT, 0x8, 0x80 ;  /* 0x000000000080681c */ /* 0x002fe600007ae170 */
        /* <DEDUP_REMOVED lines=64> */
[----:B------:R2:W-:Y:S04]  /*6260*/  STL [R1], RZ ;  /* 0x000000ff01007387 */ /* 0x0005e80000100800 */
        /* <DEDUP_REMOVED lines=21> */
[----:B----4-:R-:W-:Y:S05]  /*63c0*/  @!P6 BRA `(.L_x_83) ;  /* 0x000000080094e947 */ /* 0x010fea0003800000 */
[----:B------:R-:W-:Y:S01]  /*63d0*/  ISETP.NE.U32.AND P0, PT, RZ, UR52, PT ;  /* 0x00000034ff007c0c */ /* 0x000fe2000bf05070 */
[----:B------:R-:W-:Y:S01]  /*63e0*/  BSSY B0, `(.L_x_84) ;  /* 0x000000d000007945 */ /* 0x000fe20003800000 */
[----:B------:R-:W-:Y:S01]  /*63f0*/  FSETP.NEU.AND P2, PT, R252, RZ, PT ;  /* 0x000000fffc00720b */ /* 0x000fe20003f4d000 */
[----:B------:R-:W-:Y:S01]  /*6400*/  IMAD.MOV.U32 R18, RZ, RZ, RZ ;  /* 0x000000ffff127224 */ /* 0x000fe200078e00ff */
[----:B------:R-:W-:Y:S02]  /*6410*/  ISETP.NE.AND.EX P0, PT, RZ, UR53, PT, P0 ;  /* 0x00000035ff007c0c */ /* 0x000fe4000bf05300 */
[----:B------:R-:W-:Y:S02]  /*6420*/  LOP3.LUT P1, RZ, R20, 0xff, RZ, 0xc0, !PT ;  /* 0x000000ff14ff7812 */ /* 0x000fe4000782c0ff */
[----:B------:R-:W-:Y:S02]  /*6430*/  SEL R8, RZ, 0xffffffff, P2 ;  /* 0xffffffffff087807 */ /* 0x000fe40001000000 */
[----:B------:R-:W-:Y:S04]  /*6440*/  SEL R9, RZ, 0xffffffff, P0 ;  /* 0xffffffffff097807 */ /* 0x000fe80000000000 */
[----:B------:R-:W-:Y:S04]  /*6450*/  @P3 SEL R8, R9, R8, !P1 ;  /* 0x0000000809083207 */ /* 0x000fe80004800000 */
[----:B------:R-:W-:Y:S01]  /*6460*/  LOP3.LUT R8, R8, 0x1, RZ, 0xc0, !PT ;  /* 0x0000000108087812 */ /* 0x000fe200078ec0ff */
[----:B------:R-:W-:Y:S06]  /*6470*/  @!P5 BRA `(.L_x_85) ;  /* 0x00000000000cd947 */ /* 0x000fec0003800000 */
[----:B------:R-:W-:Y:S04]  /*6480*/  SHF.L.U32 R9, R6, 0x1f, RZ ;  /* 0x0000001f06097819 */ /* 0x000fe800000006ff */
[----:B------:R-:W1:Y:S02]  /*6490*/  SYNCS.PHASECHK.TRANS64.TRYWAIT P0, [R4+URZ+0x40], R9 ;  /* 0x00004009040075a7 */ /* 0x000e6400080011ff */
[----:B-1----:R-:W-:Y:S05]  /*64a0*/  @!P0 BRA `(.L_x_86) ;  /* 0x0000008400008947 */ /* 0x002fea0003800000 */
.L_x_85:
[----:B------:R-:W-:Y:S05]  /*64b0*/  BSYNC B0 ;  /* 0x0000000000007941 */ /* 0x000fea0003800000 */
.L_x_84:
[----:B------:R-:W-:Y:S02]  /*64c0*/  ISETP.NE.U32.AND P0, PT, R8, 0x1, PT ;  /* 0x000000010800780c */ /* 0x000fe40003f05070 */
[----:B------:R-:W-:Y:S02]  /*64d0*/  CS2R R74, SRZ ;  /* 0x00000000004a7805 */ /* 0x000fe4000001ff00 */
        /* <DEDUP_REMOVED lines=10> */
[----:B------:R-:W-:Y:S01]  /*6580*/  CS2R R52, SRZ ;  /* 0x0000000000347805 */ /* 0x000fe2000001ff00 */
[----:B------:R-:W4:Y:S01]  /*6590*/  @P0 LDS.128 R72, [R3+0x1200] ;  /* 0x0012000003480984 */ /* 0x000f220000000c00 */
[----:B------:R-:W-:Y:S02]  /*65a0*/  CS2R R50, SRZ ;  /* 0x0000000000327805 */ /* 0x000fe4000001ff00 */
[----:B------:R-:W-:Y:S02]  /*65b0*/  CS2R R48, SRZ ;  /* 0x0000000000307805 */ /* 0x000fe4000001ff00 */
[----:B------:R-:W-:Y:S01]  /*65c0*/  CS2R R46, SRZ ;  /* 0x00000000002e7805 */ /* 0x000fe2000001ff00 */
[----:B------:R-:W5:Y:S01]  /*65d0*/  @P0 LDS.128 R68, [R3+0x2200] ;  /* 0x0022000003440984 */ /* 0x000f620000000c00 */
[----:B------:R-:W-:Y:S02]  /*65e0*/  CS2R R44, SRZ ;  /* 0x00000000002c7805 */ /* 0x000fe4000001ff00 */
[----:B------:R-:W-:Y:S02]  /*65f0*/  CS2R R42, SRZ ;  /* 0x00000000002a7805 */ /* 0x000fe4000001ff00 */
[----:B------:R-:W-:Y:S01]  /*6600*/  CS2R R40, SRZ ;  /* 0x0000000000287805 */ /* 0x000fe2000001ff00 */
[----:B------:R-:W2:Y:S01]  /*6610*/  @P0 LDS.128 R64, [R3+0x3200] ;  /* 0x0032000003400984 */ /* 0x000ea20000000c00 */
[----:B------:R-:W-:Y:S02]  /*6620*/  CS2R R38, SRZ ;  /* 0x0000000000267805 */ /* 0x000fe4000001ff00 */
[----:B------:R-:W-:Y:S02]  /*6630*/  CS2R R36, SRZ ;  /* 0x0000000000247805 */ /* 0x000fe4000001ff00 */
[----:B------:R-:W-:Y:S01]  /*6640*/  CS2R R34, SRZ ;  /* 0x0000000000227805 */ /* 0x000fe2000001ff00 */
[----:B------:R-:W3:Y:S01]  /*6650*/  @P0 LDS.128 R60, [R3+0x4200] ;  /* 0x00420000033c0984 */ /* 0x000ee20000000c00 */
        /* <DEDUP_REMOVED lines=8> */
[----:B------:R-:W-:Y:S01]  /*66e0*/  CS2R R12, SRZ ;  /* 0x00000000000c7805 */ /* 0x000fe2000001ff00 */
[----:B------:R-:W-:Y:S01]  /*66f0*/  IMAD.MOV.U32 R11, RZ, RZ, RZ ;  /* 0x000000ffff0b7224 */ /* 0x000fe200078e00ff */
[----:B-1----:R-:W-:Y:S01]  /*6700*/  CS2R R8, SRZ ;  /* 0x0000000000087805 */ /* 0x002fe2000001ff00 */
[----:B------:R-:W1:Y:S01]  /*6710*/  @P0 LDS.128 R48, [R3+0x7200] ;  /* 0x0072000003300984 */ /* 0x000e620000000c00 */
[----:B------:R-:W-:Y:S01]  /*6720*/  IMAD.MOV.U32 R19, RZ, RZ, RZ ;  /* 0x000000ffff137224 */ /* 0x000fe200078e00ff */
[----:B------:R-:W-:Y:S02]  /*6730*/  CS2R R16, SRZ ;  /* 0x0000000000107805 */ /* 0x000fe4000001ff00 */
[----:B------:R-:W1:Y:S04]  /*6740*/  @P0 LDS.128 R44, [R3+0x8200] ;  /* 0x00820000032c0984 */ /* 0x000e680000000c00 */
[----:B------:R-:W1:Y:S04]  /*6750*/  @P0 LDS.128 R40, [R3+0x9200] ;  /* 0x0092000003280984 */ /* 0x000e680000000c00 */
[----:B------:R-:W1:Y:S04]  /*6760*/  @P0 LDS.128 R36, [R3+0xa200] ;  /* 0x00a2000003240984 */ /* 0x000e680000000c00 */
[----:B------:R-:W1:Y:S04]  /*6770*/  @P0 LDS.128 R32, [R3+0xb200] ;  /* 0x00b2000003200984 */ /* 0x000e680000000c00 */
[----:B------:R-:W1:Y:S04]  /*6780*/  @P0 LDS.128 R28, [R3+0xc200] ;  /* 0x00c20000031c0984 */ /* 0x000e680000000c00 */
[----:B------:R-:W1:Y:S04]  /*6790*/  @P0 LDS.128 R24, [R3+0xd200] ;  /* 0x00d2000003180984 */ /* 0x000e680000000c00 */
[----:B------:R-:W1:Y:S04]  /*67a0*/  @P0 LDS.128 R12, [R3+0xe200] ;  /* 0x00e20000030c0984 */ /* 0x000e680000000c00 */
[----:B----4-:R4:W-:Y:S04]  /*67b0*/  STL.64 [R1+0x1b0], R72 ;  /* 0x0001b04801007387 */ /* 0x0109e80000100a00 */
[----:B------:R4:W-:Y:S04]  /*67c0*/  STL.64 [R1+0x1b8], R74 ;  /* 0x0001b84a01007387 */ /* 0x0009e80000100a00 */
[----:B-----5:R5:W-:Y:S04]  /*67d0*/  STL.64 [R1+0x180], R68 ;  /* 0x0001804401007387 */ /* 0x020be80000100a00 */
[----:B------:R1:W-:Y:S04]  /*67e0*/  STL.64 [R1+0x188], R70 ;  /* 0x0001884601007387 */ /* 0x0003e80000100a00 */
[----:B--2---:R2:W-:Y:S04]  /*67f0*/  STL.64 [R1], R64 ;  /* 0x0000004001007387 */ /* 0x0045e80000100a00 */
[----:B------:R2:W-:Y:S04]  /*6800*/  STL.64 [R1+0x8], R66 ;  /* 0x0000084201007387 */ /* 0x0005e80000100a00 */
[----:B---3--:R3:W-:Y:S01]  /*6810*/  STL.64 [R1+0x20], R60 ;  /* 0x0000203c01007387 */ /* 0x0087e20000100a00 */
[----:B----4-:R-:W-:Y:S03]  /*6820*/  CS2R R72, SRZ ;  /* 0x0000000000487805 */ /* 0x010fe6000001ff00 */
[----:B------:R4:W-:Y:S01]  /*6830*/  STL.64 [R1+0x28], R62 ;  /* 0x0000283e01007387 */ /* 0x0009e20000100a00 */
[----:B------:R-:W-:Y:S03]  /*6840*/  CS2R R74, SRZ ;  /* 0x00000000004a7805 */ /* 0x000fe6000001ff00 */
[----:B------:R4:W-:Y:S01]  /*6850*/  STL.64 [R1+0x40], R56 ;  /* 0x0000403801007387 */ /* 0x0009e20000100a00 */
[----:B-----5:R-:W-:Y:S03]  /*6860*/  CS2R R68, SRZ ;  /* 0x0000000000447805 */ /* 0x020fe6000001ff00 */
[----:B------:R5:W-:Y:S01]  /*6870*/  STL.64 [R1+0x48], R58 ;  /* 0x0000483a01007387 */ /* 0x000be20000100a00 */
[----:B-1----:R-:W-:Y:S03]  /*6880*/  CS2R R70, SRZ ;  /* 0x0000000000467805 */ /* 0x002fe6000001ff00 */
[----:B------:R-:W1:Y:S01]  /*6890*/  @P0 LDS.128 R72, [R7] ;  /* 0x0000000007480984 */ /* 0x000e620000000c00 */
[----:B--2---:R-:W-:Y:S03]  /*68a0*/  CS2R R64, SRZ ;  /* 0x0000000000407805 */ /* 0x004fe6000001ff00 */
[----:B------:R2:W-:Y:S01]  /*68b0*/  STL.64 [R1+0x60], R52 ;  /* 0x0000603401007387 */ /* 0x0005e20000100a00 */
[----:B------:R-:W-:Y:S03]  /*68c0*/  CS2R R66, SRZ ;  /* 0x0000000000427805 */ /* 0x000fe6000001ff00 */
[----:B------:R-:W1:Y:S01]  /*68d0*/  @P0 LDS.128 R68, [R7+0x1000] ;  /* 0x0010000007440984 */ /* 0x000e620000000c00 */
[----:B---3--:R-:W-:Y:S03]  /*68e0*/  CS2R R60, SRZ ;  /* 0x00000000003c7805 */ /* 0x008fe6000001ff00 */
[----:B------:R3:W-:Y:S01]  /*68f0*/  STL.64 [R1+0x68], R54 ;  /* 0x0000683601007387 */ /* 0x0007e20000100a00 */
[----:B----4-:R-:W-:Y:S03]  /*6900*/  CS2R R62, SRZ ;  /* 0x00000000003e7805 */ /* 0x010fe6000001ff00 */
[----:B------:R-:W4:Y:S01]  /*6910*/  @P0 LDS.128 R64, [R7+0x2000] ;  /* 0x0020000007400984 */ /* 0x000f220000000c00 */
[----:B------:R-:W-:Y:S03]  /*6920*/  CS2R R56, SRZ ;  /* 0x0000000000387805 */ /* 0x000fe6000001ff00 */
[----:B------:R1:W-:Y:S01]  /*6930*/  STL.64 [R1+0x80], R48 ;  /* 0x0000803001007387 */ /* 0x0003e20000100a00 */
[----:B-----5:R-:W-:Y:S03]  /*6940*/  CS2R R58, SRZ ;  /* 0x00000000003a7805 */ /* 0x020fe6000001ff00 */
[----:B------:R-:W5:Y:S04]  /*6950*/  @P0 LDS.128 R60, [R7+0x3000] ;  /* 0x00300000073c0984 */ /* 0x000f680000000c00 */
[----:B------:R4:W-:Y:S01]  /*6960*/  STL.64 [R1+0x88], R50 ;  /* 0x0000883201007387 */ /* 0x0009e20000100a00 */
[----:B--2---:R-:W-:Y:S03]  /*6970*/  CS2R R52, SRZ ;  /* 0x0000000000347805 */ /* 0x004fe6000001ff00 */
[----:B------:R-:W2:Y:S04]  /*6980*/  @P0 LDS.128 R56, [R7+0x4000] ;  /* 0x0040000007380984 */ /* 0x000ea80000000c00 */
[----:B------:R5:W-:Y:S01]  /*6990*/  STL.64 [R1+0xa0], R44 ;  /* 0x0000a02c01007387 */ /* 0x000be20000100a00 */
[----:B---3--:R-:W-:Y:S03]  /*69a0*/  CS2R R54, SRZ ;  /* 0x0000000000367805 */ /* 0x008fe6000001ff00 */
[----:B------:R3:W-:Y:S04]  /*69b0*/  STL.64 [R1+0xa8], R46 ;  /* 0x0000a82e01007387 */ /* 0x0007e80000100a00 */
[----:B------:R2:W-:Y:S01]  /*69c0*/  STL.64 [R1+0xc0], R40 ;  /* 0x0000c02801007387 */ /* 0x0005e20000100a00 */
[----:B-1----:R-:W-:Y:S03]  /*69d0*/  CS2R R48, SRZ ;  /* 0x0000000000307805 */ /* 0x002fe6000001ff00 */
[----:B------:R-:W1:Y:S04]  /*69e0*/  @P0 LDS.128 R52, [R7+0x5000] ;  /* 0x0050000007340984 */ /* 0x000e680000000c00 */
[----:B------:R1:W-:Y:S01]  /*69f0*/  STL.64 [R1+0xc8], R42 ;  /* 0x0000c82a01007387 */ /* 0x0003e20000100a00 */
[----:B----4-:R-:W-:Y:S03]  /*6a00*/  CS2R R50, SRZ ;  /* 0x0000000000327805 */ /* 0x010fe6000001ff00 */
[----:B------:R4:W-:Y:S04]  /*6a10*/  STL.64 [R1+0xe0], R36 ;  /* 0x0000e02401007387 */ /* 0x0009e80000100a00 */
[----:B------:R4:W-:Y:S01]  /*6a20*/  STL.64 [R1+0xe8], R38 ;  /* 0x0000e82601007387 */ /* 0x0009e20000100a00 */
[----:B-----5:R-:W-:Y:S03]  /*6a30*/  CS2R R44, SRZ ;  /* 0x00000000002c7805 */ /* 0x020fe6000001ff00 */
[----:B------:R-:W5:Y:S01]  /*6a40*/  @P0 LDS.128 R48, [R7+0x6000] ;  /* 0x0060000007300984 */ /* 0x000f620000000c00 */
[----:B---3--:R-:W-:Y:S03]  /*6a50*/  CS2R R46, SRZ ;  /* 0x00000000002e7805 */ /* 0x008fe6000001ff00 */
[----:B------:R3:W-:Y:S01]  /*6a60*/  STL.64 [R1+0x100], R32 ;  /* 0x0001002001007387 */ /* 0x0007e20000100a00 */
[----:B--2---:R-:W-:Y:S03]  /*6a70*/  CS2R R40, SRZ ;  /* 0x0000000000287805 */ /* 0x004fe6000001ff00 */
[----:B------:R2:W-:Y:S04]  /*6a80*/  STL.64 [R1+0x108], R34 ;  /* 0x0001082201007387 */ /* 0x0005e80000100a00 */
[----:B------:R2:W5:Y:S01]  /*6a90*/  LDL.LU R10, [R1+0x198] ;  /* 0x00019800010a7983 */ /* 0x0005620000300800 */
[----:B-1----:R-:W-:Y:S03]  /*6aa0*/  CS2R R42, SRZ ;  /* 0x00000000002a7805 */ /* 0x002fe6000001ff00 */
[----:B------:R-:W1:Y:S01]  /*6ab0*/  @P0 LDS.128 R44, [R7+0x7000] ;  /* 0x00700000072c0984 */ /* 0x000e620000000c00 */
[----:B----4-:R-:W-:Y:S03]  /*6ac0*/  CS2R R36, SRZ ;  /* 0x0000000000247805 */ /* 0x010fe6000001ff00 */
[----:B------:R4:W-:Y:S01]  /*6ad0*/  STL.64 [R1+0x120], R28 ;  /* 0x0001201c01007387 */ /* 0x0009e20000100a00 */
[----:B------:R-:W-:Y:S03]  /*6ae0*/  CS2R R38, SRZ ;  /* 0x0000000000267805 */ /* 0x000fe6000001ff00 */
[----:B------:R-:W1:Y:S04]  /*6af0*/  @P0 LDS.128 R40, [R7+0x8000] ;  /* 0x0080000007280984 */ /* 0x000e680000000c00 */
[----:B------:R4:W-:Y:S01]  /*6b00*/  STL.64 [R1+0x128], R30 ;  /* 0x0001281e01007387 */ /* 0x0009e20000100a00 */
[----:B---3--:R-:W-:Y:S03]  /*6b10*/  CS2R R32, SRZ ;  /* 0x0000000000207805 */ /* 0x008fe6000001ff00 */
[----:B------:R-:W3:Y:S01]  /*6b20*/  @P0 LDS.128 R36, [R7+0x9000] ;  /* 0x0090000007240984 */ /* 0x000ee20000000c00 */
[----:B--2---:R-:W-:Y:S03]  /*6b30*/  CS2R R34, SRZ ;  /* 0x0000000000227805 */ /* 0x004fe6000001ff00 */
[----:B------:R2:W-:Y:S04]  /*6b40*/  STL.64 [R1+0x140], R24 ;  /* 0x0001401801007387 */ /* 0x0005e80000100a00 */
[----:B------:R1:W-:Y:S04]  /*6b50*/  STL.64 [R1+0x148], R26 ;  /* 0x0001481a01007387 */ /* 0x0003e80000100a00 */
[----:B------:R-:W3:Y:S01]  /*6b60*/  @P0 LDS.128 R32, [R7+0xa000] ;  /* 0x00a0000007200984 */ /* 0x000ee20000000c00 */
[----:B----4-:R-:W-:Y:S03]  /*6b70*/  CS2R R28, SRZ ;  /* 0x00000000001c7805 */ /* 0x010fe6000001ff00 */
[----:B------:R4:W-:Y:S04]  /*6b80*/  STL.64 [R1+0x170], R12 ;  /* 0x0001700c01007387 */ /* 0x0009e80000100a00 */
[----:B------:R3:W-:Y:S01]  /*6b90*/  STL.64 [R1+0x178], R14 ;  /* 0x0001780e01007387 */ /* 0x0007e20000100a00 */
[----:B------:R-:W-:Y:S03]  /*6ba0*/  CS2R R30, SRZ ;  /* 0x00000000001e7805 */ /* 0x000fe6000001ff00 */
[----:B------:R-:W-:Y:S04]  /*6bb0*/  STL.64 [R1+0x1c0], R72 ;  /* 0x0001c04801007387 */ /* 0x000fe80000100a00 */
[----:B------:R-:W-:Y:S01]  /*6bc0*/  @P0 LDS.128 R16, [R3+0x200] ;  /* 0x0002000003100984 */ /* 0x000fe20000000c00 */
[----:B--2---:R-:W-:Y:S03]  /*6bd0*/  CS2R R24, SRZ ;  /* 0x0000000000187805 */ /* 0x004fe6000001ff00 */
[----:B------:R-:W2:Y:S01]  /*6be0*/  @P0 LDS.128 R28, [R7+0xb000] ;  /* 0x00b00000071c0984 */ /* 0x000ea20000000c00 */
[----:B-1----:R-:W-:Y:S03]  /*6bf0*/  CS2R R26, SRZ ;  /* 0x00000000001a7805 */ /* 0x002fe6000001ff00 */
[----:B------:R-:W-:Y:S04]  /*6c00*/  STL.64 [R1+0x1c8], R74 ;  /* 0x0001c84a01007387 */ /* 0x000fe80000100a00 */
[----:B------:R-:W-:Y:S01]  /*6c10*/  STL.64 [R1+0x1a0], R68 ;  /* 0x0001a04401007387 */ /* 0x000fe20000100a00 */
[----:B----4-:R-:W-:Y:S03]  /*6c20*/  CS2R R12, SRZ ;  /* 0x00000000000c7805 */ /* 0x010fe6000001ff00 */
[----:B------:R-:W-:Y:S01]  /*6c30*/  @P0 LDS.128 R24, [R7+0xc000] ;  /* 0x00c0000007180984 */ /* 0x000fe20000000c00 */
[----:B---3--:R-:W-:Y:S03]  /*6c40*/  CS2R R14, SRZ ;  /* 0x00000000000e7805 */ /* 0x008fe6000001ff00 */
[----:B------:R-:W-:Y:S04]  /*6c50*/  STL.64 [R1+0x1a8], R70 ;  /* 0x0001a84601007387 */ /* 0x000fe80000100a00 */
[----:B------:R-:W-:Y:S04]  /*6c60*/  STL.64 [R1+0x160], R64 ;  /* 0x0001604001007387 */ /* 0x000fe80000100a00 */
[----:B------:R-:W-:Y:S04]  /*6c70*/  @P0 LDS.128 R12, [R7+0xd000] ;  /* 0x00d00000070c0984 */ /* 0x000fe80000000c00 */
[----:B------:R-:W-:Y:S04]  /*6c80*/  STL.64 [R1+0x168], R66 ;  /* 0x0001684201007387 */ /* 0x000fe80000100a00 */
[----:B------:R-:W-:Y:S04]  /*6c90*/  STL.64 [R1+0x10], R60 ;  /* 0x0000103c01007387 */ /* 0x000fe80000100a00 */
[----:B------:R-:W-:Y:S04]  /*6ca0*/  STL.64 [R1+0x18], R62 ;  /* 0x0000183e01007387 */ /* 0x000fe80000100a00 */
[----:B------:R-:W-:Y:S04]  /*6cb0*/  STL.64 [R1+0x30], R56 ;  /* 0x0000303801007387 */ /* 0x000fe80000100a00 */
[----:B------:R-:W-:Y:S04]  /*6cc0*/  STL.64 [R1+0x38], R58 ;  /* 0x0000383a01007387 */ /* 0x000fe80000100a00 */
[----:B------:R-:W-:Y:S04]  /*6cd0*/  STL.64 [R1+0x50], R52 ;  /* 0x0000503401007387 */ /* 0x000fe80000100a00 */
[----:B------:R-:W-:Y:S04]  /*6ce0*/  STL.64 [R1+0x58], R54 ;  /* 0x0000583601007387 */ /* 0x000fe80000100a00 */
[----:B-----5:R-:W-:Y:S04]  /*6cf0*/  STL.64 [R1+0x70], R48 ;  /* 0x0000703001007387 */ /* 0x020fe80000100a00 */
[----:B------:R-:W-:Y:S04]  /*6d00*/  STL.64 [R1+0x78], R50 ;  /* 0x0000783201007387 */ /* 0x000fe80000100a00 */
        /* <DEDUP_REMOVED lines=8> */
[----:B--2---:R-:W-:Y:S04]  /*6d90*/  STL.64 [R1+0x110], R28 ;  /* 0x0001101c01007387 */ /* 0x004fe80000100a00 */
[----:B------:R-:W-:Y:S04]  /*6da0*/  STL.64 [R1+0x118], R30 ;  /* 0x0001181e01007387 */ /* 0x000fe80000100a00 */
[----:B------:R-:W1:Y:S04]  /*6db0*/  @P0 LDS.128 R8, [R7+0xe000] ;  /* 0x00e0000007080984 */ /* 0x000e680000000c00 */
[----:B-1----:R1:W-:Y:S04]  /*6dc0*/  STL.64 [R1+0x190], R8 ;  /* 0x0001900801007387 */ /* 0x0023e80000100a00 */
[----:B------:R1:W-:Y:S04]  /*6dd0*/  STL.64 [R1+0x130], R24 ;  /* 0x0001301801007387 */ /* 0x0003e80000100a00 */
[----:B------:R1:W-:Y:S04]  /*6de0*/  STL.64 [R1+0x138], R26 ;  /* 0x0001381a01007387 */ /* 0x0003e80000100a00 */
[----:B------:R1:W-:Y:S04]  /*6df0*/  STL.64 [R1+0x198], R10 ;  /* 0x0001980a01007387 */ /* 0x0003e80000100a00 */
[----:B------:R1:W-:Y:S04]  /*6e00*/  STL.64 [R1+0x150], R12 ;  /* 0x0001500c01007387 */ /* 0x0003e80000100a00 */
[----:B------:R1:W-:Y:S02]  /*6e10*/  STL.64 [R1+0x158], R14 ;  /* 0x0001580e01007387 */ /* 0x0003e40000100a00 */
.L_x_83:
[----:B------:R-:W-:Y:S05]  /*6e20*/  BSYNC B1 ;  /* 0x0000000000017941 */ /* 0x000fea0003800000 */
.L_x_82:
[----:B------:R-:W-:Y:S01]  /*6e30*/  SHF.R.U32.HI R22, RZ, 0x5, R22 ;  /* 0x00000005ff167819 */ /* 0x000fe20000011616 */
[----:B------:R-:W-:Y:S04]  /*6e40*/  IMAD.U32 R3, RZ, RZ, UR44 ;  /* 0x0000002cff037e24 */ /* 0x000fe8000f8e00ff */
[----:B------:R-:W-:Y:S05]  /*6e50*/  IMAD R249, R3, 0xf0, R2 ;  /* 0x000000f003f97824 */ /* 0x000fea00078e0202 */
[----:B------:R-:W-:Y:S04]  /*6e60*/  SHF.R.U32.HI R7, RZ, 0x15, R249 ;  /* 0x00000015ff077819 */ /* 0x000fe800000116f9 */
[----:B------:R-:W-:Y:S01]  /*6e70*/  LOP3.LUT P0, RZ, R7, 0x3, R22, 0x48, !PT ;  /* 0x0000000307ff7812 */ /* 0x000fe20007804816 */
[----:B------:R-:W-:Y:S01]  /*6e80*/  @!UPT UIADD3 URZ, UPT, UPT, URZ, URZ, URZ ;  /* 0x000000fffffff290 */ /* 0x000fe2000fffe0ff */
[----:B------:R-:W-:Y:S11]  /*6e90*/  @P4 BRA `(.L_x_87) ;  /* 0x0000000000084947 */ /* 0x000ff60003800000 */
[----:B------:R-:W4:Y:S02]  /*6ea0*/  SYNCS.PHASECHK.TRANS64.TRYWAIT P1, [R0+URZ+0x90], R5 ;  /* 0x00009005000075a7 */ /* 0x000f2400080211ff */
[----:B----4-:R-:W-:Y:S05]  /*6eb0*/  @!P1 BRA `(.L_x_88) ;  /* 0x0000007800909947 */ /* 0x010fea0003800000 */
.L_x_87:
[----:B------:R-:W-:Y:S05]  /*6ec0*/  @!P0 BRA `(.L_x_89) ;  /* 0x0000000000408947 */ /* 0x000fea0003800000 */
[----:B------:R-:W2:Y:S01]  /*6ed0*/  LDCU.64 UR8, c[0x4][0x70] ;  /* 0x01000e00ff0877ac */ /* 0x000ea20008000a00 */
[----:B-1----:R-:W-:Y:S01]  /*6ee0*/  MOV R15, 0x0 ;  /* 0x00000000000f7802 */ /* 0x002fe20000000f00 */
[----:B------:R-:W-:Y:S02]  /*6ef0*/  HFMA2 R12, -RZ, RZ, 0, 5.9604644775390625e-08 ;  /* 0x00000001ff0c7431 */ /* 0x000fe400000001ff */
[----:B------:R-:W-:Y:S02]  /*6f00*/  IMAD.MOV.U32 R8, RZ, RZ, 0x192 ;  /* 0x00000192ff087424 */ /* 0x000fe400078e00ff */
[----:B------:R-:W-:Y:S01]  /*6f10*/  IMAD.MOV.U32 R13, RZ, RZ, RZ ;  /* 0x000000ffff0d7224 */ /* 0x000fe200078e00ff */
[----:B------:R-:W1:Y:S01]  /*6f20*/  LDCU.64 UR6, c[0x4][0x78] ;  /* 0x01000f00ff0677ac */ /* 0x000e620008000a00 */
[----:B------:R-:W3:Y:S01]  /*6f30*/  LDC.64 R14, c[0x4][R15] ;  /* 0x010000000f0e7b82 */ /* 0x000ee20000000a00 */
[----:B------:R-:W5:Y:S01]  /*6f40*/  LDCU.64 UR4, c[0x4][0x10] ;  /* 0x01000200ff0477ac */ /* 0x000f620008000a00 */
[----:B--2-4-:R-:W-:Y:S01]  /*6f50*/  MOV R5, UR9 ;  /* 0x0000000900057c02 */ /* 0x014fe20008000f00 */
[----:B------:R-:W-:Y:S01]  /*6f60*/  IMAD.U32 R4, RZ, RZ, UR8 ;  /* 0x00000008ff047e24 */ /* 0x000fe2000f8e00ff */
[----:B-1----:R-:W-:Y:S01]  /*6f70*/  MOV R7, UR7 ;  /* 0x0000000700077c02 */ /* 0x002fe20008000f00 */
[----:B------:R-:W-:Y:S01]  /*6f80*/  IMAD.U32 R6, RZ, RZ, UR6 ;  /* 0x00000006ff067e24 */ /* 0x000fe2000f8e00ff */
[----:B-----5:R-:W-:Y:S01]  /*6f90*/  MOV R11, UR5 ;  /* 0x00000005000b7c02 */ /* 0x020fe20008000f00 */
[----:B------:R-:W-:Y:S02]  /*6fa0*/  IMAD.U32 R10, RZ, RZ, UR4 ;  /* 0x00000004ff0a7e24 */ /* 0x000fe4000f8e00ff */
[----:B------:R-:W-:Y:S07]  /*6fb0*/  LEPC R20, `(.L_x_89) ;  /* 0x000000001014794e */ /* 0x000fee0000000000 */
[----:B---3--:R-:W-:Y:S05]  /*6fc0*/  CALL.ABS.NOINC R14 ;  /* 0x000000000e007343 */ /* 0x008fea0003c00000 */
.L_x_89:
[----:B------:R-:W-:Y:S05]  /*6fd0*/  WARPSYNC.ALL ;  /* 0x0000000000007948 */ /* 0x000fea0003800000 */
[C---:B------:R-:W-:Y:S01]  /*6fe0*/  R2UR UR4, R249.reuse ;  /* 0x00000000f90472ca */ /* 0x040fe200000e0000 */
[----:B------:R-:W-:Y:S05]  /*6ff0*/  VIADD R3, R249, 0x10 ;  /* 0x00000010f9037836 */ /* 0x000fea0000000000 */
[----:B------:R-:W-:Y:S04]  /*7000*/  SHF.R.U32.HI R3, RZ, 0x15, R3 ;  /* 0x00000015ff037819 */ /* 0x000fe80000011603 */
[----:B------:R-:W-:Y:S03]  /*7010*/  LOP3.LUT P0, RZ, R3, 0x3, R22, 0x48, !PT ;  /* 0x0000000303ff7812 */ /* 0x000fe60007804816 */
[----:B------:R-:W1:Y:S10]  /*7020*/  LDTM.x16 R232, tmem[UR4] ;  /* 0x0000000400e879ee */ /* 0x000e740008240000 */
[----:B-1----:R-:W-:Y:S05]  /*7030*/  @!P0 BRA `(.L_x_90) ;  /* 0x0000000000408947 */ /* 0x002fea0003800000 */
[----:B------:R-:W2:Y:S01]  /*7040*/  LDCU.64 UR8, c[0x4][0x70] ;  /* 0x01000e00ff0877ac */ /* 0x000ea20008000a00 */
[----:B------:R-:W-:Y:S01]  /*7050*/  MOV R15, 0x0 ;  /* 0x00000000000f7802 */ /* 0x000fe20000000f00 */
        /* <DEDUP_REMOVED lines=14> */
.L_x_90:
[----:B------:R-:W-:Y:S05]  /*7140*/  WARPSYNC.ALL ;  /* 0x0000000000007948 */ /* 0x000fea0003800000 */
[C---:B------:R-:W-:Y:S01]  /*7150*/  R2UR UR4, R249.reuse ;  /* 0x00000000f90472ca */ /* 0x040fe200000e0000 */
[----:B------:R-:W-:Y:S05]  /*7160*/  VIADD R3, R249, 0x20 ;  /* 0x00000020f9037836 */ /* 0x000fea0000000000 */
[----:B------:R-:W-:Y:S04]  /*7170*/  SHF.R.U32.HI R3, RZ, 0x15, R3 ;  /* 0x00000015ff037819 */ /* 0x000fe80000011603 */
[----:B------:R-:W-:Y:S03]  /*7180*/  LOP3.LUT P0, RZ, R3, 0x3, R22, 0x48, !PT ;  /* 0x0000000303ff7812 */ /* 0x000fe60007804816 */
[----:B------:R-:W1:Y:S10]  /*7190*/  LDTM.x16 R216, tmem[UR4+0x10] ;  /* 0x0000100400d879ee */ /* 0x000e740008240000 */
        /* <DEDUP_REMOVED lines=17> */
.L_x_91:
        /* <DEDUP_REMOVED lines=23> */
.L_x_92:
        /* <DEDUP_REMOVED lines=23> */
.L_x_93:
        /* <DEDUP_REMOVED lines=23> */
.L_x_94:
        /* <DEDUP_REMOVED lines=23> */
.L_x_95:
        /* <DEDUP_REMOVED lines=23> */
.L_x_96:
[----:B--2-4-:R-:W1:Y:S01]  /*79e0*/  S2R R0, SR_TID.X ;  /* 0x0000000000007919 */ /* 0x014e620000002100 */
[----:B------:R-:W-:Y:S05]  /*79f0*/  WARPSYNC.ALL ;  /* 0x0000000000007948 */ /* 0x000fea0003800000 */
[C---:B------:R-:W-:Y:S01]  /*7a00*/  R2UR UR4, R249.reuse ;  /* 0x00000000f90472ca */ /* 0x040fe200000e0000 */
[----:B------:R-:W-:Y:S05]  /*7a10*/  VIADD R3, R249, 0x80 ;  /* 0x00000080f9037836 */ /* 0x000fea0000000000 */
[----:B------:R-:W-:Y:S07]  /*7a20*/  SHF.R.U32.HI R3, RZ, 0x15, R3 ;  /* 0x00000015ff037819 */ /* 0x000fee0000011603 */
[----:B------:R-:W2:Y:S01]  /*7a30*/  LDTM.x16 R120, tmem[UR4+0x70] ;  /* 0x00007004007879ee */ /* 0x000ea20008240000 */
[----:B-1----:R-:W-:Y:S04]  /*7a40*/  SHF.R.U32.HI R0, RZ, 0x5, R0 ;  /* 0x00000005ff007819 */ /* 0x002fe80000011600 */
[----:B------:R-:W-:Y:S11]  /*7a50*/  LOP3.LUT P0, RZ, R3, 0x3, R0, 0x48, !PT ;  /* 0x0000000303ff7812 */ /* 0x000ff60007804800 */
[----:B------:R-:W-:Y:S02]  /*7a60*/  @!UPT UIADD3 URZ, UPT, UPT, URZ, URZ, URZ ;  /* 0x000000fffffff290 */ /* 0x000fe4000fffe0ff */
[----:B--2---:R-:W-:Y:S05]  /*7a70*/  @!P0 BRA `(.L_x_97) ;  /* 0x0000000000408947 */ /* 0x004fea0003800000 */
[----:B------:R-:W1:Y:S01]  /*7a80*/  LDCU.64 UR8, c[0x4][0x70] ;  /* 0x01000e00ff0877ac */ /* 0x000e620008000a00 */
[----:B------:R-:W-:Y:S01]  /*7a90*/  MOV R15, 0x0 ;  /* 0x00000000000f7802 */ /* 0x000fe20000000f00 */
[----:B------:R-:W-:Y:S02]  /*7aa0*/  HFMA2 R12, -RZ, RZ, 0, 5.9604644775390625e-08 ;  /* 0x00000001ff0c7431 */ /* 0x000fe400000001ff */
[----:B------:R-:W-:Y:S02]  /*7ab0*/  IMAD.MOV.U32 R8, RZ, RZ, 0x192 ;  /* 0x00000192ff087424 */ /* 0x000fe400078e00ff */
[----:B------:R-:W-:Y:S01]  /*7ac0*/  IMAD.MOV.U32 R13, RZ, RZ, RZ ;  /* 0x000000ffff0d7224 */ /* 0x000fe200078e00ff */
[----:B------:R-:W2:Y:S01]  /*7ad0*/  LDCU.64 UR6, c[0x4][0x78] ;  /* 0x01000f00ff0677ac */ /* 0x000ea20008000a00 */
[----:B------:R-:W4:Y:S01]  /*7ae0*/  LDC.64 R14, c[0x4][R15] ;  /* 0x010000000f0e7b82 */ /* 0x000f220000000a00 */
[----:B------:R-:W5:Y:S01]  /*7af0*/  LDCU.64 UR4, c[0x4][0x10] ;  /* 0x01000200ff0477ac */ /* 0x000f620008000a00 */
[----:B-1----:R-:W-:Y:S01]  /*7b00*/  MOV R5, UR9 ;  /* 0x0000000900057c02 */ /* 0x002fe20008000f00 */
[----:B------:R-:W-:Y:S01]  /*7b10*/  IMAD.U32 R4, RZ, RZ, UR8 ;  /* 0x00000008ff047e24 */ /* 0x000fe2000f8e00ff */
[----:B--2---:R-:W-:Y:S01]  /*7b20*/  MOV R7, UR7 ;  /* 0x0000000700077c02 */ /* 0x004fe20008000f00 */
[----:B------:R-:W-:Y:S01]  /*7b30*/  IMAD.U32 R6, RZ, RZ, UR6 ;  /* 0x00000006ff067e24 */ /* 0x000fe2000f8e00ff */
[----:B-----5:R-:W-:Y:S01]  /*7b40*/  MOV R11, UR5 ;  /* 0x00000005000b7c02 */ /* 0x020fe20008000f00 */
[----:B------:R-:W-:Y:S02]  /*7b50*/  IMAD.U32 R10, RZ, RZ, UR4 ;  /* 0x00000004ff0a7e24 */ /* 0x000fe4000f8e00ff */
[----:B------:R-:W-:Y:S07]  /*7b60*/  LEPC R20, `(.L_x_97) ;  /* 0x000000001014794e */ /* 0x000fee0000000000 */
[----:B---34-:R-:W-:Y:S05]  /*7b70*/  CALL.ABS.NOINC R14 ;  /* 0x000000000e007343 */ /* 0x018fea0003c00000 */
.L_x_97:
[----:B------:R-:W1:Y:S01]  /*7b80*/  S2R R0, SR_TID.X ;  /* 0x0000000000007919 */ /* 0x000e620000002100 */
        /* <DEDUP_REMOVED lines=25> */
.L_x_98:
        /* <DEDUP_REMOVED lines=26> */
.L_x_99:
        /* <DEDUP_REMOVED lines=26> */
.L_x_100:
        /* <DEDUP_REMOVED lines=26> */
.L_x_101:
        /* <DEDUP_REMOVED lines=26> */
.L_x_102:
        /* <DEDUP_REMOVED lines=26> */
.L_x_103:
[----:B------:R-:W1:Y:S01]  /*8540*/  S2R R15, SR_TID.X ;  /* 0x00000000000f7919 */ /* 0x000e620000002100 */
[----:B------:R-:W-:Y:S05]  /*8550*/  WARPSYNC.ALL ;  /* 0x0000000000007948 */ /* 0x000fea0003800000 */
[----:B-1----:R-:W-:Y:S01]  /*8560*/  LOP3.LUT P1, R0, R15, 0x60, RZ, 0xc0, !PT ;  /* 0x000000600f007812 */ /* 0x002fe2000782c0ff */
[----:B------:R1:W-:Y:S01]  /*8570*/  STL [R1+0x288], R45 ;  /* 0x0002882d01007387 */ /* 0x0003e20000100800 */
[----:B------:R-:W-:Y:S01]  /*8580*/  R2UR UR5, R249 ;  /* 0x00000000f90572ca */ /* 0x000fe200000e0000 */
[----:B---3--:R-:W-:Y:S01]  /*8590*/  FMUL R3, R248, R233 ;  /* 0x000000e9f8037220 */ /* 0x008fe20000400000 */
[----:B------:R-:W-:Y:S01]  /*85a0*/  SHF.L.U32 R249, R16, 0x10, RZ ;  /* 0x0000001010f97819 */ /* 0x000fe200000006ff */
[C---:B------:R-:W-:Y:S01]  /*85b0*/  FMUL R4, R248.reuse, R234 ;  /* 0x000000eaf8047220 */ /* 0x040fe20000400000 */
[C---:B------:R-:W-:Y:S01]  /*85c0*/  LOP3.LUT R234, R19.reuse, 0xffff0000, RZ, 0xc0, !PT ;  /* 0xffff000013ea7812 */ /* 0x040fe200078ec0ff */
[C---:B------:R-:W-:Y:S01]  /*85d0*/  FMUL R5, R248.reuse, R235 ;  /* 0x000000ebf8057220 */ /* 0x040fe20000400000 */
[----:B------:R-:W-:Y:S01]  /*85e0*/  SHF.L.U32 R235, R19, 0x10, RZ ;  /* 0x0000001013eb7819 */ /* 0x000fe200000006ff */
[C---:B------:R-:W-:Y:S01]  /*85f0*/  FMUL R6, R248.reuse, R236 ;  /* 0x000000ecf8067220 */ /* 0x040fe20000400000 */
[----:B------:R-:W-:Y:S01]  /*8600*/  SHF.L.U32 R233, R17, 0x10, RZ ;  /* 0x0000001011e97819 */ /* 0x000fe200000006ff */
[C---:B------:R-:W-:Y:S01]  /*8610*/  FMUL R7, R248.reuse, R237 ;  /* 0x000000edf8077220 */ /* 0x040fe20000400000 */
[C---:B------:R-:W-:Y:S01]  /*8620*/  FMUL R8, R248.reuse, R238 ;  /* 0x000000eef8087220 */ /* 0x040fe20000400000 */
[C---:B------:R-:W-:Y:S01]  /*8630*/  FMUL R9, R248.reuse, R239 ;  /* 0x000000eff8097220 */ /* 0x040fe20000400000 */
[C---:B------:R-:W-:Y:S01]  /*8640*/  FMUL R10, R248.reuse, R240 ;  /* 0x000000f0f80a7220 */ /* 0x040fe20000400000 */
[C---:B------:R-:W-:Y:S01]  /*8650*/  FMUL R12, R248.reuse, R242 ;  /* 0x000000f2f80c7220 */ /* 0x040fe20000400000 */
[C---:B------:R-:W-:Y:S01]  /*8660*/  FMUL R13, R248.reuse, R243 ;  /* 0x000000f3f80d7220 */ /* 0x040fe20000400000 */
[C---:B------:R-:W-:Y:S01]  /*8670*/  SHF.L.U32 R20, R15.reuse, 0x4, RZ ;  /* 0x000000040f147819 */ /* 0x040fe200000006ff */
[----:B------:R-:W2:Y:S01]  /*8680*/  S2UR UR6, SR_CgaCtaId ;  /* 0x00000000000679c3 */ /* 0x000ea20000008800 */
[----:B------:R-:W-:Y:S01]  /*8690*/  SHF.L.U32 R21, R15, 0x1, RZ ;  /* 0x000000010f157819 */ /* 0x000fe200000006ff */
[----:B------:R-:W-:Y:S01]  /*86a0*/  FMUL R15, R248, R246 ;  /* 0x000000f6f80f7220 */ /* 0x000fe20000400000 */
[----:B------:R-:W-:Y:S01]  /*86b0*/  LOP3.LUT P0, RZ, R20, 0x40, RZ, 0xc0, !PT ;  /* 0x0000004014ff7812 */ /* 0x000fe2000780c0ff */
[C---:B------:R-:W-:Y:S01]  /*86c0*/  FMUL R204, R248.reuse, R204 ;  /* 0x000000ccf8cc7220 */ /* 0x040fe20000400000 */
[C---:B------:R-:W-:Y:S01]  /*86d0*/  FMUL R205, R248.reuse, R205 ;  /* 0x000000cdf8cd7220 */ /* 0x040fe20000400000 */
[C---:B------:R-:W-:Y:S01]  /*86e0*/  FMUL R206, R248.reuse, R206 ;  /* 0x000000cef8ce7220 */ /* 0x040fe20000400000 */
[C---:B------:R-:W-:Y:S01]  /*86f0*/  FMUL R207, R248.reuse, R207 ;  /* 0x000000cff8cf7220 */ /* 0x040fe20000400000 */
[----:B-1----:R-:W3:Y:S01]  /*8700*/  LDL.LU R45, [R1+0x1bc] ;  /* 0x0001bc00012d7983 */ /* 0x002ee20000300800 */
[C---:B------:R-:W-:Y:S01]  /*8710*/  FMUL R212, R248.reuse, R212 ;  /* 0x000000d4f8d47220 */ /* 0x040fe20000400000 */
[C---:B------:R-:W-:Y:S01]  /*8720*/  FMUL R213, R248.reuse, R213 ;  /* 0x000000d5f8d57220 */ /* 0x040fe20000400000 */
[C---:B------:R-:W-:Y:S01]  /*8730*/  FMUL R214, R248.reuse, R214 ;  /* 0x000000d6f8d67220 */ /* 0x040fe20000400000 */
[----:B------:R1:W-:Y:S01]  /*8740*/  STL [R1+0x284], R46 ;  /* 0x0002842e01007387 */ /* 0x0003e20000100800 */
[C---:B------:R-:W-:Y:S01]  /*8750*/  FMUL R215, R248.reuse, R215 ;  /* 0x000000d7f8d77220 */ /* 0x040fe20000400000 */
        /* <DEDUP_REMOVED lines=23> */
[----:B-1----:R-:W4:Y:S01]  /*88d0*/  LDL.LU R46, [R1+0x1b8] ;  /* 0x0001b800012e7983 */ /* 0x002f220000300800 */
        /* <DEDUP_REMOVED lines=65> */
[----:B------:R-:W3:Y:S01]  /*8cf0*/  LDL.LU R11, [R1+0x1c0] ;  /* 0x0001c000010b7983 */ /* 0x000ee20000300800 */
[C---:B------:R-:W-:Y:S01]  /*8d00*/  FMUL R59, R248.reuse, R59 ;  /* 0x0000003bf83b7220 */ /* 0x040fe20000400000 */
[C---:B------:R-:W-:Y:S01]  /*8d10*/  FMUL R60, R248.reuse, R60 ;  /* 0x0000003cf83c7220 */ /* 0x040fe20000400000 */
[C---:B------:R-:W-:Y:S01]  /*8d20*/  FMUL R61, R248.reuse, R61 ;  /* 0x0000003df83d7220 */ /* 0x040fe20000400000 */
[----:B------:R-:W4:Y:S01]  /*8d30*/  LDL.LU R14, [R1+0x1c4] ;  /* 0x0001c400010e7983 */ /* 0x000f220000300800 */
[C---:B------:R-:W-:Y:S01]  /*8d40*/  FMUL R62, R248.reuse, R62 ;  /* 0x0000003ef83e7220 */ /* 0x040fe20000400000 */
[C---:B------:R-:W-:Y:S01]  /*8d50*/  FMUL R63, R248.reuse, R63 ;  /* 0x0000003ff83f7220 */ /* 0x040fe20000400000 */
[C---:B------:R-:W-:Y:S01]  /*8d60*/  FMUL R64, R248.reuse, R64 ;  /* 0x00000040f8407220 */ /* 0x040fe20000400000 */
[----:B------:R-:W4:Y:S01]  /*8d70*/  LDL.LU R23, [R1+0x1c8] ;  /* 0x0001c80001177983 */ /* 0x000f220000300800 */
[C---:B------:R-:W-:Y:S01]  /*8d80*/  FMUL R65, R248.reuse, R65 ;  /* 0x00000041f8417220 */ /* 0x040fe20000400000 */
[C---:B------:R-:W-:Y:S01]  /*8d90*/  FMUL R66, R248.reuse, R66 ;  /* 0x00000042f8427220 */ /* 0x040fe20000400000 */
[C---:B------:R-:W-:Y:S01]  /*8da0*/  FMUL R67, R248.reuse, R67 ;  /* 0x00000043f8437220 */ /* 0x040fe20000400000 */
[----:B------:R-:W-:Y:S01]  /*8db0*/  STL [R1+0x274], R50 ;  /* 0x0002743201007387 */ /* 0x000fe20000100800 */
[C---:B------:R-:W-:Y:S01]  /*8dc0*/  FMUL R68, R248.reuse, R68 ;  /* 0x00000044f8447220 */ /* 0x040fe20000400000 */
[C---:B------:R-:W-:Y:S01]  /*8dd0*/  FMUL R69, R248.reuse, R69 ;  /* 0x00000045f8457220 */ /* 0x040fe20000400000 */
[C---:B------:R-:W-:Y:S01]  /*8de0*/  FMUL R70, R248.reuse, R70 ;  /* 0x00000046f8467220 */ /* 0x040fe20000400000 */
[----:B------:R2:W-:Y:S01]  /*8df0*/  STL [R1+0x270], R51 ;  /* 0x0002703301007387 */ /* 0x0005e20000100800 */
[C---:B------:R-:W-:Y:S01]  /*8e00*/  FMUL R71, R248.reuse, R71 ;  /* 0x00000047f8477220 */ /* 0x040fe20000400000 */
[C---:B------:R-:W-:Y:S01]  /*8e10*/  FMUL R43, R248.reuse, R43 ;  /* 0x0000002bf82b7220 */ /* 0x040fe20000400000 */
[----:B------:R-:W-:Y:S01]  /*8e20*/  FMUL R44, R248, R44 ;  /* 0x0000002cf82c7220 */ /* 0x000fe20000400000 */
[----:B------:R-:W-:Y:S01]  /*8e30*/  LOP3.LUT R22, R20, 0x40, RZ, 0xc0, !PT ;  /* 0x0000004014167812 */ /* 0x000fe200078ec0ff */
[----:B------:R-:W-:Y:S01]  /*8e40*/  UMOV UR4, 0x400 ;  /* 0x0000040000047882 */ /* 0x000fe20000000000 */
[----:B-1----:R-:W-:Y:S01]  /*8e50*/  MOV R49, R0 ;  /* 0x0000000000317202 */ /* 0x002fe20000000f00 */
[----:B------:R-:W-:Y:S01]  /*8e60*/  FMUL R0, R248, R232 ;  /* 0x000000e8f8007220 */ /* 0x000fe20000400000 */
[----:B------:R-:W-:Y:S01]  /*8e70*/  LOP3.LUT R21, R22, 0x8, R21, 0xf8, !PT ;  /* 0x0000000816157812 */ /* 0x000fe200078ef815 */
[----:B------:R-:W-:Y:S01]  /*8e80*/  FMUL R200, R248, R200 ;  /* 0x000000c8f8c87220 */ /* 0x000fe20000400000 */
[----:B------:R-:W-:Y:S01]  /*8e90*/  MOV R22, UR43 ;  /* 0x0000002b00167c02 */ /* 0x000fe20008000f00 */
[----:B------:R-:W-:Y:S01]  /*8ea0*/  FFMA R0, R252, R249, R0 ;  /* 0x000000f9fc007223 */ /* 0x000fe20000000000 */
[----:B------:R-:W-:Y:S01]  /*8eb0*/  LOP3.LUT R249, R16, 0xffff0000, RZ, 0xc0, !PT ;  /* 0xffff000010f97812 */ /* 0x000fe200078ec0ff */
[C---:B------:R-:W-:Y:S01]  /*8ec0*/  FMUL R201, R248.reuse, R201 ;  /* 0x000000c9f8c97220 */ /* 0x040fe20000400000 */
[----:B------:R-:W-:Y:S01]  /*8ed0*/  LOP3.LUT R21, R21, 0x7b0, R20, 0xf8, !PT ;  /* 0x000007b015157812 */ /* 0x000fe200078ef814 */
[C---:B------:R-:W-:Y:S01]  /*8ee0*/  FMUL R20, R248.reuse, R247 ;  /* 0x000000f7f8147220 */ /* 0x040fe20000400000 */
[----:B------:R-:W-:Y:S01]  /*8ef0*/  FMUL R202, R248, R202 ;  /* 0x000000caf8ca7220 */ /* 0x000fe20000400000 */
[C---:B------:R-:W-:Y:S01]  /*8f00*/  FFMA R3, R252.reuse, R249, R3 ;  /* 0x000000f9fc037223 */ /* 0x040fe20000000003 */
[----:B------:R-:W-:Y:S01]  /*8f10*/  FFMA R4, R252, R233, R4 ;  /* 0x000000e9fc047223 */ /* 0x000fe20000000004 */
[----:B------:R-:W-:Y:S01]  /*8f20*/  LOP3.LUT R233, R17, 0xffff0000, RZ, 0xc0, !PT ;  /* 0xffff000011e97812 */ /* 0x000fe200078ec0ff */
[----:B------:R-:W-:Y:S02]  /*8f30*/  IMAD R21, R22, 0x7800, R21 ;  /* 0x0000780016157824 */ /* 0x000fe400078e0215 */
[C---:B------:R-:W-:Y:S01]  /*8f40*/  FMUL R203, R248.reuse, R203 ;  /* 0x000000cbf8cb7220 */ /* 0x040fe20000400000 */
[C---:B------:R-:W-:Y:S01]  /*8f50*/  FMUL R208, R248.reuse, R208 ;  /* 0x000000d0f8d07220 */ /* 0x040fe20000400000 */
[----:B------:R-:W-:Y:S01]  /*8f60*/  FMUL R209, R248, R209 ;  /* 0x000000d1f8d17220 */ /* 0x000fe20000400000 */
[----:B------:R-:W-:Y:S01]  /*8f70*/  FFMA R5, R252, R233, R5 ;  /* 0x000000e9fc057223 */ /* 0x000fe20000000005 */
[----:B--2---:R-:W2:Y:S01]  /*8f80*/  LDL.LU R51, [R1+0x1cc] ;  /* 0x0001cc0001337983 */ /* 0x004ea20000300800 */
[----:B------:R-:W-:Y:S01]  /*8f90*/  SHF.L.U32 R233, R18, 0x10, RZ ;  /* 0x0000001012e97819 */ /* 0x000fe200000006ff */
[C---:B------:R-:W-:Y:S01]  /*8fa0*/  FMUL R210, R248.reuse, R210 ;  /* 0x000000d2f8d27220 */ /* 0x040fe20000400000 */
[C---:B------:R-:W-:Y:S01]  /*8fb0*/  FMUL R211, R248.reuse, R211 ;  /* 0x000000d3f8d37220 */ /* 0x040fe20000400000 */
[----:B------:R1:W-:Y:S01]  /*8fc0*/  STL [R1+0x26c], R52 ;  /* 0x00026c3401007387 */ /* 0x0003e20000100800 */
[----:B------:R-:W-:Y:S01]  /*8fd0*/  FMUL R184, R248, R184 ;  /* 0x000000b8f8b87220 */ /* 0x000fe20000400000 */
[----:B------:R-:W-:Y:S01]  /*8fe0*/  FFMA R6, R252, R233, R6 ;  /* 0x000000e9fc067223 */ /* 0x000fe20000000006 */
[----:B------:R-:W-:Y:S01]  /*8ff0*/  LOP3.LUT R233, R18, 0xffff0000, RZ, 0xc0, !PT ;  /* 0xffff000012e97812 */ /* 0x000fe200078ec0ff */
[----:B------:R1:W-:Y:S01]  /*9000*/  STL [R1+0x268], R53 ;  /* 0x0002683501007387 */ /* 0x0003e20000100800 */
[C---:B------:R-:W-:Y:S01]  /*9010*/  FMUL R185, R248.reuse, R185 ;  /* 0x000000b9f8b97220 */ /* 0x040fe20000400000 */
[C---:B------:R-:W-:Y:S01]  /*9020*/  FMUL R186, R248.reuse, R186 ;  /* 0x000000baf8ba7220 */ /* 0x040fe20000400000 */
[----:B------:R-:W-:Y:S01]  /*9030*/  FMUL R187, R248, R187 ;  /* 0x000000bbf8bb7220 */ /* 0x000fe20000400000 */
[----:B------:R1:W-:Y:S01]  /*9040*/  STL [R1+0x264], R54 ;  /* 0x0002643601007387 */ /* 0x0003e20000100800 */
[C---:B------:R-:W-:Y:S01]  /*9050*/  FFMA R7, R252.reuse, R233, R7 ;  /* 0x000000e9fc077223 */ /* 0x040fe20000000007 */
[C---:B------:R-:W-:Y:S01]  /*9060*/  FFMA R8, R252.reuse, R235, R8 ;  /* 0x000000ebfc087223 */ /* 0x040fe20000000008 */
[----:B------:R-:W-:Y:S01]  /*9070*/  FFMA R9, R252, R234, R9 ;  /* 0x000000eafc097223 */ /* 0x000fe20000000009 */
[----:B------:R1:W-:Y:S01]  /*9080*/  STL [R1+0x260], R55 ;  /* 0x0002603701007387 */ /* 0x0003e20000100800 */
[C---:B------:R-:W-:Y:S01]  /*9090*/  FMUL R190, R248.reuse, R190 ;  /* 0x000000bef8be7220 */ /* 0x040fe20000400000 */
[C---:B------:R-:W-:Y:S01]  /*90a0*/  FMUL R192, R248.reuse, R192 ;  /* 0x000000c0f8c07220 */ /* 0x040fe20000400000 */
[C---:B------:R-:W-:Y:S01]  /*90b0*/  FMUL R193, R248.reuse, R193 ;  /* 0x000000c1f8c17220 */ /* 0x040fe20000400000 */
[----:B------:R-:W-:Y:S01]  /*90c0*/  STL [R1+0x25c], R24 ;  /* 0x00025c1801007387 */ /* 0x000fe20000100800 */
        /* <DEDUP_REMOVED lines=8> */
[----:B-1----:R-:W-:Y:S01]  /*9150*/  F2FP.BF16.F32.PACK_AB R52, R3, R0 ;  /* 0x000000000334723e */ /* 0x002fe200000010ff */
[C---:B------:R-:W-:Y:S01]  /*9160*/  FMUL R177, R248.reuse, R177 ;  /* 0x000000b1f8b17220 */ /* 0x040fe20000400000 */
[C---:B------:R-:W-:Y:S01]  /*9170*/  FMUL R178, R248.reuse, R178 ;  /* 0x000000b2f8b27220 */ /* 0x040fe20000400000 */
[----:B------:R-:W-:Y:S01]  /*9180*/  STL [R1+0x250], R27 ;  /* 0x0002501b01007387 */ /* 0x000fe20000100800 */
[----:B------:R-:W-:Y:S01]  /*9190*/  F2FP.BF16.F32.PACK_AB R53, R5, R4 ;  /* 0x000000040535723e */ /* 0x000fe200000010ff */
        /* <DEDUP_REMOVED lines=49> */
[----:B------:R-:W-:Y:S01]  /*94b0*/  FMUL R42, R248, R42 ;  /* 0x0000002af82a7220 */ /* 0x000fe20000400000 */
[----:B------:R1:W-:Y:S01]  /*94c0*/  STL [R1+0x200], R2 ;  /* 0x0002000201007387 */ /* 0x0003e20000100800 */
[----:B------:R-:W-:Y:S01]  /*94d0*/  BSSY.RECONVERGENT B0, `(.L_x_104) ;  /* 0x000046c000007945 */ /* 0x000fe20003800200 */
[----:B--2---:R-:W-:Y:S01]  /*94e0*/  SHF.L.U32 R16, R51, 0x10, RZ ;  /* 0x0000001033107819 */ /* 0x004fe200000006ff */
[----:B------:R-:W-:Y:S01]  /*94f0*/  ULEA UR4, UR6, UR4, 0x18 ;  /* 0x0000000406047291 */ /* 0x000fe2000f8ec0ff */
[----:B---3--:R-:W-:Y:S02]  /*9500*/  SHF.L.U32 R233, R11, 0x10, RZ ;  /* 0x000000100be97819 */ /* 0x008fe400000006ff */
[----:B----4-:R-:W-:Y:S01]  /*9510*/  SHF.L.U32 R235, R14, 0x10, RZ ;  /* 0x000000100eeb7819 */ /* 0x010fe200000006ff */
[----:B------:R-:W-:Y:S01]  /*9520*/  ULEA UR7, UR44, UR4, 0x3 ;  /* 0x000000042c077291 */ /* 0x000fe2000f8e18ff */
[----:B------:R-:W-:Y:S01]  /*9530*/  LOP3.LUT R17, R23, 0xffff0000, RZ, 0xc0, !PT ;  /* 0xffff000017117812 */ /* 0x000fe200078ec0ff */
[----:B------:R-:W-:Y:S01]  /*9540*/  FFMA R10, R252, R233, R10 ;  /* 0x000000e9fc0a7223 */ /* 0x000fe2000000000a */
[----:B------:R-:W-:Y:S01]  /*9550*/  LOP3.LUT R233, R11, 0xffff0000, RZ, 0xc0, !PT ;  /* 0xffff00000be97812 */ /* 0x000fe200078ec0ff */
[----:B------:R-:W-:Y:S01]  /*9560*/  FMUL R11, R248, R241 ;  /* 0x000000f1f80b7220 */ /* 0x000fe20000400000 */
[----:B------:R-:W-:Y:S01]  /*9570*/  LEA R50, R21, UR4, 0x1 ;  /* 0x0000000415327c11 */ /* 0x000fe2000f8e08ff */
[----:B------:R-:W-:Y:S01]  /*9580*/  UIADD3 UR7, UPT, UPT, UR7, 0xa0, URZ ;  /* 0x000000a007077890 */ /* 0x000fe2000fffe0ff */
[----:B------:R-:W-:Y:S01]  /*9590*/  LOP3.LUT R21, R51, 0xffff0000, RZ, 0xc0, !PT ;  /* 0xffff000033157812 */ /* 0x000fe200078ec0ff */
[C---:B------:R-:W-:Y:S01]  /*95a0*/  FFMA R11, R252.reuse, R233, R11 ;  /* 0x000000e9fc0b7223 */ /* 0x040fe2000000000b */
[----:B------:R-:W-:Y:S01]  /*95b0*/  FFMA R12, R252, R235, R12 ;  /* 0x000000ebfc0c7223 */ /* 0x000fe2000000000c */
[----:B------:R-:W-:Y:S01]  /*95c0*/  LOP3.LUT R233, R14, 0xffff0000, RZ, 0xc0, !PT ;  /* 0xffff00000ee97812 */ /* 0x000fe200078ec0ff */
[----:B------:R-:W-:Y:S01]  /*95d0*/  FMUL R14, R248, R244 ;  /* 0x000000f4f80e7220 */ /* 0x000fe20000400000 */
[----:B------:R-:W-:Y:S01]  /*95e0*/  SHF.L.U32 R235, R23, 0x10, RZ ;  /* 0x0000001017eb7819 */ /* 0x000fe200000006ff */
[----:B------:R-:W-:Y:S01]  /*95f0*/  UPRMT UR7, UR6, 0x654, UR7 ;  /* 0x0000065406077896 */ /* 0x000fe20008000007 */
[----:B------:R-:W-:Y:S01]  /*9600*/  F2FP.BF16.F32.PACK_AB R240, R11, R10 ;  /* 0x0000000a0bf0723e */ /* 0x000fe200000010ff */
[----:B------:R-:W-:Y:S01]  /*9610*/  FFMA R13, R252, R233, R13 ;  /* 0x000000e9fc0d7223 */ /* 0x000fe2000000000d */
[----:B-1----:R-:W-:Y:S01]  /*9620*/  IADD3 R2, PT, PT, R50, 0x210, RZ ;  /* 0x0000021032027810 */ /* 0x002fe20007ffe0ff */
[----:B------:R-:W-:Y:S01]  /*9630*/  FFMA R250, R252, R235, R14 ;  /* 0x000000ebfcfa7223 */ /* 0x000fe2000000000e */
[----:B------:R-:W-:Y:S01]  /*9640*/  FMUL R14, R248, R245 ;  /* 0x000000f5f80e7220 */ /* 0x000fe20000400000 */
[----:B------:R-:W-:Y:S01]  /*9650*/  SHF.L.U32 R22, R48, 0x10, RZ ;  /* 0x0000001030167819 */ /* 0x000fe200000006ff */
[----:B------:R-:W-:Y:S01]  /*9660*/  UIADD3 UR44, UPT, UPT, UR44, 0x1, URZ ;  /* 0x000000012c2c7890 */ /* 0x000fe2000fffe0ff */
[----:B------:R-:W-:Y:S01]  /*9670*/  F2FP.BF16.F32.PACK_AB R241, R13, R12 ;  /* 0x0000000c0df1723e */ /* 0x000fe200000010ff */
[C---:B------:R-:W-:Y:S01]  /*9680*/  FFMA R23, R252.reuse, R17, R14 ;  /* 0x00000011fc177223 */ /* 0x040fe2000000000e */
[----:B------:R-:W-:Y:S01]  /*9690*/  FFMA R251, R252, R16, R15 ;  /* 0x00000010fcfb7223 */ /* 0x000fe2000000000f */
[----:B------:R-:W-:Y:S01]  /*96a0*/  LOP3.LUT R247, R48, 0xffff0000, RZ, 0xc0, !PT ;  /* 0xffff000030f77812 */ /* 0x000fe200078ec0ff */
[----:B------:R-:W1:Y:S01]  /*96b0*/  LDTM.x16 R4, tmem[UR5+0xe0] ;  /* 0x0000e005000479ee */ /* 0x000e620008240000 */
[----:B------:R-:W-:Y:S01]  /*96c0*/  NOP ;  /* 0x0000000000007918 */ /* 0x000fe20000000000 */
[----:B-1----:R-:W-:Y:S01]  /*96d0*/  SYNCS.ARRIVE.TRANS64.RED.A1T0 RZ, [UR7], RZ ;  /* 0x000000ffffff79a7 */ /* 0x002fe20008100407 */
[----:B------:R-:W-:Y:S01]  /*96e0*/  STS.128 [R50+0x200], R52 ;  /* 0x0002003432007388 */ /* 0x000fe20000000c00 */
[----:B------:R-:W-:Y:S01]  /*96f0*/  F2FP.BF16.F32.PACK_AB R242, R23, R250 ;  /* 0x000000fa17f2723e */ /* 0x000fe200000010ff */
[----:B------:R-:W-:Y:S01]  /*9700*/  FFMA R20, R252, R21, R20 ;  /* 0x00000015fc147223 */ /* 0x000fe20000000014 */
[----:B------:R-:W-:Y:S01]  /*9710*/  LOP3.LUT R246, R47, 0xffff0000, RZ, 0xc0, !PT ;  /* 0xffff00002ff67812 */ /* 0x000fe200078ec0ff */
[----:B------:R-:W-:Y:S01]  /*9720*/  FMUL R23, R248, R219 ;  /* 0x000000dbf8177220 */ /* 0x000fe20000400000 */
[----:B------:R-:W-:Y:S01]  /*9730*/  IADD3 R21, PT, PT, R50, 0x200, RZ ;  /* 0x0000020032157810 */ /* 0x000fe20007ffe0ff */
[----:B------:R-:W-:Y:S01]  /*9740*/  FMUL R219, R248, R223 ;  /* 0x000000dff8db7220 */ /* 0x000fe20000400000 */
[----:B------:R-:W-:Y:S01]  /*9750*/  F2FP.BF16.F32.PACK_AB R243, R20, R251 ;  /* 0x000000fb14f3723e */ /* 0x000fe200000010ff */
[C---:B------:R-:W-:Y:S01]  /*9760*/  FMUL R20, R248.reuse, R217 ;  /* 0x000000d9f8147220 */ /* 0x040fe20000400000 */
[----:B------:R-:W-:Y:S01]  /*9770*/  @P0 IADD3 R2, PT, PT, R21, -0x10, RZ ;  /* 0xfffffff015020810 */ /* 0x000fe20007ffe0ff */
[C---:B------:R-:W-:Y:S01]  /*9780*/  FMUL R217, R248.reuse, R221 ;  /* 0x000000ddf8d97220 */ /* 0x040fe20000400000 */
[----:B------:R-:W-:Y:S01]  /*9790*/  SHF.L.U32 R251, R47, 0x10, RZ ;  /* 0x000000102ffb7819 */ /* 0x000fe200000006ff */
[C---:B------:R-:W-:Y:S01]  /*97a0*/  FMUL R21, R248.reuse, R216 ;  /* 0x000000d8f8157220 */ /* 0x040fe20000400000 */
[----:B------:R-:W-:Y:S01]  /*97b0*/  ISETP.NE.AND P0, PT, R49, RZ, PT ;  /* 0x000000ff3100720c */ /* 0x000fe20003f05270 */
[----:B------:R-:W-:Y:S01]  /*97c0*/  STS.128 [R2], R240 ;  /* 0x000000f002007388 */ /* 0x000fe20000000c00 */
[----:B------:R-:W-:Y:S01]  /*97d0*/  FMUL R216, R248, R220 ;  /* 0x000000dcf8d87220 */ /* 0x000fe20000400000 */
[----:B------:R-:W-:Y:S01]  /*97e0*/  FFMA R21, R252, R22, R21 ;  /* 0x00000016fc157223 */ /* 0x000fe20000000015 */
[----:B------:R-:W-:Y:S01]  /*97f0*/  SHF.L.U32 R233, R46, 0x10, RZ ;  /* 0x000000102ee97819 */ /* 0x000fe200000006ff */
[----:B------:R-:W-:Y:S01]  /*9800*/  FFMA R20, R252, R247, R20 ;  /* 0x000000f7fc147223 */ /* 0x000fe20000000014 */
[----:B------:R-:W-:Y:S01]  /*9810*/  LOP3.LUT R250, R46, 0xffff0000, RZ, 0xc0, !PT ;  /* 0xffff00002efa7812 */ /* 0x000fe200078ec0ff */
[C---:B------:R-:W-:Y:S01]  /*9820*/  FMUL R220, R248.reuse, R224 ;  /* 0x000000e0f8dc7220 */ /* 0x040fe20000400000 */
[----:B------:R-:W-:Y:S01]  /*9830*/  STL [R1+0x21c], R13 ;  /* 0x00021c0d01007387 */ /* 0x000fe20000100800 */
[----:B------:R-:W-:Y:S01]  /*9840*/  FMUL R224, R248, R228 ;  /* 0x000000e4f8e07220 */ /* 0x000fe20000400000 */
[----:B------:R-:W-:Y:S01]  /*9850*/  F2FP.BF16.F32.PACK_AB R20, R20, R21 ;  /* 0x000000151414723e */ /* 0x000fe200000010ff */
[C---:B------:R-:W-:Y:S01]  /*9860*/  FMUL R221, R248.reuse, R225 ;  /* 0x000000e1f8dd7220 */ /* 0x040fe20000400000 */
[----:B------:R-:W-:Y:S01]  /*9870*/  STL [R1+0x1c0], R50 ;  /* 0x0001c03201007387 */ /* 0x000fe20000100800 */
[C---:B------:R-:W-:Y:S01]  /*9880*/  FMUL R225, R248.reuse, R229 ;  /* 0x000000e5f8e17220 */ /* 0x040fe20000400000 */
[C---:B------:R-:W-:Y:S01]  /*9890*/  SHF.L.U32 R235, R45.reuse, 0x10, RZ ;  /* 0x000000102deb7819 */ /* 0x040fe200000006ff */
[C---:B------:R-:W-:Y:S01]  /*98a0*/  FMUL R22, R248.reuse, R218 ;  /* 0x000000daf8167220 */ /* 0x040fe20000400000 */
[----:B------:R-:W-:Y:S01]  /*98b0*/  STL [R1+0x218], R14 ;  /* 0x0002180e01007387 */ /* 0x000fe20000100800 */
[----:B------:R-:W-:Y:S01]  /*98c0*/  FMUL R218, R248, R222 ;  /* 0x000000def8da7220 */ /* 0x000fe20000400000 */
[----:B------:R-:W-:Y:S01]  /*98d0*/  LOP3.LUT R234, R45, 0xffff0000, RZ, 0xc0, !PT ;  /* 0xffff00002dea7812 */ /* 0x000fe200078ec0ff */
[C---:B------:R-:W-:Y:S01]  /*98e0*/  FFMA R22, R252.reuse, R251, R22 ;  /* 0x000000fbfc167223 */ /* 0x040fe20000000016 */
[----:B------:R-:W-:Y:S01]  /*98f0*/  STL [R1+0x214], R15 ;  /* 0x0002140f01007387 */ /* 0x000fe20000100800 */
[C---:B------:R-:W-:Y:S01]  /*9900*/  FFMA R23, R252.reuse, R246, R23 ;  /* 0x000000f6fc177223 */ /* 0x040fe20000000017 */
[C---:B------:R-:W-:Y:S01]  /*9910*/  FFMA R216, R252.reuse, R233, R216 ;  /* 0x000000e9fcd87223 */ /* 0x040fe200000000d8 */
[C---:B------:R-:W-:Y:S01]  /*9920*/  FFMA R217, R252.reuse, R250, R217 ;  /* 0x000000fafcd97223 */ /* 0x040fe200000000d9 */
[----:B------:R-:W-:Y:S01]  /*9930*/  STL [R1+0x210], R16 ;  /* 0x0002101001007387 */ /* 0x000fe20000100800 */
[C---:B------:R-:W-:Y:S01]  /*9940*/  FFMA R218, R252.reuse, R235, R218 ;  /* 0x000000ebfcda7223 */ /* 0x040fe200000000da */
[----:B------:R-:W-:Y:S01]  /*9950*/  FFMA R219, R252, R234, R219 ;  /* 0x000000eafcdb7223 */ /* 0x000fe200000000db */
[----:B------:R-:W-:Y:S01]  /*9960*/  F2FP.BF16.F32.PACK_AB R21, R23, R22 ;  /* 0x000000161715723e */ /* 0x000fe200000010ff */
[----:B------:R-:W-:Y:S01]  /*9970*/  STL [R1+0x20c], R17 ;  /* 0x00020c1101007387 */ /* 0x000fe20000100800 */
[----:B------:R-:W-:Y:S01]  /*9980*/  F2FP.BF16.F32.PACK_AB R22, R217, R216 ;  /* 0x000000d8d916723e */ /* 0x000fe200000010ff */
[C---:B------:R-:W-:Y:S01]  /*9990*/  FMUL R222, R248.reuse, R226 ;  /* 0x000000e2f8de7220 */ /* 0x040fe20000400000 */
[----:B------:R-:W-:Y:S01]  /*99a0*/  F2FP.BF16.F32.PACK_AB R23, R219, R218 ;  /* 0x000000dadb17723e */ /* 0x000fe200000010ff */
[----:B------:R1:W-:Y:S01]  /*99b0*/  STL [R1+0x208], R18 ;  /* 0x0002081201007387 */ /* 0x0003e20000100800 */
[C---:B------:R-:W-:Y:S01]  /*99c0*/  FMUL R226, R248.reuse, R230 ;  /* 0x000000e6f8e27220 */ /* 0x040fe20000400000 */
[C---:B------:R-:W-:Y:S01]  /*99d0*/  FMUL R223, R248.reuse, R227 ;  /* 0x000000e3f8df7220 */ /* 0x040fe20000400000 */
[----:B------:R-:W-:Y:S01]  /*99e0*/  FMUL R227, R248, R231 ;  /* 0x000000e7f8e37220 */ /* 0x000fe20000400000 */
[----:B------:R2:W-:Y:S01]  /*99f0*/  STL [R1+0x204], R19 ;  /* 0x0002041301007387 */ /* 0x0005e20000100800 */
[----:B------:R-:W-:Y:S03]  /*9a00*/  UIADD3 UR7, UPT, UPT, UR43, 0x1, URZ ;  /* 0x000000012b077890 */ /* 0x000fe6000fffe0ff */
[----:B-1----:R-:W3:Y:S04]  /*9a10*/  LDL.LU R18, [R1+0x1a0] ;  /* 0x0001a00001127983 */ /* 0x002ee80000300800 */
[----:B------:R-:W4:Y:S04]  /*9a20*/  LDL.LU R17, [R1+0x1a4] ;  /* 0x0001a40001117983 */ /* 0x000f280000300800 */
[----:B------:R-:W2:Y:S04]  /*9a30*/  LDL.LU R16, [R1+0x1a8] ;  /* 0x0001a80001107983 */ /* 0x000ea80000300800 */
[----:B------:R-:W2:Y:S04]  /*9a40*/  LDL.LU R15, [R1+0x1ac] ;  /* 0x0001ac00010f7983 */ /* 0x000ea80000300800 */
[----:B------:R-:W2:Y:S04]  /*9a50*/  LDL.LU R14, [R1+0x180] ;  /* 0x00018000010e7983 */ /* 0x000ea80000300800 */
[----:B------:R-:W2:Y:S04]  /*9a60*/  LDL.LU R13, [R1+0x184] ;  /* 0x00018400010d7983 */ /* 0x000ea80000300800 */
[----:B------:R-:W2:Y:S04]  /*9a70*/  LDL.LU R3, [R1+0x188] ;  /* 0x0001880001037983 */ /* 0x000ea80000300800 */
[----:B------:R-:W2:Y:S01]  /*9a80*/  LDL.LU R0, [R1+0x18c] ;  /* 0x00018c0001007983 */ /* 0x000ea20000300800 */
[C---:B---3--:R-:W-:Y:S02]  /*9a90*/  SHF.L.U32 R229, R18.reuse, 0x10, RZ ;  /* 0x0000001012e57819 */ /* 0x048fe400000006ff */
[----:B------:R-:W-:Y:S02]  /*9aa0*/  LOP3.LUT R228, R18, 0xffff0000, RZ, 0xc0, !PT ;  /* 0xffff000012e47812 */ /* 0x000fe400078ec0ff */
[----:B------:R-:W3:Y:S01]  /*9ab0*/  LDL.LU R18, [R1+0x160] ;  /* 0x0001600001127983 */ /* 0x000ee20000300800 */
[C---:B----4-:R-:W-:Y:S01]  /*9ac0*/  SHF.L.U32 R231, R17.reuse, 0x10, RZ ;  /* 0x0000001011e77819 */ /* 0x050fe200000006ff */
[C---:B------:R-:W-:Y:S01]  /*9ad0*/  FFMA R220, R252.reuse, R229, R220 ;  /* 0x000000e5fcdc7223 */ /* 0x040fe200000000dc */
[----:B------:R-:W-:Y:S01]  /*9ae0*/  LOP3.LUT R230, R17, 0xffff0000, RZ, 0xc0, !PT ;  /* 0xffff000011e67812 */ /* 0x000fe200078ec0ff */
[----:B------:R-:W-:Y:S01]  /*9af0*/  FFMA R221, R252, R228, R221 ;  /* 0x000000e4fcdd7223 */ /* 0x000fe200000000dd */
[----:B------:R-:W4:Y:S01]  /*9b00*/  LDL.LU R17, [R1+0x164] ;  /* 0x0001640001117983 */ /* 0x000f220000300800 */
[----:B--2---:R-:W-:Y:S01]  /*9b10*/  SHF.L.U32 R237, R16, 0x10, RZ ;  /* 0x0000001010ed7819 */ /* 0x004fe200000006ff */
[----:B------:R-:W-:Y:S01]  /*9b20*/  FFMA R222, R252, R231, R222 ;  /* 0x000000e7fcde7223 */ /* 0x000fe200000000de */
[----:B------:R-:W-:Y:S01]  /*9b30*/  LOP3.LUT R236, R16, 0xffff0000, RZ, 0xc0, !PT ;  /* 0xffff000010ec7812 */ /* 0x000fe200078ec0ff */
[C---:B------:R-:W-:Y:S01]  /*9b40*/  FFMA R223, R252.reuse, R230, R223 ;  /* 0x000000e6fcdf7223 */ /* 0x040fe200000000df */
[----:B------:R-:W2:Y:S01]  /*9b50*/  LDL.LU R16, [R1+0x168] ;  /* 0x0001680001107983 */ /* 0x000ea20000300800 */
[C---:B------:R-:W-:Y:S01]  /*9b60*/  SHF.L.U32 R239, R15.reuse, 0x10, RZ ;  /* 0x000000100fef7819 */ /* 0x040fe200000006ff */
[C---:B------:R-:W-:Y:S01]  /*9b70*/  FFMA R224, R252.reuse, R237, R224 ;  /* 0x000000edfce07223 */ /* 0x040fe200000000e0 */
[----:B------:R-:W-:Y:S01]  /*9b80*/  LOP3.LUT R238, R15, 0xffff0000, RZ, 0xc0, !PT ;  /* 0xffff00000fee7812 */ /* 0x000fe200078ec0ff */
[----:B------:R-:W-:Y:S01]  /*9b90*/  FFMA R225, R252, R236, R225 ;  /* 0x000000ecfce17223 */ /* 0x000fe200000000e1 */
[----:B------:R-:W-:Y:S01]  /*9ba0*/  SHF.L.U32 R247, R14, 0x10, RZ ;  /* 0x000000100ef77819 */ /* 0x000fe200000006ff */
[----:B------:R-:W-:Y:S01]  /*9bb0*/  FFMA R226, R252, R239, R226 ;  /* 0x000000effce27223 */ /* 0x000fe200000000e2 */
[----:B------:R-:W-:Y:S01]  /*9bc0*/  LOP3.LUT R246, R14, 0xffff0000, RZ, 0xc0, !PT ;  /* 0xffff00000ef67812 */ /* 0x000fe200078ec0ff */
[C---:B------:R-:W-:Y:S01]  /*9bd0*/  FFMA R227, R252.reuse, R238, R227 ;  /* 0x000000eefce37223 */ /* 0x040fe200000000e3 */
[----:B------:R-:W-:Y:S01]  /*9be0*/  SHF.L.U32 R251, R13, 0x10, RZ ;  /* 0x000000100dfb7819 */ /* 0x000fe200000006ff */
[C---:B------:R-:W-:Y:S01]  /*9bf0*/  FFMA R200, R252.reuse, R247, R200 ;  /* 0x000000f7fcc87223 */ /* 0x040fe200000000c8 */
[C---:B------:R-:W-:Y:S01]  /*9c00*/  SHF.L.U32 R233, R3.reuse, 0x10, RZ ;  /* 0x0000001003e97819 */ /* 0x040fe200000006ff */
[C---:B------:R-:W-:Y:S01]  /*9c10*/  FFMA R201, R252.reuse, R246, R201 ;  /* 0x000000f6fcc97223 */ /* 0x040fe200000000c9 */
[----:B------:R-:W-:Y:S01]  /*9c20*/  LOP3.LUT R241, R3, 0xffff0000, RZ, 0xc0, !PT ;  /* 0xffff000003f17812 */ /* 0x000fe200078ec0ff */
[----:B------:R-:W-:Y:S01]  /*9c30*/  FFMA R202, R252, R251, R202 ;  /* 0x000000fbfcca7223 */ /* 0x000fe200000000ca */
[C---:B------:R-:W-:Y:S02]  /*9c40*/  SHF.L.U32 R243, R0.reuse, 0x10, RZ ;  /* 0x0000001000f37819 */ /* 0x040fe400000006ff */
[----:B------:R-:W-:Y:S02]  /*9c50*/  LOP3.LUT R242, R0, 0xffff0000, RZ, 0xc0, !PT ;  /* 0xffff000000f27812 */ /* 0x000fe400078ec0ff */
[----:B------:R-:W2:Y:S01]  /*9c60*/  LDL.LU R0, [R1+0x16c] ;  /* 0x00016c0001007983 */ /* 0x000ea20000300800 */
[----:B------:R-:W-:Y:S02]  /*9c70*/  LOP3.LUT R240, R13, 0xffff0000, RZ, 0xc0, !PT ;  /* 0xffff00000df07812 */ /* 0x000fe400078ec0ff */
[----:B------:R-:W-:Y:S01]  /*9c80*/  F2FP.BF16.F32.PACK_AB R220, R221, R220 ;  /* 0x000000dcdddc723e */ /* 0x000fe200000010ff */
[----:B------:R-:W2:Y:S01]  /*9c90*/  LDL.LU R15, [R1] ;  /* 0x00000000010f7983 */ /* 0x000ea20000300800 */
[----:B------:R-:W-:Y:S01]  /*9ca0*/  F2FP.BF16.F32.PACK_AB R221, R223, R222 ;  /* 0x000000dedfdd723e */ /* 0x000fe200000010ff */
[C---:B------:R-:W-:Y:S01]  /*9cb0*/  FFMA R203, R252.reuse, R240, R203 ;  /* 0x000000f0fccb7223 */ /* 0x040fe200000000cb */
[C---:B------:R-:W-:Y:S01]  /*9cc0*/  FFMA R204, R252.reuse, R233, R204 ;  /* 0x000000e9fccc7223 */ /* 0x040fe200000000cc */
[----:B------:R-:W2:Y:S01]  /*9cd0*/  LDL.LU R3, [R1+0x4] ;  /* 0x0000040001037983 */ /* 0x000ea20000300800 */
[C---:B------:R-:W-:Y:S01]  /*9ce0*/  FFMA R205, R252.reuse, R241, R205 ;  /* 0x000000f1fccd7223 */ /* 0x040fe200000000cd */
[C---:B------:R-:W-:Y:S01]  /*9cf0*/  FFMA R206, R252.reuse, R243, R206 ;  /* 0x000000f3fcce7223 */ /* 0x040fe200000000ce */
[----:B------:R-:W-:Y:S01]  /*9d00*/  FFMA R207, R252, R242, R207 ;  /* 0x000000f2fccf7223 */ /* 0x000fe200000000cf */
[----:B------:R-:W2:Y:S01]  /*9d10*/  LDL.LU R14, [R1+0x8] ;  /* 0x00000800010e7983 */ /* 0x000ea20000300800 */
[----:B------:R-:W-:Y:S02]  /*9d20*/  F2FP.BF16.F32.PACK_AB R222, R225, R224 ;  /* 0x000000e0e1de723e */ /* 0x000fe400000010ff */
[----:B------:R-:W-:Y:S01]  /*9d30*/  F2FP.BF16.F32.PACK_AB R223, R227, R226 ;  /* 0x000000e2e3df723e */ /* 0x000fe200000010ff */
[----:B------:R-:W2:Y:S01]  /*9d40*/  LDL.LU R13, [R1+0xc] ;  /* 0x00000c00010d7983 */ /* 0x000ea20000300800 */
[----:B------:R-:W-:Y:S02]  /*9d50*/  F2FP.BF16.F32.PACK_AB R200, R201, R200 ;  /* 0x000000c8c9c8723e */ /* 0x000fe400000010ff */
[----:B------:R-:W-:Y:S01]  /*9d60*/  F2FP.BF16.F32.PACK_AB R201, R203, R202 ;  /* 0x000000cacbc9723e */ /* 0x000fe200000010ff */
[----:B------:R-:W2:Y:S01]  /*9d70*/  LDL.LU R25, [R1+0x10] ;  /* 0x0000100001197983 */ /* 0x000ea20000300800 */
[----:B------:R-:W-:Y:S02]  /*9d80*/  F2FP.BF16.F32.PACK_AB R203, R207, R206 ;  /* 0x000000cecfcb723e */ /* 0x000fe400000010ff */
[----:B------:R-:W-:Y:S01]  /*9d90*/  F2FP.BF16.F32.PACK_AB R202, R205, R204 ;  /* 0x000000cccdca723e */ /* 0x000fe200000010ff */
        /* <DEDUP_REMOVED lines=14> */
[----:B------:R-:W-:Y:S01]  /*9e80*/  F2FP.BF16.F32.PACK_AB R208, R209, R208 ;  /* 0x000000d0d1d0723e */ /* 0x000fe200000010ff */
[C---:B------:R-:W-:Y:S02]  /*9e90*/  FFMA R212, R252.reuse, R245, R212 ;  /* 0x000000f5fcd47223 */ /* 0x040fe400000000d4 */
[----:B------:R-:W-:Y:S01]  /*9ea0*/  FFMA R213, R252, R244, R213 ;  /* 0x000000f4fcd57223 */ /* 0x000fe200000000d5 */
[----:B------:R-:W-:Y:S04]  /*9eb0*/  F2FP.BF16.F32.PACK_AB R209, R211, R210 ;  /* 0x000000d2d3d1723e */ /* 0x000fe800000010ff */
[----:B------:R-:W-:Y:S02]  /*9ec0*/  F2FP.BF16.F32.PACK_AB R210, R213, R212 ;  /* 0x000000d4d5d2723e */ /* 0x000fe400000010ff */
[C---:B------:R-:W-:Y:S02]  /*9ed0*/  SHF.L.U32 R249, R0.reuse, 0x10, RZ ;  /* 0x0000001000f97819 */ /* 0x040fe400000006ff */
[----:B------:R-:W-:Y:S02]  /*9ee0*/  LOP3.LUT R0, R0, 0xffff0000, RZ, 0xc0, !PT ;  /* 0xffff000000007812 */ /* 0x000fe400078ec0ff */
[C---:B------:R-:W-:Y:S01]  /*9ef0*/  SHF.L.U32 R231, R15.reuse, 0x10, RZ ;  /* 0x000000100fe77819 */ /* 0x040fe200000006ff */
[C---:B------:R-:W-:Y:S01]  /*9f00*/  FFMA R214, R252.reuse, R249, R214 ;  /* 0x000000f9fcd67223 */ /* 0x040fe200000000d6 */
        /* <DEDUP_REMOVED lines=11> */
[----:B------:R-:W2:Y:S01]  /*9fc0*/  LDL.LU R14, [R1+0x28] ;  /* 0x00002800010e7983 */ /* 0x000ea20000300800 */
[C---:B------:R-:W-:Y:S01]  /*9fd0*/  SHF.L.U32 R38, R13.reuse, 0x10, RZ ;  /* 0x000000100d267819 */ /* 0x040fe200000006ff */
[C---:B------:R-:W-:Y:S01]  /*9fe0*/  FFMA R188, R252.reuse, R3, R188 ;  /* 0x00000003fcbc7223 */ /* 0x040fe200000000bc */
[----:B------:R-:W-:Y:S01]  /*9ff0*/  LOP3.LUT R16, R13, 0xffff0000, RZ, 0xc0, !PT ;  /* 0xffff00000d107812 */ /* 0x000fe200078ec0ff */
[C---:B------:R-:W-:Y:S01]  /*a000*/  FFMA R189, R252.reuse, R232, R189 ;  /* 0x000000e8fcbd7223 */ /* 0x040fe200000000bd */
[----:B------:R-:W2:Y:S01]  /*a010*/  LDL.LU R13, [R1+0x2c] ;  /* 0x00002c00010d7983 */ /* 0x000ea20000300800 */
[----:B------:R-:W-:Y:S01]  /*a020*/  F2FP.BF16.F32.PACK_AB R184, R185, R184 ;  /* 0x000000b8b9b8723e */ /* 0x000fe200000010ff */
[C---:B------:R-:W-:Y:S01]  /*a030*/  FFMA R190, R252.reuse, R38, R190 ;  /* 0x00000026fcbe7223 */ /* 0x040fe200000000be */
[----:B------:R-:W-:Y:S01]  /*a040*/  FFMA R191, R252, R16, R191 ;  /* 0x00000010fcbf7223 */ /* 0x000fe200000000bf */
[----:B------:R-:W2:Y:S01]  /*a050*/  LDL.LU R27, [R1+0x30] ;  /* 0x00003000011b7983 */ /* 0x000ea20000300800 */
[----:B------:R-:W-:Y:S02]  /*a060*/  F2FP.BF16.F32.PACK_AB R185, R187, R186 ;  /* 0x000000babbb9723e */ /* 0x000fe400000010ff */
[C---:B------:R-:W-:Y:S01]  /*a070*/  SHF.L.U32 R45, R19.reuse, 0x10, RZ ;  /* 0x00000010132d7819 */ /* 0x040fe200000006ff */
[----:B------:R-:W2:Y:S01]  /*a080*/  LDL.LU R26, [R1+0x34] ;  /* 0x00003400011a7983 */ /* 0x000ea20000300800 */
[----:B------:R-:W-:Y:S02]  /*a090*/  LOP3.LUT R46, R19, 0xffff0000, RZ, 0xc0, !PT ;  /* 0xffff0000132e7812 */ /* 0x000fe400078ec0ff */
[----:B------:R-:W-:Y:S01]  /*a0a0*/  F2FP.BF16.F32.PACK_AB R186, R189, R188 ;  /* 0x000000bcbdba723e */ /* 0x000fe200000010ff */
[----:B------:R-:W2:Y:S01]  /*a0b0*/  LDL.LU R19, [R1+0x38] ;  /* 0x0000380001137983 */ /* 0x000ea20000300800 */
[C---:B------:R-:W-:Y:S02]  /*a0c0*/  SHF.L.U32 R247, R25.reuse, 0x10, RZ ;  /* 0x0000001019f77819 */ /* 0x040fe400000006ff */
[----:B------:R-:W-:Y:S02]  /*a0d0*/  LOP3.LUT R236, R25, 0xffff0000, RZ, 0xc0, !PT ;  /* 0xffff000019ec7812 */ /* 0x000fe400078ec0ff */
[----:B------:R-:W-:Y:S01]  /*a0e0*/  SHF.L.U32 R239, R24, 0x10, RZ ;  /* 0x0000001018ef7819 */ /* 0x000fe200000006ff */
[----:B------:R-:W-:Y:S01]  /*a0f0*/  FFMA R192, R252, R247, R192 ;  /* 0x000000f7fcc07223 */ /* 0x000fe200000000c0 */
[----:B------:R-:W-:Y:S01]  /*a100*/  LOP3.LUT R238, R24, 0xffff0000, RZ, 0xc0, !PT ;  /* 0xffff000018ee7812 */ /* 0x000fe200078ec0ff */
[C---:B------:R-:W-:Y:S01]  /*a110*/  FFMA R193, R252.reuse, R236, R193 ;  /* 0x000000ecfcc17223 */ /* 0x040fe200000000c1 */
[----:B------:R-:W-:Y:S01]  /*a120*/  F2FP.BF16.F32.PACK_AB R211, R215, R214 ;  /* 0x000000d6d7d3723e */ /* 0x000fe200000010ff */
[C---:B------:R-:W-:Y:S01]  /*a130*/  FFMA R194, R252.reuse, R239, R194 ;  /* 0x000000effcc27223 */ /* 0x040fe200000000c2 */
[----:B------:R-:W-:Y:S01]  /*a140*/  F2FP.BF16.F32.PACK_AB R187, R191, R190 ;  /* 0x000000bebfbb723e */ /* 0x000fe200000010ff */
[C---:B------:R-:W-:Y:S01]  /*a150*/  FFMA R195, R252.reuse, R238, R195 ;  /* 0x000000eefcc37223 */ /* 0x040fe200000000c3 */
[C---:B------:R-:W-:Y:S01]  /*a160*/  FFMA R196, R252.reuse, R45, R196 ;  /* 0x0000002dfcc47223 */ /* 0x040fe200000000c4 */
[----:B------:R-:W-:Y:S01]  /*a170*/  FFMA R197, R252, R46, R197 ;  /* 0x0000002efcc57223 */ /* 0x000fe200000000c5 */
[----:B------:R-:W-:Y:S02]  /*a180*/  F2FP.BF16.F32.PACK_AB R192, R193, R192 ;  /* 0x000000c0c1c0723e */ /* 0x000fe400000010ff */
[----:B------:R-:W-:Y:S02]  /*a190*/  F2FP.BF16.F32.PACK_AB R193, R195, R194 ;  /* 0x000000c2c3c1723e */ /* 0x000fe400000010ff */
[----:B------:R-:W-:Y:S02]  /*a1a0*/  F2FP.BF16.F32.PACK_AB R194, R197, R196 ;  /* 0x000000c4c5c2723e */ /* 0x000fe400000010ff */
[C---:B---3--:R-:W-:Y:S02]  /*a1b0*/  SHF.L.U32 R52, R18.reuse, 0x10, RZ ;  /* 0x0000001012347819 */ /* 0x048fe400000006ff */
[----:B------:R-:W-:Y:S02]  /*a1c0*/  LOP3.LUT R51, R18, 0xffff0000, RZ, 0xc0, !PT ;  /* 0xffff000012337812 */ /* 0x000fe400078ec0ff */
[----:B------:R-:W3:Y:S01]  /*a1d0*/  LDL.LU R18, [R1+0x3c] ;  /* 0x00003c0001127983 */ /* 0x000ee20000300800 */
[C---:B----4-:R-:W-:Y:S01]  /*a1e0*/  SHF.L.U32 R251, R17.reuse, 0x10, RZ ;  /* 0x0000001011fb7819 */ /* 0x050fe200000006ff */
[C---:B------:R-:W-:Y:S01]  /*a1f0*/  FFMA R198, R252.reuse, R52, R198 ;  /* 0x00000034fcc67223 */ /* 0x040fe200000000c6 */
[----:B------:R-:W-:Y:S01]  /*a200*/  LOP3.LUT R246, R17, 0xffff0000, RZ, 0xc0, !PT ;  /* 0xffff000011f67812 */ /* 0x000fe200078ec0ff */
[C---:B------:R-:W-:Y:S01]  /*a210*/  FFMA R199, R252.reuse, R51, R199 ;  /* 0x00000033fcc77223 */ /* 0x040fe200000000c7 */
[----:B------:R-:W4:Y:S01]  /*a220*/  LDL.LU R17, [R1+0x40] ;  /* 0x0000400001117983 */ /* 0x000f220000300800 */
[C---:B------:R-:W-:Y:S02]  /*a230*/  FFMA R168, R252.reuse, R251, R168 ;  /* 0x000000fbfca87223 */ /* 0x040fe400000000a8 */
[C---:B------:R-:W-:Y:S01]  /*a240*/  FFMA R169, R252.reuse, R246, R169 ;  /* 0x000000f6fca97223 */ /* 0x040fe200000000a9 */
[----:B------:R-:W-:Y:S04]  /*a250*/  F2FP.BF16.F32.PACK_AB R195, R199, R198 ;  /* 0x000000c6c7c3723e */ /* 0x000fe800000010ff */
[----:B------:R-:W-:Y:S02]  /*a260*/  F2FP.BF16.F32.PACK_AB R168, R169, R168 ;  /* 0x000000a8a9a8723e */ /* 0x000fe400000010ff */
[C---:B--2---:R-:W-:Y:S02]  /*a270*/  SHF.L.U32 R233, R15.reuse, 0x10, RZ ;  /* 0x000000100fe97819 */ /* 0x044fe400000006ff */
[----:B------:R-:W-:Y:S02]  /*a280*/  LOP3.LUT R240, R15, 0xffff0000, RZ, 0xc0, !PT ;  /* 0xffff00000ff07812 */ /* 0x000fe400078ec0ff */
[----:B------:R-:W2:Y:S01]  /*a290*/  LDL.LU R15, [R1+0x44] ;  /* 0x00004400010f7983 */ /* 0x000ea20000300800 */
[C---:B------:R-:W-:Y:S02]  /*a2a0*/  FFMA R170, R252.reuse, R233, R170 ;  /* 0x000000e9fcaa7223 */ /* 0x040fe400000000aa */
[----:B------:R-:W-:Y:S01]  /*a2b0*/  FFMA R171, R252, R240, R171 ;  /* 0x000000f0fcab7223 */ /* 0x000fe200000000ab */
[C---:B------:R-:W-:Y:S02]  /*a2c0*/  SHF.L.U32 R50, R14.reuse, 0x10, RZ ;  /* 0x000000100e327819 */ /* 0x040fe400000006ff */
[----:B------:R-:W-:Y:S02]  /*a2d0*/  LOP3.LUT R55, R14, 0xffff0000, RZ, 0xc0, !PT ;  /* 0xffff00000e377812 */ /* 0x000fe400078ec0ff */
[----:B------:R-:W2:Y:S01]  /*a2e0*/  LDL.LU R14, [R1+0x48] ;  /* 0x00004800010e7983 */ /* 0x000ea20000300800 */
[C---:B------:R-:W-:Y:S01]  /*a2f0*/  SHF.L.U32 R25, R13.reuse, 0x10, RZ ;  /* 0x000000100d197819 */ /* 0x040fe200000006ff */
[C---:B------:R-:W-:Y:S01]  /*a300*/  FFMA R172, R252.reuse, R50, R172 ;  /* 0x00000032fcac7223 */ /* 0x040fe200000000ac */
[----:B------:R-:W-:Y:S01]  /*a310*/  LOP3.LUT R24, R13, 0xffff0000, RZ, 0xc0, !PT ;  /* 0xffff00000d187812 */ /* 0x000fe200078ec0ff */
[C---:B------:R-:W-:Y:S01]  /*a320*/  FFMA R173, R252.reuse, R55, R173 ;  /* 0x00000037fcad7223 */ /* 0x040fe200000000ad */
[----:B------:R-:W2:Y:S01]  /*a330*/  LDL.LU R13, [R1+0x4c] ;  /* 0x00004c00010d7983 */ /* 0x000ea20000300800 */
[----:B------:R-:W-:Y:S01]  /*a340*/  SHF.L.U32 R229, R27, 0x10, RZ ;  /* 0x000000101be57819 */ /* 0x000fe200000006ff */
[C---:B------:R-:W-:Y:S01]  /*a350*/  FFMA R174, R252.reuse, R25, R174 ;  /* 0x00000019fcae7223 */ /* 0x040fe200000000ae */
[----:B------:R-:W-:Y:S01]  /*a360*/  F2FP.BF16.F32.PACK_AB R169, R171, R170 ;  /* 0x000000aaaba9723e */ /* 0x000fe200000010ff */
[----:B------:R-:W2:Y:S01]  /*a370*/  LDL.LU R30, [R1+0x50] ;  /* 0x00005000011e7983 */ /* 0x000ea20000300800 */
[----:B------:R-:W-:Y:S01]  /*a380*/  F2FP.BF16.F32.PACK_AB R170, R173, R172 ;  /* 0x000000acadaa723e */ /* 0x000fe200000010ff */
[C---:B------:R-:W-:Y:S01]  /*a390*/  FFMA R175, R252.reuse, R24, R175 ;  /* 0x00000018fcaf7223 */ /* 0x040fe200000000af */
[----:B------:R-:W-:Y:S01]  /*a3a0*/  FFMA R176, R252, R229, R176 ;  /* 0x000000e5fcb07223 */ /* 0x000fe200000000b0 */
[----:B------:R-:W2:Y:S01]  /*a3b0*/  LDL.LU R29, [R1+0x54] ;  /* 0x00005400011d7983 */ /* 0x000ea20000300800 */
[C---:B------:R-:W-:Y:S02]  /*a3c0*/  SHF.L.U32 R53, R19.reuse, 0x10, RZ ;  /* 0x0000001013357819 */ /* 0x040fe400000006ff */
[----:B------:R-:W-:Y:S02]  /*a3d0*/  LOP3.LUT R54, R19, 0xffff0000, RZ, 0xc0, !PT ;  /* 0xffff000013367812 */ /* 0x000fe400078ec0ff */
[----:B------:R-:W2:Y:S01]  /*a3e0*/  LDL.LU R19, [R1+0x58] ;  /* 0x0000580001137983 */ /* 0x000ea20000300800 */
[----:B------:R-:W-:Y:S02]  /*a3f0*/  LOP3.LUT R241, R27, 0xffff0000, RZ, 0xc0, !PT ;  /* 0xffff00001bf17812 */ /* 0x000fe400078ec0ff */
[C---:B------:R-:W-:Y:S02]  /*a400*/  SHF.L.U32 R243, R26.reuse, 0x10, RZ ;  /* 0x000000101af37819 */ /* 0x040fe400000006ff */
[----:B------:R-:W-:Y:S01]  /*a410*/  LOP3.LUT R242, R26, 0xffff0000, RZ, 0xc0, !PT ;  /* 0xffff00001af27812 */ /* 0x000fe200078ec0ff */
[C---:B------:R-:W-:Y:S01]  /*a420*/  FFMA R177, R252.reuse, R241, R177 ;  /* 0x000000f1fcb17223 */ /* 0x040fe200000000b1 */
[----:B------:R-:W-:Y:S01]  /*a430*/  F2FP.BF16.F32.PACK_AB R171, R175, R174 ;  /* 0x000000aeafab723e */ /* 0x000fe200000010ff */
[C---:B------:R-:W-:Y:S02]  /*a440*/  FFMA R178, R252.reuse, R243, R178 ;  /* 0x000000f3fcb27223 */ /* 0x040fe400000000b2 */
        /* <DEDUP_REMOVED lines=31> */
[C---:B------:R-:W-:Y:S01]  /*a640*/  FFMA R158, R252.reuse, R33, R158 ;  /* 0x00000021fc9e7223 */ /* 0x040fe2000000009e */
[----:B------:R-:W-:Y:S01]  /*a650*/  F2FP.BF16.F32.PACK_AB R153, R155, R154 ;  /* 0x0000009a9b99723e */ /* 0x000fe200000010ff */
[----:B------:R-:W-:Y:S01]  /*a660*/  FFMA R159, R252, R32, R159 ;  /* 0x00000020fc9f7223 */ /* 0x000fe2000000009f */
[----:B------:R-:W2:Y:S01]  /*a670*/  LDL.LU R37, [R1+0x70] ;  /* 0x0000700001257983 */ /* 0x000ea20000300800 */
[C---:B------:R-:W-:Y:S02]  /*a680*/  SHF.L.U32 R231, R30.reuse, 0x10, RZ ;  /* 0x000000101ee77819 */ /* 0x040fe400000006ff */
[----:B------:R-:W-:Y:S02]  /*a690*/  LOP3.LUT R244, R30, 0xffff0000, RZ, 0xc0, !PT ;  /* 0xffff00001ef47812 */ /* 0x000fe400078ec0ff */
[C---:B------:R-:W-:Y:S01]  /*a6a0*/  SHF.L.U32 R249, R29.reuse, 0x10, RZ ;  /* 0x000000101df97819 */ /* 0x040fe200000006ff */
[C---:B------:R-:W-:Y:S01]  /*a6b0*/  FFMA R160, R252.reuse, R231, R160 ;  /* 0x000000e7fca07223 */ /* 0x040fe200000000a0 */
[----:B------:R-:W-:Y:S01]  /*a6c0*/  LOP3.LUT R0, R29, 0xffff0000, RZ, 0xc0, !PT ;  /* 0xffff00001d007812 */ /* 0x000fe200078ec0ff */
[C---:B------:R-:W-:Y:S01]  /*a6d0*/  FFMA R161, R252.reuse, R244, R161 ;  /* 0x000000f4fca17223 */ /* 0x040fe200000000a1 */
[C---:B------:R-:W-:Y:S01]  /*a6e0*/  SHF.L.U32 R29, R19.reuse, 0x10, RZ ;  /* 0x00000010131d7819 */ /* 0x040fe200000006ff */
[C---:B------:R-:W-:Y:S01]  /*a6f0*/  FFMA R162, R252.reuse, R249, R162 ;  /* 0x000000f9fca27223 */ /* 0x040fe200000000a2 */
[----:B------:R-:W-:Y:S01]  /*a700*/  LOP3.LUT R30, R19, 0xffff0000, RZ, 0xc0, !PT ;  /* 0xffff0000131e7812 */ /* 0x000fe200078ec0ff */
[C---:B------:R-:W-:Y:S01]  /*a710*/  FFMA R163, R252.reuse, R0, R163 ;  /* 0x00000000fca37223 */ /* 0x040fe200000000a3 */
[----:B------:R-:W-:Y:S01]  /*a720*/  F2FP.BF16.F32.PACK_AB R154, R157, R156 ;  /* 0x0000009c9d9a723e */ /* 0x000fe200000010ff */
[C---:B------:R-:W-:Y:S01]  /*a730*/  FFMA R164, R252.reuse, R29, R164 ;  /* 0x0000001dfca47223 */ /* 0x040fe200000000a4 */
[----:B------:R-:W-:Y:S01]  /*a740*/  F2FP.BF16.F32.PACK_AB R155, R159, R158 ;  /* 0x0000009e9f9b723e */ /* 0x000fe200000010ff */
[----:B------:R-:W-:Y:S01]  /*a750*/  FFMA R165, R252, R30, R165 ;  /* 0x0000001efca57223 */ /* 0x000fe200000000a5 */
[----:B------:R-:W-:Y:S02]  /*a760*/  F2FP.BF16.F32.PACK_AB R160, R161, R160 ;  /* 0x000000a0a1a0723e */ /* 0x000fe400000010ff */
[----:B------:R-:W-:Y:S02]  /*a770*/  F2FP.BF16.F32.PACK_AB R161, R163, R162 ;  /* 0x000000a2a3a1723e */ /* 0x000fe400000010ff */
[----:B------:R-:W-:Y:S02]  /*a780*/  F2FP.BF16.F32.PACK_AB R162, R165, R164 ;  /* 0x000000a4a5a2723e */ /* 0x000fe400000010ff */
[C---:B---3--:R-:W-:Y:S02]  /*a790*/  SHF.L.U32 R31, R18.reuse, 0x10, RZ ;  /* 0x00000010121f7819 */ /* 0x048fe400000006ff */
[----:B------:R-:W-:Y:S02]  /*a7a0*/  LOP3.LUT R36, R18, 0xffff0000, RZ, 0xc0, !PT ;  /* 0xffff000012247812 */ /* 0x000fe400078ec0ff */
[C---:B----4-:R-:W-:Y:S01]  /*a7b0*/  SHF.L.U32 R228, R17.reuse, 0x10, RZ ;  /* 0x0000001011e47819 */ /* 0x050fe200000006ff */
[C---:B------:R-:W-:Y:S01]  /*a7c0*/  FFMA R166, R252.reuse, R31, R166 ;  /* 0x0000001ffca67223 */ /* 0x040fe200000000a6 */
[----:B------:R-:W-:Y:S01]  /*a7d0*/  LOP3.LUT R230, R17, 0xffff0000, RZ, 0xc0, !PT ;  /* 0xffff000011e67812 */ /* 0x000fe200078ec0ff */
[C---:B------:R-:W-:Y:S02]  /*a7e0*/  FFMA R167, R252.reuse, R36, R167 ;  /* 0x00000024fca77223 */ /* 0x040fe400000000a7 */
[C---:B------:R-:W-:Y:S02]  /*a7f0*/  FFMA R136, R252.reuse, R228, R136 ;  /* 0x000000e4fc887223 */ /* 0x040fe40000000088 */
[C---:B------:R-:W-:Y:S01]  /*a800*/  FFMA R137, R252.reuse, R230, R137 ;  /* 0x000000e6fc897223 */ /* 0x040fe20000000089 */
[----:B------:R-:W-:Y:S04]  /*a810*/  F2FP.BF16.F32.PACK_AB R163, R167, R166 ;  /* 0x000000a6a7a3723e */ /* 0x000fe800000010ff */
[----:B------:R-:W-:Y:S02]  /*a820*/  F2FP.BF16.F32.PACK_AB R136, R137, R136 ;  /* 0x000000888988723e */ /* 0x000fe400000010ff */
[C---:B--2---:R-:W-:Y:S02]  /*a830*/  SHF.L.U32 R237, R15.reuse, 0x10, RZ ;  /* 0x000000100fed7819 */ /* 0x044fe400000006ff */
[----:B------:R-:W-:Y:S03]  /*a840*/  LOP3.LUT R3, R15, 0xffff0000, RZ, 0xc0, !PT ;  /* 0xffff00000f037812 */ /* 0x000fe600078ec0ff */
        /* <DEDUP_REMOVED lines=9> */
[----:B------:R-:W3:Y:S01]  /*a8e0*/  LDL.LU R13, [R1+0x78] ;  /* 0x00007800010d7983 */ /* 0x000ee20000300800 */
[C---:B------:R-:W-:Y:S01]  /*a8f0*/  FFMA R142, R252.reuse, R18, R142 ;  /* 0x00000012fc8e7223 */ /* 0x040fe2000000008e */
[----:B------:R-:W-:Y:S01]  /*a900*/  F2FP.BF16.F32.PACK_AB R137, R139, R138 ;  /* 0x0000008a8b89723e */ /* 0x000fe200000010ff */
[C---:B------:R-:W-:Y:S01]  /*a910*/  FFMA R143, R252.reuse, R17, R143 ;  /* 0x00000011fc8f7223 */ /* 0x040fe2000000008f */
[----:B------:R-:W4:Y:S01]  /*a920*/  LDL.LU R15, [R1+0x7c] ;  /* 0x00007c00010f7983 */ /* 0x000f220000300800 */
[----:B------:R-:W-:Y:S02]  /*a930*/  F2FP.BF16.F32.PACK_AB R138, R141, R140 ;  /* 0x0000008c8d8a723e */ /* 0x000fe400000010ff */
[----:B------:R-:W-:Y:S01]  /*a940*/  SHF.L.U32 R247, R37, 0x10, RZ ;  /* 0x0000001025f77819 */ /* 0x000fe200000006ff */
[----:B------:R-:W4:Y:S01]  /*a950*/  LDL.LU R49, [R1+0x80] ;  /* 0x0000800001317983 */ /* 0x000f220000300800 */
[----:B------:R-:W-:Y:S02]  /*a960*/  F2FP.BF16.F32.PACK_AB R139, R143, R142 ;  /* 0x0000008e8f8b723e */ /* 0x000fe400000010ff */
[----:B------:R-:W-:Y:S01]  /*a970*/  LOP3.LUT R232, R37, 0xffff0000, RZ, 0xc0, !PT ;  /* 0xffff000025e87812 */ /* 0x000fe200078ec0ff */
[----:B------:R-:W4:Y:S01]  /*a980*/  LDL.LU R48, [R1+0x84] ;  /* 0x0000840001307983 */ /* 0x000f220000300800 */
[C---:B------:R-:W-:Y:S03]  /*a990*/  FFMA R144, R252.reuse, R247, R144 ;  /* 0x000000f7fc907223 */ /* 0x040fe60000000090 */
[----:B------:R-:W4:Y:S01]  /*a9a0*/  LDL.LU R47, [R1+0x88] ;  /* 0x00008800012f7983 */ /* 0x000f220000300800 */
[----:B------:R-:W-:Y:S03]  /*a9b0*/  FFMA R145, R252, R232, R145 ;  /* 0x000000e8fc917223 */ /* 0x000fe60000000091 */
[----:B------:R-:W4:Y:S02]  /*a9c0*/  LDL.LU R16, [R1+0x8c] ;  /* 0x00008c0001107983 */ /* 0x000f240000300800 */
[----:B------:R-:W-:Y:S02]  /*a9d0*/  F2FP.BF16.F32.PACK_AB R144, R145, R144 ;  /* 0x000000909190723e */ /* 0x000fe400000010ff */
[----:B------:R-:W4:Y:S01]  /*a9e0*/  LDL.LU R45, [R1+0x288] ;  /* 0x00028800012d7983 */ /* 0x000f220000300800 */
[C---:B--2---:R-:W-:Y:S02]  /*a9f0*/  SHF.L.U32 R37, R14.reuse, 0x10, RZ ;  /* 0x000000100e257819 */ /* 0x044fe400000006ff */
[----:B------:R-:W-:Y:S03]  /*aa00*/  LOP3.LUT R38, R14, 0xffff0000, RZ, 0xc0, !PT ;  /* 0xffff00000e267812 */ /* 0x000fe600078ec0ff */
[C---:B------:R-:W-:Y:S01]  /*aa10*/  FFMA R146, R252.reuse, R37, R146 ;  /* 0x00000025fc927223 */ /* 0x040fe20000000092 */
[C---:B---3--:R-:W-:Y:S01]  /*aa20*/  SHF.L.U32 R39, R13.reuse, 0x10, RZ ;  /* 0x000000100d277819 */ /* 0x048fe200000006ff */
[C---:B------:R-:W-:Y:S01]  /*aa30*/  FFMA R147, R252.reuse, R38, R147 ;  /* 0x00000026fc937223 */ /* 0x040fe20000000093 */
[----:B------:R-:W-:Y:S02]  /*aa40*/  LOP3.LUT R13, R13, 0xffff0000, RZ, 0xc0, !PT ;  /* 0xffff00000d0d7812 */ /* 0x000fe400078ec0ff */
[C---:B----4-:R-:W-:Y:S01]  /*aa50*/  SHF.L.U32 R14, R15.reuse, 0x10, RZ ;  /* 0x000000100f0e7819 */ /* 0x050fe200000006ff */
[C---:B------:R-:W-:Y:S01]  /*aa60*/  FFMA R148, R252.reuse, R39, R148 ;  /* 0x00000027fc947223 */ /* 0x040fe20000000094 */
[----:B------:R-:W-:Y:S01]  /*aa70*/  LOP3.LUT R15, R15, 0xffff0000, RZ, 0xc0, !PT ;  /* 0xffff00000f0f7812 */ /* 0x000fe200078ec0ff */
[C---:B------:R-:W-:Y:S01]  /*aa80*/  FFMA R149, R252.reuse, R13, R149 ;  /* 0x0000000dfc957223 */ /* 0x040fe20000000095 */
[C---:B------:R-:W-:Y:S01]  /*aa90*/  SHF.L.U32 R239, R49.reuse, 0x10, RZ ;  /* 0x0000001031ef7819 */ /* 0x040fe200000006ff */
[C---:B------:R-:W-:Y:S01]  /*aaa0*/  FFMA R150, R252.reuse, R14, R150 ;  /* 0x0000000efc967223 */ /* 0x040fe20000000096 */
[----:B------:R-:W-:Y:S01]  /*aab0*/  LOP3.LUT R236, R49, 0xffff0000, RZ, 0xc0, !PT ;  /* 0xffff000031ec7812 */ /* 0x000fe200078ec0ff */
[----:B------:R-:W-:Y:S01]  /*aac0*/  FFMA R151, R252, R15, R151 ;  /* 0x0000000ffc977223 */ /* 0x000fe20000000097 */
[----:B------:R-:W-:Y:S01]  /*aad0*/  LOP3.LUT R49, R48, 0xffff0000, RZ, 0xc0, !PT ;  /* 0xffff000030317812 */ /* 0x000fe200078ec0ff */
[C---:B------:R-:W-:Y:S01]  /*aae0*/  FFMA R120, R252.reuse, R239, R120 ;  /* 0x000000effc787223 */ /* 0x040fe20000000078 */
[----:B------:R-:W-:Y:S01]  /*aaf0*/  F2FP.BF16.F32.PACK_AB R145, R147, R146 ;  /* 0x000000929391723e */ /* 0x000fe200000010ff */
[----:B------:R-:W-:Y:S01]  /*ab00*/  FFMA R121, R252, R236, R121 ;  /* 0x000000ecfc797223 */ /* 0x000fe20000000079 */
[----:B------:R-:W-:Y:S01]  /*ab10*/  F2FP.BF16.F32.PACK_AB R146, R149, R148 ;  /* 0x000000949592723e */ /* 0x000fe200000010ff */
[----:B------:R1:W-:Y:S01]  /*ab20*/  STL [R1+0x8], R49 ;  /* 0x0000083101007387 */ /* 0x0003e20000100800 */
[----:B------:R-:W-:Y:S02]  /*ab30*/  SHF.L.U32 R238, R48, 0x10, RZ ;  /* 0x0000001030ee7819 */ /* 0x000fe400000006ff */
[----:B------:R-:W-:Y:S02]  /*ab40*/  SHF.L.U32 R48, R47, 0x10, RZ ;  /* 0x000000102f307819 */ /* 0x000fe400000006ff */
[----:B------:R-:W-:Y:S01]  /*ab50*/  F2FP.BF16.F32.PACK_AB R147, R151, R150 ;  /* 0x000000969793723e */ /* 0x000fe200000010ff */
[----:B------:R-:W-:Y:S01]  /*ab60*/  FFMA R122, R252, R238, R122 ;  /* 0x000000eefc7a7223 */ /* 0x000fe2000000007a */
[----:B------:R-:W-:Y:S01]  /*ab70*/  F2FP.BF16.F32.PACK_AB R120, R121, R120 ;  /* 0x000000787978723e */ /* 0x000fe200000010ff */
[----:B------:R2:W-:Y:S01]  /*ab80*/  STL [R1+0x78], R48 ;  /* 0x0000783001007387 */ /* 0x0005e20000100800 */
[----:B------:R-:W-:Y:S01]  /*ab90*/  FMUL R45, R248, R45 ;  /* 0x0000002df82d7220 */ /* 0x000fe20000400000 */
[----:B-1----:R-:W-:Y:S02]  /*aba0*/  LOP3.LUT R49, R47, 0xffff0000, RZ, 0xc0, !PT ;  /* 0xffff00002f317812 */ /* 0x002fe400078ec0ff */
[C---:B------:R-:W-:Y:S03]  /*abb0*/  SHF.L.U32 R47, R16.reuse, 0x10, RZ ;  /* 0x00000010102f7819 */ /* 0x040fe600000006ff */
[----:B------:R-:W-:Y:S01]  /*abc0*/  STL [R1+0x7c], R49 ;  /* 0x00007c3101007387 */ /* 0x000fe20000100800 */
[----:B--2---:R-:W-:Y:S03]  /*abd0*/  LOP3.LUT R48, R16, 0xffff0000, RZ, 0xc0, !PT ;  /* 0xffff000010307812 */ /* 0x004fe600078ec0ff */
[----:B------:R-:W2:Y:S04]  /*abe0*/  LDL.LU R16, [R1+0x90] ;  /* 0x0000900001107983 */ /* 0x000ea80000300800 */
[----:B------:R1:W-:Y:S04]  /*abf0*/  STL [R1+0x80], R47 ;  /* 0x0000802f01007387 */ /* 0x0003e80000100800 */
[----:B-1----:R-:W3:Y:S04]  /*ac00*/  LDL.LU R47, [R1+0x94] ;  /* 0x00009400012f7983 */ /* 0x002ee80000300800 */
[----:B------:R1:W-:Y:S04]  /*ac10*/  STL [R1+0x84], R48 ;  /* 0x0000843001007387 */ /* 0x0003e80000100800 */
[----:B-1----:R-:W4:Y:S04]  /*ac20*/  LDL.LU R48, [R1+0x98] ;  /* 0x0000980001307983 */ /* 0x002f280000300800 */
[----:B------:R-:W4:Y:S04]  /*ac30*/  LDL.LU R49, [R1+0x9c] ;  /* 0x00009c0001317983 */ /* 0x000f280000300800 */
[----:B------:R-:W4:Y:S04]  /*ac40*/  LDL.LU R46, [R1+0x284] ;  /* 0x00028400012e7983 */ /* 0x000f280000300800 */
[----:B------:R-:W4:Y:S04]  /*ac50*/  LDL.LU R52, [R1+0xa4] ;  /* 0x0000a40001347983 */ /* 0x000f280000300800 */
[----:B------:R-:W4:Y:S01]  /*ac60*/  LDL.LU R51, [R1+0xa8] ;  /* 0x0000a80001337983 */ /* 0x000f220000300800 */
[C---:B--2---:R-:W-:Y:S02]  /*ac70*/  SHF.L.U32 R251, R16.reuse, 0x10, RZ ;  /* 0x0000001010fb7819 */ /* 0x044fe400000006ff */
[----:B------:R-:W-:Y:S05]  /*ac80*/  LOP3.LUT R16, R16, 0xffff0000, RZ, 0xc0, !PT ;  /* 0xffff000010107812 */ /* 0x000fea00078ec0ff */
[----:B------:R3:W-:Y:S02]  /*ac90*/  STL [R1+0xc], R16 ;  /* 0x00000c1001007387 */ /* 0x0007e40000100800 */
[C---:B---3--:R-:W-:Y:S02]  /*aca0*/  SHF.L.U32 R16, R47.reuse, 0x10, RZ ;  /* 0x000000102f107819 */ /* 0x048fe400000006ff */
[----:B------:R-:W-:Y:S03]  /*acb0*/  LOP3.LUT R47, R47, 0xffff0000, RZ, 0xc0, !PT ;  /* 0xffff00002f2f7812 */ /* 0x000fe600078ec0ff */
[----:B------:R1:W-:Y:S04]  /*acc0*/  STL [R1+0x10], R16 ;  /* 0x0000101001007387 */ /* 0x0003e80000100800 */
[----:B-1----:R-:W2:Y:S04]  /*acd0*/  LDL.LU R16, [R1+0xac] ;  /* 0x0000ac0001107983 */ /* 0x002ea80000300800 */
[----:B------:R1:W-:Y:S01]  /*ace0*/  STL [R1+0x14], R47 ;  /* 0x0000142f01007387 */ /* 0x0003e20000100800 */
[----:B----4-:R-:W-:Y:S01]  /*acf0*/  FMUL R46, R248, R46 ;  /* 0x0000002ef82e7220 */ /* 0x010fe20000400000 */
[C---:B-1----:R-:W-:Y:S02]  /*ad00*/  SHF.L.U32 R47, R48.reuse, 0x10, RZ ;  /* 0x00000010302f7819 */ /* 0x042fe400000006ff */
[----:B------:R-:W-:Y:S03]  /*ad10*/  LOP3.LUT R48, R48, 0xffff0000, RZ, 0xc0, !PT ;  /* 0xffff000030307812 */ /* 0x000fe600078ec0ff */
[----:B------:R1:W-:Y:S04]  /*ad20*/  STL [R1+0x88], R47 ;  /* 0x0000882f01007387 */ /* 0x0003e80000100800 */
[----:B-1----:R-:W3:Y:S04]  /*ad30*/  LDL.LU R47, [R1+0x280] ;  /* 0x00028000012f7983 */ /* 0x002ee80000300800 */
[----:B------:R1:W-:Y:S02]  /*ad40*/  STL [R1+0x8c], R48 ;  /* 0x00008c3001007387 */ /* 0x0003e40000100800 */
[C---:B-1----:R-:W-:Y:S02]  /*ad50*/  SHF.L.U32 R48, R49.reuse, 0x10, RZ ;  /* 0x0000001031307819 */ /* 0x042fe400000006ff */
[----:B------:R-:W-:Y:S03]  /*ad60*/  LOP3.LUT R49, R49, 0xffff0000, RZ, 0xc0, !PT ;  /* 0xffff000031317812 */ /* 0x000fe600078ec0ff */
[----:B------:R1:W-:Y:S04]  /*ad70*/  STL [R1+0x90], R48 ;  /* 0x0000903001007387 */ /* 0x0003e80000100800 */
[----:B-1----:R-:W4:Y:S04]  /*ad80*/  LDL.LU R48, [R1+0x27c] ;  /* 0x00027c0001307983 */ /* 0x002f280000300800 */
[----:B------:R1:W-:Y:S04]  /*ad90*/  STL [R1+0x94], R49 ;  /* 0x0000943101007387 */ /* 0x0003e80000100800 */
[----:B-1----:R-:W2:Y:S04]  /*ada0*/  LDL.LU R49, [R1+0x278] ;  /* 0x0002780001317983 */ /* 0x002ea80000300800 */
[----:B------:R-:W2:Y:S04]  /*adb0*/  LDL.LU R233, [R1+0xa0] ;  /* 0x0000a00001e97983 */ /* 0x000ea80000300800 */
[----:B------:R-:W2:Y:S01]  /*adc0*/  LDL.LU R50, [R1+0x274] ;  /* 0x0002740001327983 */ /* 0x000ea20000300800 */
[C---:B---3--:R-:W-:Y:S01]  /*add0*/  FMUL R47, R248.reuse, R47 ;  /* 0x0000002ff82f7220 */ /* 0x048fe20000400000 */
[C---:B----4-:R-:W-:Y:S01]  /*ade0*/  FMUL R48, R248.reuse, R48 ;  /* 0x00000030f8307220 */ /* 0x050fe20000400000 */
[----:B--2---:R-:W-:Y:S01]  /*adf0*/  FMUL R49, R248, R49 ;  /* 0x00000031f8317220 */ /* 0x004fe20000400000 */
[C---:B------:R-:W-:Y:S02]  /*ae00*/  SHF.L.U32 R246, R233.reuse, 0x10, RZ ;  /* 0x00000010e9f67819 */ /* 0x040fe400000006ff */
[----:B------:R-:W-:Y:S02]  /*ae10*/  LOP3.LUT R240, R233, 0xffff0000, RZ, 0xc0, !PT ;  /* 0xffff0000e9f07812 */ /* 0x000fe400078ec0ff */
[----:B------:R-:W-:Y:S01]  /*ae20*/  SHF.L.U32 R233, R52, 0x10, RZ ;  /* 0x0000001034e97819 */ /* 0x000fe200000006ff */
[----:B------:R-:W-:Y:S01]  /*ae30*/  FMUL R50, R248, R50 ;  /* 0x00000032f8327220 */ /* 0x000fe20000400000 */
[----:B------:R-:W-:Y:S05]  /*ae40*/  LOP3.LUT R52, R52, 0xffff0000, RZ, 0xc0, !PT ;  /* 0xffff000034347812 */ /* 0x000fea00078ec0ff */
[----:B------:R1:W-:Y:S02]  /*ae50*/  STL [R1+0x18], R52 ;  /* 0x0000183401007387 */ /* 0x0003e40000100800 */
[C---:B-1----:R-:W-:Y:S05]  /*ae60*/  SHF.L.U32 R52, R51.reuse, 0x10, RZ ;  /* 0x0000001033347819 */ /* 0x042fea00000006ff */
[----:B------:R1:W-:Y:S02]  /*ae70*/  STL [R1+0x98], R52 ;  /* 0x0000983401007387 */ /* 0x0003e40000100800 */
[----:B-1----:R-:W-:Y:S02]  /*ae80*/  LOP3.LUT R52, R51, 0xffff0000, RZ, 0xc0, !PT ;  /* 0xffff000033347812 */ /* 0x002fe400078ec0ff */
[C---:B------:R-:W-:Y:S03]  /*ae90*/  SHF.L.U32 R51, R16.reuse, 0x10, RZ ;  /* 0x0000001010337819 */ /* 0x040fe600000006ff */
[----:B------:R1:W-:Y:S02]  /*aea0*/  STL [R1+0x9c], R52 ;  /* 0x00009c3401007387 */ /* 0x0003e40000100800 */
[----:B-1----:R-:W-:Y:S02]  /*aeb0*/  LOP3.LUT R52, R16, 0xffff0000, RZ, 0xc0, !PT ;  /* 0xffff000010347812 */ /* 0x002fe400078ec0ff */
[----:B------:R-:W2:Y:S04]  /*aec0*/  LDL.LU R16, [R1+0xb0] ;  /* 0x0000b00001107983 */ /* 0x000ea80000300800 */
[----:B------:R1:W-:Y:S04]  /*aed0*/  STL [R1+0xa0], R51 ;  /* 0x0000a03301007387 */ /* 0x0003e80000100800 */
[----:B-1----:R-:W3:Y:S04]  /*aee0*/  LDL.LU R51, [R1+0xb4] ;  /* 0x0000b40001337983 */ /* 0x002ee80000300800 */
[----:B------:R1:W-:Y:S04]  /*aef0*/  STL [R1+0xa4], R52 ;  /* 0x0000a43401007387 */ /* 0x0003e80000100800 */
[----:B-1----:R-:W4:Y:S04]  /*af00*/  LDL.LU R52, [R1+0xb8] ;  /* 0x0000b80001347983 */ /* 0x002f280000300800 */
[----:B------:R-:W4:Y:S04]  /*af10*/  LDL.LU R55, [R1+0xc0] ;  /* 0x0000c00001377983 */ /* 0x000f280000300800 */
[----:B------:R-:W4:Y:S04]  /*af20*/  LDL.LU R229, [R1+0xbc] ;  /* 0x0000bc0001e57983 */ /* 0x000f280000300800 */
[----:B------:R-:W4:Y:S01]  /*af30*/  LDL.LU R25, [R1+0xc4] ;  /* 0x0000c40001197983 */ /* 0x000f220000300800 */
[C---:B--2---:R-:W-:Y:S02]  /*af40*/  SHF.L.U32 R24, R16.reuse, 0x10, RZ ;  /* 0x0000001010187819 */ /* 0x044fe400000006ff */
[----:B------:R-:W-:Y:S03]  /*af50*/  LOP3.LUT R16, R16, 0xffff0000, RZ, 0xc0, !PT ;  /* 0xffff000010107812 */ /* 0x000fe600078ec0ff */
[----:B------:R1:W-:Y:S04]  /*af60*/  STL [R1+0x1c], R24 ;  /* 0x00001c1801007387 */ /* 0x0003e80000100800 */
[----:B-1----:R-:W2:Y:S04]  /*af70*/  LDL.LU R24, [R1+0xc8] ;  /* 0x0000c80001187983 */ /* 0x002ea80000300800 */
[----:B------:R3:W-:Y:S02]  /*af80*/  STL [R1+0x20], R16 ;  /* 0x0000201001007387 */ /* 0x0007e40000100800 */
[C---:B---3--:R-:W-:Y:S02]  /*af90*/  SHF.L.U32 R16, R51.reuse, 0x10, RZ ;  /* 0x0000001033107819 */ /* 0x048fe400000006ff */
[----:B------:R-:W-:Y:S02]  /*afa0*/  LOP3.LUT R51, R51, 0xffff0000, RZ, 0xc0, !PT ;  /* 0xffff000033337812 */ /* 0x000fe400078ec0ff */
[C---:B----4-:R-:W-:Y:S01]  /*afb0*/  SHF.L.U32 R241, R55.reuse, 0x10, RZ ;  /* 0x0000001037f17819 */ /* 0x050fe200000006ff */
[----:B------:R1:W-:Y:S01]  /*afc0*/  STL [R1+0x24], R16 ;  /* 0x0000241001007387 */ /* 0x0003e20000100800 */
[----:B------:R-:W-:Y:S02]  /*afd0*/  LOP3.LUT R242, R55, 0xffff0000, RZ, 0xc0, !PT ;  /* 0xffff000037f27812 */ /* 0x000fe400078ec0ff */
[C---:B------:R-:W-:Y:S02]  /*afe0*/  SHF.L.U32 R243, R25.reuse, 0x10, RZ ;  /* 0x0000001019f37819 */ /* 0x040fe400000006ff */
[----:B------:R-:W-:Y:S01]  /*aff0*/  LOP3.LUT R25, R25, 0xffff0000, RZ, 0xc0, !PT ;  /* 0xffff000019197812 */ /* 0x000fe200078ec0ff */
[----:B-1----:R-:W3:Y:S04]  /*b000*/  LDL.LU R16, [R1+0xcc] ;  /* 0x0000cc0001107983 */ /* 0x002ee80000300800 */
[----:B------:R1:W-:Y:S02]  /*b010*/  STL [R1+0xa8], R51 ;  /* 0x0000a83301007387 */ /* 0x0003e40000100800 */
[C---:B-1----:R-:W-:Y:S02]  /*b020*/  SHF.L.U32 R51, R52.reuse, 0x10, RZ ;  /* 0x0000001034337819 */ /* 0x042fe400000006ff */
[----:B------:R-:W-:Y:S03]  /*b030*/  LOP3.LUT R52, R52, 0xffff0000, RZ, 0xc0, !PT ;  /* 0xffff000034347812 */ /* 0x000fe600078ec0ff */
[----:B------:R1:W-:Y:S04]  /*b040*/  STL [R1+0xac], R51 ;  /* 0x0000ac3301007387 */ /* 0x0003e80000100800 */
[----:B-1----:R-:W4:Y:S04]  /*b050*/  LDL.LU R51, [R1+0x270] ;  /* 0x0002700001337983 */ /* 0x002f280000300800 */
[----:B------:R1:W-:Y:S02]  /*b060*/  STL [R1+0xb0], R52 ;  /* 0x0000b03401007387 */ /* 0x0003e40000100800 */
[C---:B-1----:R-:W-:Y:S02]  /*b070*/  SHF.L.U32 R52, R229.reuse, 0x10, RZ ;  /* 0x00000010e5347819 */ /* 0x042fe400000006ff */
[----:B------:R-:W-:Y:S03]  /*b080*/  LOP3.LUT R229, R229, 0xffff0000, RZ, 0xc0, !PT ;  /* 0xffff0000e5e57812 */ /* 0x000fe600078ec0ff */
[----:B------:R1:W-:Y:S04]  /*b090*/  STL [R1+0xb4], R52 ;  /* 0x0000b43401007387 */ /* 0x0003e80000100800 */
[----:B-1----:R-:W4:Y:S04]  /*b0a0*/  LDL.LU R52, [R1+0x26c] ;  /* 0x00026c0001347983 */ /* 0x002f280000300800 */
[----:B------:R2:W-:Y:S04]  /*b0b0*/  STL [R1+0xb8], R229 ;  /* 0x0000b8e501007387 */ /* 0x0005e80000100800 */
[----:B------:R-:W4:Y:S04]  /*b0c0*/  LDL.LU R53, [R1+0x268] ;  /* 0x0002680001357983 */ /* 0x000f280000300800 */
[----:B------:R3:W-:Y:S01]  /*b0d0*/  STL [R1+0x28], R25 ;  /* 0x0000281901007387 */ /* 0x0007e20000100800 */
[C---:B--2---:R-:W-:Y:S02]  /*b0e0*/  SHF.L.U32 R229, R24.reuse, 0x10, RZ ;  /* 0x0000001018e57819 */ /* 0x044fe400000006ff */
[----:B------:R-:W-:Y:S03]  /*b0f0*/  LOP3.LUT R55, R24, 0xffff0000, RZ, 0xc0, !PT ;  /* 0xffff000018377812 */ /* 0x000fe600078ec0ff */
[----:B------:R-:W-:Y:S04]  /*b100*/  STL [R1+0xbc], R229 ;  /* 0x0000bce501007387 */ /* 0x000fe80000100800 */
[----:B------:R1:W-:Y:S01]  /*b110*/  STL [R1+0xc0], R55 ;  /* 0x0000c03701007387 */ /* 0x0003e20000100800 */
[C---:B---3--:R-:W-:Y:S02]  /*b120*/  SHF.L.U32 R25, R16.reuse, 0x10, RZ ;  /* 0x0000001010197819 */ /* 0x048fe400000006ff */
[----:B------:R-:W-:Y:S02]  /*b130*/  LOP3.LUT R24, R16, 0xffff0000, RZ, 0xc0, !PT ;  /* 0xffff000010187812 */ /* 0x000fe400078ec0ff */
[----:B------:R-:W2:Y:S04]  /*b140*/  LDL.LU R16, [R1+0xd0] ;  /* 0x0000d00001107983 */ /* 0x000ea80000300800 */
[----:B------:R-:W-:Y:S04]  /*b150*/  STL [R1+0xc4], R25 ;  /* 0x0000c41901007387 */ /* 0x000fe80000100800 */
[----:B-1----:R-:W3:Y:S04]  /*b160*/  LDL.LU R55, [R1+0xd4] ;  /* 0x0000d40001377983 */ /* 0x002ee80000300800 */
[----:B------:R1:W-:Y:S04]  /*b170*/  STL [R1+0xc8], R24 ;  /* 0x0000c81801007387 */ /* 0x0003e80000100800 */
[----:B-1----:R-:W3:Y:S04]  /*b180*/  LDL.LU R24, [R1+0xd8] ;  /* 0x0000d80001187983 */ /* 0x002ee80000300800 */
[----:B------:R-:W3:Y:S04]  /*b190*/  LDL.LU R25, [R1+0xdc] ;  /* 0x0000dc0001197983 */ /* 0x000ee80000300800 */
[----:B------:R-:W3:Y:S04]  /*b1a0*/  LDL.LU R54, [R1+0x264] ;  /* 0x0002640001367983 */ /* 0x000ee80000300800 */
[----:B------:R-:W3:Y:S04]  /*b1b0*/  LDL.LU R229, [R1+0xe0] ;  /* 0x0000e00001e57983 */ /* 0x000ee80000300800 */
[----:B------:R-:W3:Y:S01]  /*b1c0*/  LDL.LU R28, [R1+0xe4] ;  /* 0x0000e400011c7983 */ /* 0x000ee20000300800 */
[C---:B----4-:R-:W-:Y:S03]  /*b1d0*/  FMUL R51, R248.reuse, R51 ;  /* 0x00000033f8337220 */ /* 0x050fe60000400000 */
[----:B------:R-:W4:Y:S01]  /*b1e0*/  LDL.LU R27, [R1+0xe8] ;  /* 0x0000e800011b7983 */ /* 0x000f220000300800 */
[C---:B------:R-:W-:Y:S01]  /*b1f0*/  FMUL R52, R248.reuse, R52 ;  /* 0x00000034f8347220 */ /* 0x040fe20000400000 */
[----:B------:R-:W-:Y:S01]  /*b200*/  FMUL R53, R248, R53 ;  /* 0x00000035f8357220 */ /* 0x000fe20000400000 */
[C---:B--2---:R-:W-:Y:S02]  /*b210*/  SHF.L.U32 R235, R16.reuse, 0x10, RZ ;  /* 0x0000001010eb7819 */ /* 0x044fe400000006ff */
[----:B------:R-:W-:Y:S05]  /*b220*/  LOP3.LUT R16, R16, 0xffff0000, RZ, 0xc0, !PT ;  /* 0xffff000010107812 */ /* 0x000fea00078ec0ff */
[----:B------:R3:W-:Y:S02]  /*b230*/  STL [R1+0x2c], R16 ;  /* 0x00002c1001007387 */ /* 0x0007e40000100800 */
[C---:B---3--:R-:W-:Y:S02]  /*b240*/  SHF.L.U32 R16, R55.reuse, 0x10, RZ ;  /* 0x0000001037107819 */ /* 0x048fe400000006ff */
[----:B------:R-:W-:Y:S03]  /*b250*/  LOP3.LUT R55, R55, 0xffff0000, RZ, 0xc0, !PT ;  /* 0xffff000037377812 */ /* 0x000fe600078ec0ff */
[----:B------:R1:W-:Y:S01]  /*b260*/  STL [R1+0x30], R16 ;  /* 0x0000301001007387 */ /* 0x0003e20000100800 */
[----:B------:R-:W-:Y:S01]  /*b270*/  FMUL R54, R248, R54 ;  /* 0x00000036f8367220 */ /* 0x000fe20000400000 */
[C---:B------:R-:W-:Y:S02]  /*b280*/  SHF.L.U32 R245, R229.reuse, 0x10, RZ ;  /* 0x00000010e5f57819 */ /* 0x040fe400000006ff */
[----:B------:R-:W-:Y:S02]  /*b290*/  LOP3.LUT R250, R229, 0xffff0000, RZ, 0xc0, !PT ;  /* 0xffff0000e5fa7812 */ /* 0x000fe400078ec0ff */
[C---:B------:R-:W-:Y:S02]  /*b2a0*/  LOP3.LUT R229, R28.reuse, 0xffff0000, RZ, 0xc0, !PT ;  /* 0xffff00001ce57812 */ /* 0x040fe400078ec0ff */
[----:B------:R-:W-:Y:S02]  /*b2b0*/  SHF.L.U32 R234, R28, 0x10, RZ ;  /* 0x000000101cea7819 */ /* 0x000fe400000006ff */
[----:B----4-:R-:W-:Y:S01]  /*b2c0*/  SHF.L.U32 R28, R27, 0x10, RZ ;  /* 0x000000101b1c7819 */ /* 0x010fe200000006ff */
[----:B-1----:R-:W2:Y:S04]  /*b2d0*/  LDL.LU R16, [R1+0xec] ;  /* 0x0000ec0001107983 */ /* 0x002ea80000300800 */
[----:B------:R1:W-:Y:S02]  /*b2e0*/  STL [R1+0x34], R55 ;  /* 0x0000343701007387 */ /* 0x0003e40000100800 */
        /* <DEDUP_REMOVED lines=10> */
[----:B-1----:R-:W4:Y:S04]  /*b390*/  LDL.LU R25, [R1+0x258] ;  /* 0x0002580001197983 */ /* 0x002f280000300800 */
[----:B------:R-:W4:Y:S04]  /*b3a0*/  LDL.LU R26, [R1+0x254] ;  /* 0x00025400011a7983 */ /* 0x000f280000300800 */
[----:B------:R1:W-:Y:S04]  /*b3b0*/  STL [R1+0x38], R229 ;  /* 0x000038e501007387 */ /* 0x0003e80000100800 */
[----:B------:R2:W-:Y:S01]  /*b3c0*/  STL [R1+0xdc], R28 ;  /* 0x0000dc1c01007387 */ /* 0x0005e20000100800 */
[----:B-1----:R-:W-:Y:S05]  /*b3d0*/  LOP3.LUT R229, R27, 0xffff0000, RZ, 0xc0, !PT ;  /* 0xffff00001be57812 */ /* 0x002fea00078ec0ff */
[----:B------:R-:W-:Y:S01]  /*b3e0*/  STL [R1+0xe0], R229 ;  /* 0x0000e0e501007387 */ /* 0x000fe20000100800 */
[C---:B--2---:R-:W-:Y:S02]  /*b3f0*/  SHF.L.U32 R27, R16.reuse, 0x10, RZ ;  /* 0x00000010101b7819 */ /* 0x044fe400000006ff */
[----:B------:R-:W-:Y:S02]  /*b400*/  LOP3.LUT R28, R16, 0xffff0000, RZ, 0xc0, !PT ;  /* 0xffff0000101c7812 */ /* 0x000fe400078ec0ff */
[----:B------:R-:W2:Y:S04]  /*b410*/  LDL.LU R16, [R1+0xf0] ;  /* 0x0000f00001107983 */ /* 0x000ea80000300800 */
[----:B------:R1:W-:Y:S04]  /*b420*/  STL [R1+0xe4], R27 ;  /* 0x0000e41b01007387 */ /* 0x0003e80000100800 */
[----:B-1----:R-:W2:Y:S04]  /*b430*/  LDL.LU R27, [R1+0xf4] ;  /* 0x0000f400011b7983 */ /* 0x002ea80000300800 */
[----:B------:R1:W-:Y:S01]  /*b440*/  STL [R1+0xe8], R28 ;  /* 0x0000e81c01007387 */ /* 0x0003e20000100800 */
[C---:B---3--:R-:W-:Y:S03]  /*b450*/  FMUL R55, R248.reuse, R55 ;  /* 0x00000037f8377220 */ /* 0x048fe60000400000 */
[----:B-1----:R-:W3:Y:S04]  /*b460*/  LDL.LU R28, [R1+0xf8] ;  /* 0x0000f800011c7983 */ /* 0x002ee80000300800 */
[----:B------:R-:W3:Y:S04]  /*b470*/  LDL.LU R229, [R1+0xfc] ;  /* 0x0000fc0001e57983 */ /* 0x000ee80000300800 */
[----:B------:R-:W3:Y:S04]  /*b480*/  LDL.LU R34, [R1+0x100] ;  /* 0x0001000001227983 */ /* 0x000ee80000300800 */
[----:B------:R-:W3:Y:S04]  /*b490*/  LDL.LU R33, [R1+0x104] ;  /* 0x0001040001217983 */ /* 0x000ee80000300800 */
[----:B------:R-:W3:Y:S01]  /*b4a0*/  LDL.LU R32, [R1+0x108] ;  /* 0x0001080001207983 */ /* 0x000ee20000300800 */
[C---:B----4-:R-:W-:Y:S01]  /*b4b0*/  FMUL R24, R248.reuse, R24 ;  /* 0x00000018f8187220 */ /* 0x050fe20000400000 */
[C---:B------:R-:W-:Y:S01]  /*b4c0*/  FMUL R25, R248.reuse, R25 ;  /* 0x00000019f8197220 */ /* 0x040fe20000400000 */
[----:B------:R-:W-:Y:S01]  /*b4d0*/  FMUL R26, R248, R26 ;  /* 0x0000001af81a7220 */ /* 0x000fe20000400000 */
[C---:B--2---:R-:W-:Y:S02]  /*b4e0*/  SHF.L.U32 R231, R16.reuse, 0x10, RZ ;  /* 0x0000001010e77819 */ /* 0x044fe400000006ff */
[----:B------:R-:W-:Y:S05]  /*b4f0*/  LOP3.LUT R16, R16, 0xffff0000, RZ, 0xc0, !PT ;  /* 0xffff000010107812 */ /* 0x000fea00078ec0ff */
[----:B------:R1:W-:Y:S02]  /*b500*/  STL [R1+0x3c], R16 ;  /* 0x00003c1001007387 */ /* 0x0003e40000100800 */
[C---:B-1----:R-:W-:Y:S02]  /*b510*/  SHF.L.U32 R16, R27.reuse, 0x10, RZ ;  /* 0x000000101b107819 */ /* 0x042fe400000006ff */
[----:B------:R-:W-:Y:S03]  /*b520*/  LOP3.LUT R27, R27, 0xffff0000, RZ, 0xc0, !PT ;  /* 0xffff00001b1b7812 */ /* 0x000fe600078ec0ff */
[----:B------:R1:W-:Y:S04]  /*b530*/  STL [R1+0x40], R16 ;  /* 0x0000401001007387 */ /* 0x0003e80000100800 */
[----:B-1----:R-:W2:Y:S04]  /*b540*/  LDL.LU R16, [R1+0x10c] ;  /* 0x00010c0001107983 */ /* 0x002ea80000300800 */
[----:B------:R1:W-:Y:S01]  /*b550*/  STL [R1+0x44], R27 ;  /* 0x0000441b01007387 */ /* 0x0003e20000100800 */
[C---:B---3--:R-:W-:Y:S02]  /*b560*/  SHF.L.U32 R249, R34.reuse, 0x10, RZ ;  /* 0x0000001022f97819 */ /* 0x048fe400000006ff */
[----:B------:R-:W-:Y:S02]  /*b570*/  LOP3.LUT R244, R34, 0xffff0000, RZ, 0xc0, !PT ;  /* 0xffff000022f47812 */ /* 0x000fe400078ec0ff */
[----:B------:R-:W-:Y:S02]  /*b580*/  SHF.L.U32 R0, R33, 0x10, RZ ;  /* 0x0000001021007819 */ /* 0x000fe400000006ff */
[----:B------:R-:W-:Y:S02]  /*b590*/  LOP3.LUT R34, R32, 0xffff0000, RZ, 0xc0, !PT ;  /* 0xffff000020227812 */ /* 0x000fe400078ec0ff */
        /* <DEDUP_REMOVED lines=10> */
[----:B------:R-:W4:Y:S01]  /*b640*/  LDL.LU R29, [R1+0x248] ;  /* 0x00024800011d7983 */ /* 0x000f220000300800 */
[----:B-1----:R-:W-:Y:S02]  /*b650*/  LOP3.LUT R229, R33, 0xffff0000, RZ, 0xc0, !PT ;  /* 0xffff000021e57812 */ /* 0x002fe400078ec0ff */
[----:B------:R-:W-:Y:S03]  /*b660*/  SHF.L.U32 R33, R32, 0x10, RZ ;  /* 0x0000001020217819 */ /* 0x000fe600000006ff */
[----:B------:R-:W-:Y:S04]  /*b670*/  STL [R1+0x48], R229 ;  /* 0x000048e501007387 */ /* 0x000fe80000100800 */
[----:B------:R1:W-:Y:S04]  /*b680*/  STL [R1+0xfc], R33 ;  /* 0x0000fc2101007387 */ /* 0x0003e80000100800 */
[----:B------:R-:W-:Y:S01]  /*b690*/  STL [R1+0x100], R34 ;  /* 0x0001002201007387 */ /* 0x000fe20000100800 */
[C---:B--2---:R-:W-:Y:S02]  /*b6a0*/  SHF.L.U32 R32, R16.reuse, 0x10, RZ ;  /* 0x0000001010207819 */ /* 0x044fe400000006ff */
[----:B-1----:R-:W-:Y:S02]  /*b6b0*/  LOP3.LUT R33, R16, 0xffff0000, RZ, 0xc0, !PT ;  /* 0xffff000010217812 */ /* 0x002fe400078ec0ff */
        /* <DEDUP_REMOVED lines=9> */
[----:B------:R-:W3:Y:S04]  /*b750*/  LDL.LU R229, [R1+0x120] ;  /* 0x0001200001e57983 */ /* 0x000ee80000300800 */
[----:B------:R-:W3:Y:S01]  /*b760*/  LDL.LU R228, [R1+0x124] ;  /* 0x0001240001e47983 */ /* 0x000ee20000300800 */
[C---:B----4-:R-:W-:Y:S01]  /*b770*/  FMUL R28, R248.reuse, R28 ;  /* 0x0000001cf81c7220 */ /* 0x050fe20000400000 */
[----:B------:R-:W-:Y:S01]  /*b780*/  FMUL R29, R248, R29 ;  /* 0x0000001df81d7220 */ /* 0x000fe20000400000 */
[C---:B--2---:R-:W-:Y:S02]  /*b790*/  SHF.L.U32 R36, R16.reuse, 0x10, RZ ;  /* 0x0000001010247819 */ /* 0x044fe400000006ff */
[----:B------:R-:W-:Y:S03]  /*b7a0*/  LOP3.LUT R16, R16, 0xffff0000, RZ, 0xc0, !PT ;  /* 0xffff000010107812 */ /* 0x000fe600078ec0ff */
[----:B------:R1:W-:Y:S04]  /*b7b0*/  STL [R1+0x4c], R36 ;  /* 0x00004c2401007387 */ /* 0x0003e80000100800 */
[----:B-1----:R-:W2:Y:S04]  /*b7c0*/  LDL.LU R36, [R1+0x128] ;  /* 0x0001280001247983 */ /* 0x002ea80000300800 */
[----:B------:R1:W-:Y:S02]  /*b7d0*/  STL [R1+0x50], R16 ;  /* 0x0000501001007387 */ /* 0x0003e40000100800 */
[C---:B-1----:R-:W-:Y:S02]  /*b7e0*/  SHF.L.U32 R16, R32.reuse, 0x10, RZ ;  /* 0x0000001020107819 */ /* 0x042fe400000006ff */
[----:B------:R-:W-:Y:S03]  /*b7f0*/  LOP3.LUT R32, R32, 0xffff0000, RZ, 0xc0, !PT ;  /* 0xffff000020207812 */ /* 0x000fe600078ec0ff */
[----:B------:R1:W-:Y:S01]  /*b800*/  STL [R1+0x54], R16 ;  /* 0x0000541001007387 */ /* 0x0003e20000100800 */
[C---:B---3--:R-:W-:Y:S01]  /*b810*/  FMUL R30, R248.reuse, R30 ;  /* 0x0000001ef81e7220 */ /* 0x048fe20000400000 */
[----:B------:R-:W-:Y:S01]  /*b820*/  FMUL R31, R248, R31 ;  /* 0x0000001ff81f7220 */ /* 0x000fe20000400000 */
[C---:B------:R-:W-:Y:S02]  /*b830*/  SHF.L.U32 R230, R229.reuse, 0x10, RZ ;  /* 0x00000010e5e67819 */ /* 0x040fe400000006ff */
[----:B------:R-:W-:Y:S02]  /*b840*/  LOP3.LUT R237, R229, 0xffff0000, RZ, 0xc0, !PT ;  /* 0xffff0000e5ed7812 */ /* 0x000fe400078ec0ff */
[C---:B------:R-:W-:Y:S02]  /*b850*/  LOP3.LUT R229, R228.reuse, 0xffff0000, RZ, 0xc0, !PT ;  /* 0xffff0000e4e57812 */ /* 0x040fe400078ec0ff */
[----:B------:R-:W-:Y:S01]  /*b860*/  SHF.L.U32 R3, R228, 0x10, RZ ;  /* 0x00000010e4037819 */ /* 0x000fe200000006ff */
        /* <DEDUP_REMOVED lines=14> */
[----:B------:R1:W-:Y:S01]  /*b950*/  STL [R1+0x58], R229 ;  /* 0x000058e501007387 */ /* 0x0003e20000100800 */
[C---:B--2---:R-:W-:Y:S02]  /*b960*/  SHF.L.U32 R228, R36.reuse, 0x10, RZ ;  /* 0x0000001024e47819 */ /* 0x044fe400000006ff */
[----:B-1----:R-:W-:Y:S03]  /*b970*/  LOP3.LUT R229, R36, 0xffff0000, RZ, 0xc0, !PT ;  /* 0xffff000024e57812 */ /* 0x002fe600078ec0ff */
[----:B------:R1:W-:Y:S04]  /*b980*/  STL [R1+0x120], R228 ;  /* 0x000120e401007387 */ /* 0x0003e80000100800 */
[----:B------:R-:W-:Y:S01]  /*b990*/  STL [R1+0x124], R229 ;  /* 0x000124e501007387 */ /* 0x000fe20000100800 */
[C---:B---3--:R-:W-:Y:S02]  /*b9a0*/  SHF.L.U32 R36, R16.reuse, 0x10, RZ ;  /* 0x0000001010247819 */ /* 0x048fe400000006ff */
[----:B-1----:R-:W-:Y:S02]  /*b9b0*/  LOP3.LUT R228, R16, 0xffff0000, RZ, 0xc0, !PT ;  /* 0xffff000010e47812 */ /* 0x002fe400078ec0ff */
[----:B------:R-:W2:Y:S04]  /*b9c0*/  LDL.LU R16, [R1+0x130] ;  /* 0x0001300001107983 */ /* 0x000ea80000300800 */
[----:B------:R1:W-:Y:S04]  /*b9d0*/  STL [R1+0x128], R36 ;  /* 0x0001282401007387 */ /* 0x0003e80000100800 */
[----:B-1----:R-:W3:Y:S04]  /*b9e0*/  LDL.LU R36, [R1+0x134] ;  /* 0x0001340001247983 */ /* 0x002ee80000300800 */
[----:B------:R1:W-:Y:S04]  /*b9f0*/  STL [R1+0x12c], R228 ;  /* 0x00012ce401007387 */ /* 0x0003e80000100800 */
[----:B------:R-:W3:Y:S01]  /*ba00*/  LDL.LU R229, [R1+0x138] ;  /* 0x0001380001e57983 */ /* 0x000ee20000300800 */
[C---:B----4-:R-:W-:Y:S03]  /*ba10*/  FMUL R32, R248.reuse, R32 ;  /* 0x00000020f8207220 */ /* 0x050fe60000400000 */
[----:B-1----:R-:W4:Y:S04]  /*ba20*/  LDL.LU R228, [R1+0x13c] ;  /* 0x00013c0001e47983 */ /* 0x002f280000300800 */
[----:B------:R-:W4:Y:S04]  /*ba30*/  LDL.LU R19, [R1+0x140] ;  /* 0x0001400001137983 */ /* 0x000f280000300800 */
[----:B------:R-:W4:Y:S04]  /*ba40*/  LDL.LU R18, [R1+0x144] ;  /* 0x0001440001127983 */ /* 0x000f280000300800 */
[----:B------:R-:W4:Y:S01]  /*ba50*/  LDL.LU R17, [R1+0x148] ;  /* 0x0001480001117983 */ /* 0x000f220000300800 */
[C---:B------:R-:W-:Y:S01]  /*ba60*/  FMUL R33, R248.reuse, R33 ;  /* 0x00000021f8217220 */ /* 0x040fe20000400000 */
[C---:B------:R-:W-:Y:S01]  /*ba70*/  FMUL R34, R248.reuse, R34 ;  /* 0x00000022f8227220 */ /* 0x040fe20000400000 */
[----:B------:R-:W-:Y:S01]  /*ba80*/  FMUL R35, R248, R35 ;  /* 0x00000023f8237220 */ /* 0x000fe20000400000 */
[C---:B--2---:R-:W-:Y:S02]  /*ba90*/  SHF.L.U32 R247, R16.reuse, 0x10, RZ ;  /* 0x0000001010f77819 */ /* 0x044fe400000006ff */
[----:B------:R-:W-:Y:S05]  /*baa0*/  LOP3.LUT R16, R16, 0xffff0000, RZ, 0xc0, !PT ;  /* 0xffff000010107812 */ /* 0x000fea00078ec0ff */
[----:B------:R3:W-:Y:S02]  /*bab0*/  STL [R1+0x5c], R16 ;  /* 0x00005c1001007387 */ /* 0x0007e40000100800 */
[C---:B---3--:R-:W-:Y:S02]  /*bac0*/  SHF.L.U32 R16, R36.reuse, 0x10, RZ ;  /* 0x0000001024107819 */ /* 0x048fe400000006ff */
[----:B------:R-:W-:Y:S03]  /*bad0*/  LOP3.LUT R36, R36, 0xffff0000, RZ, 0xc0, !PT ;  /* 0xffff000024247812 */ /* 0x000fe600078ec0ff */
[----:B------:R1:W-:Y:S04]  /*bae0*/  STL [R1+0x60], R16 ;  /* 0x0000601001007387 */ /* 0x0003e80000100800 */
[----:B-1----:R-:W2:Y:S01]  /*baf0*/  LDL.LU R16, [R1+0x14c] ;  /* 0x00014c0001107983 */ /* 0x002ea20000300800 */
[C---:B----4-:R-:W-:Y:S02]  /*bb00*/  SHF.L.U32 R232, R19.reuse, 0x10, RZ ;  /* 0x0000001013e87819 */ /* 0x050fe400000006ff */
[----:B------:R-:W-:Y:S01]  /*bb10*/  LOP3.LUT R19, R19, 0xffff0000, RZ, 0xc0, !PT ;  /* 0xffff000013137812 */ /* 0x000fe200078ec0ff */
        /* <DEDUP_REMOVED lines=9> */
[----:B------:R4:W-:Y:S04]  /*bbb0*/  STL [R1+0x13c], R228 ;  /* 0x00013ce401007387 */ /* 0x0009e80000100800 */
[----:B------:R-:W3:Y:S04]  /*bbc0*/  LDL.LU R37, [R1+0x228] ;  /* 0x0002280001257983 */ /* 0x000ee80000300800 */
[----:B------:R-:W3:Y:S04]  /*bbd0*/  LDL.LU R38, [R1+0x224] ;  /* 0x0002240001267983 */ /* 0x000ee80000300800 */
[----:B------:R-:W3:Y:S04]  /*bbe0*/  LDL.LU R39, [R1+0x220] ;  /* 0x0002200001277983 */ /* 0x000ee80000300800 */
[----:B------:R4:W-:Y:S01]  /*bbf0*/  STL [R1], R19 ;  /* 0x0000001301007387 */ /* 0x0009e20000100800 */
[C---:B-1----:R-:W-:Y:S02]  /*bc00*/  SHF.L.U32 R229, R18.reuse, 0x10, RZ ;  /* 0x0000001012e57819 */ /* 0x042fe400000006ff */
[----:B----4-:R-:W-:Y:S03]  /*bc10*/  LOP3.LUT R228, R18, 0xffff0000, RZ, 0xc0, !PT ;  /* 0xffff000012e47812 */ /* 0x010fe600078ec0ff */
[----:B------:R-:W-:Y:S01]  /*bc20*/  STL [R1+0x4], R229 ;  /* 0x000004e501007387 */ /* 0x000fe20000100800 */
[C---:B------:R-:W-:Y:S03]  /*bc30*/  LOP3.LUT R18, R17.reuse, 0xffff0000, RZ, 0xc0, !PT ;  /* 0xffff000011127812 */ /* 0x040fe600078ec0ff */
[----:B------:R-:W-:Y:S01]  /*bc40*/  STL [R1+0x68], R228 ;  /* 0x000068e401007387 */ /* 0x000fe20000100800 */
[----:B------:R-:W-:Y:S05]  /*bc50*/  SHF.L.U32 R19, R17, 0x10, RZ ;  /* 0x0000001011137819 */ /* 0x000fea00000006ff */
[----:B------:R1:W-:Y:S04]  /*bc60*/  STL [R1+0x140], R19 ;  /* 0x0001401301007387 */ /* 0x0003e80000100800 */
[----:B------:R-:W-:Y:S04]  /*bc70*/  STL [R1+0x144], R18 ;  /* 0x0001441201007387 */ /* 0x000fe80000100800 */
[----:B-1----:R-:W4:Y:S01]  /*bc80*/  LDL.LU R19, [R1+0x150] ;  /* 0x0001500001137983 */ /* 0x002f220000300800 */
[C---:B--2---:R-:W-:Y:S02]  /*bc90*/  SHF.L.U32 R17, R16.reuse, 0x10, RZ ;  /* 0x0000001010117819 */ /* 0x044fe400000006ff */
[----:B------:R-:W-:Y:S03]  /*bca0*/  LOP3.LUT R16, R16, 0xffff0000, RZ, 0xc0, !PT ;  /* 0xffff000010107812 */ /* 0x000fe600078ec0ff */
[----:B------:R1:W-:Y:S04]  /*bcb0*/  STL [R1+0x148], R17 ;  /* 0x0001481101007387 */ /* 0x0003e80000100800 */
[----:B-1----:R-:W2:Y:S04]  /*bcc0*/  LDL.LU R17, [R1+0x154] ;  /* 0x0001540001117983 */ /* 0x002ea80000300800 */
[----:B------:R1:W-:Y:S04]  /*bcd0*/  STL [R1+0x14c], R16 ;  /* 0x00014c1001007387 */ /* 0x0003e80000100800 */
[----:B------:R-:W2:Y:S04]  /*bce0*/  LDL.LU R18, [R1+0x158] ;  /* 0x0001580001127983 */ /* 0x000ea80000300800 */
[----:B-1----:R-:W2:Y:S01]  /*bcf0*/  LDL.LU R16, [R1+0x15c] ;  /* 0x00015c0001107983 */ /* 0x002ea20000300800 */
[C---:B---3--:R-:W-:Y:S03]  /*bd00*/  FMUL R36, R248.reuse, R36 ;  /* 0x00000024f8247220 */ /* 0x048fe60000400000 */
[----:B------:R-:W3:Y:S04]  /*bd10*/  LDL.LU R13, [R1+0x21c] ;  /* 0x00021c00010d7983 */ /* 0x000ee80000300800 */
[----:B------:R-:W3:Y:S04]  /*bd20*/  LDL.LU R14, [R1+0x218] ;  /* 0x00021800010e7983 */ /* 0x000ee80000300800 */
[----:B------:R-:W3:Y:S01]  /*bd30*/  LDL.LU R15, [R1+0x214] ;  /* 0x00021400010f7983 */ /* 0x000ee20000300800 */
[C---:B------:R-:W-:Y:S01]  /*bd40*/  FMUL R37, R248.reuse, R37 ;  /* 0x00000025f8257220 */ /* 0x040fe20000400000 */
[C---:B------:R-:W-:Y:S01]  /*bd50*/  FMUL R38, R248.reuse, R38 ;  /* 0x00000026f8267220 */ /* 0x040fe20000400000 */
[----:B------:R-:W-:Y:S01]  /*bd60*/  FMUL R39, R248, R39 ;  /* 0x00000027f8277220 */ /* 0x000fe20000400000 */
[C---:B----4-:R-:W-:Y:S02]  /*bd70*/  LOP3.LUT R228, R19.reuse, 0xffff0000, RZ, 0xc0, !PT ;  /* 0xffff000013e47812 */ /* 0x050fe400078ec0ff */
[----:B------:R-:W-:Y:S03]  /*bd80*/  SHF.L.U32 R239, R19, 0x10, RZ ;  /* 0x0000001013ef7819 */ /* 0x000fe600000006ff */
[----:B------:R1:W-:Y:S01]  /*bd90*/  STL [R1+0x6c], R228 ;  /* 0x00006ce401007387 */ /* 0x0003e20000100800 */
[C---:B--2---:R-:W-:Y:S02]  /*bda0*/  SHF.L.U32 R229, R17.reuse, 0x10, RZ ;  /* 0x0000001011e57819 */ /* 0x044fe400000006ff */
[----:B------:R-:W-:Y:S03]  /*bdb0*/  LOP3.LUT R19, R17, 0xffff0000, RZ, 0xc0, !PT ;  /* 0xffff000011137812 */ /* 0x000fe600078ec0ff */
[----:B------:R-:W-:Y:S01]  /*bdc0*/  STL [R1+0x70], R229 ;  /* 0x000070e501007387 */ /* 0x000fe20000100800 */
[----:B-1----:R-:W-:Y:S03]  /*bdd0*/  SHF.L.U32 R228, R18, 0x10, RZ ;  /* 0x0000001012e47819 */ /* 0x002fe600000006ff */
[----:B------:R-:W2:Y:S04]  /*bde0*/  LDL.LU R17, [R1+0x170] ;  /* 0x0001700001117983 */ /* 0x000ea80000300800 */
[----:B------:R1:W-:Y:S04]  /*bdf0*/  STL [R1+0x74], R19 ;  /* 0x0000741301007387 */ /* 0x0003e80000100800 */
[----:B------:R4:W-:Y:S01]  /*be00*/  STL [R1+0x150], R228 ;  /* 0x000150e401007387 */ /* 0x0009e20000100800 */
[----:B---3--:R-:W-:Y:S01]  /*be10*/  FMUL R14, R248, R14 ;  /* 0x0000000ef80e7220 */ /* 0x008fe20000400000 */
[----:B-1----:R-:W-:Y:S02]  /*be20*/  LOP3.LUT R19, R18, 0xffff0000, RZ, 0xc0, !PT ;  /* 0xffff000012137812 */ /* 0x002fe400078ec0ff */
[----:B------:R-:W3:Y:S01]  /*be30*/  LDL.LU R18, [R1+0x174] ;  /* 0x0001740001127983 */ /* 0x000ee20000300800 */
[----:B------:R-:W-:Y:S01]  /*be40*/  FMUL R15, R248, R15 ;  /* 0x0000000ff80f7220 */ /* 0x000fe20000400000 */
[C---:B----4-:R-:W-:Y:S02]  /*be50*/  SHF.L.U32 R228, R16.reuse, 0x10, RZ ;  /* 0x0000001010e47819 */ /* 0x050fe400000006ff */
[----:B------:R1:W-:Y:S01]  /*be60*/  STL [R1+0x154], R19 ;  /* 0x0001541301007387 */ /* 0x0003e20000100800 */
[----:B------:R-:W-:Y:S03]  /*be70*/  LOP3.LUT R16, R16, 0xffff0000, RZ, 0xc0, !PT ;  /* 0xffff000010107812 */ /* 0x000fe600078ec0ff */
[----:B-1----:R-:W4:Y:S04]  /*be80*/  LDL.LU R19, [R1+0x178] ;  /* 0x0001780001137983 */ /* 0x002f280000300800 */
[----:B------:R1:W-:Y:S04]  /*be90*/  STL [R1+0x158], R228 ;  /* 0x000158e401007387 */ /* 0x0003e80000100800 */
[----:B------:R-:W4:Y:S04]  /*bea0*/  LDL.LU R229, [R1+0x198] ;  /* 0x0001980001e57983 */ /* 0x000f280000300800 */
[----:B-1----:R-:W4:Y:S04]  /*beb0*/  LDL.LU R228, [R1+0x19c] ;  /* 0x00019c0001e47983 */ /* 0x002f280000300800 */
[----:B------:R2:W-:Y:S04]  /*bec0*/  STL [R1+0x15c], R16 ;  /* 0x00015c1001007387 */ /* 0x0005e80000100800 */
[----:B------:R-:W4:Y:S04]  /*bed0*/  LDL.LU R216, [R1+0x190] ;  /* 0x0001900001d87983 */ /* 0x000f280000300800 */
[----:B------:R-:W4:Y:S04]  /*bee0*/  LDL.LU R217, [R1+0x194] ;  /* 0x0001940001d97983 */ /* 0x000f280000300800 */
[----:B------:R-:W4:Y:S04]  /*bef0*/  LDL.LU R218, [R1+0x17c] ;  /* 0x00017c0001da7983 */ /* 0x000f280000300800 */
[----:B------:R-:W4:Y:S01]  /*bf00*/  LDL R219, [R1+0x1c0] ;  /* 0x0001c00001db7983 */ /* 0x000f220000100800 */
[C---:B--2---:R-:W-:Y:S02]  /*bf10*/  SHF.L.U32 R16, R17.reuse, 0x10, RZ ;  /* 0x0000001011107819 */ /* 0x044fe400000006ff */
[----:B------:R-:W-:Y:S03]  /*bf20*/  LOP3.LUT R17, R17, 0xffff0000, RZ, 0xc0, !PT ;  /* 0xffff000011117812 */ /* 0x000fe600078ec0ff */
[----:B------:R1:W-:Y:S04]  /*bf30*/  STL [R1+0x160], R16 ;  /* 0x0001601001007387 */ /* 0x0003e80000100800 */
[----:B-1----:R-:W2:Y:S04]  /*bf40*/  LDL.LU R16, [R1+0x210] ;  /* 0x0002100001107983 */ /* 0x002ea80000300800 */
[----:B------:R3:W-:Y:S02]  /*bf50*/  STL [R1+0x164], R17 ;  /* 0x0001641101007387 */ /* 0x0007e40000100800 */
[C---:B---3--:R-:W-:Y:S02]  /*bf60*/  SHF.L.U32 R17, R18.reuse, 0x10, RZ ;  /* 0x0000001012117819 */ /* 0x048fe400000006ff */
[----:B------:R-:W-:Y:S03]  /*bf70*/  LOP3.LUT R18, R18, 0xffff0000, RZ, 0xc0, !PT ;  /* 0xffff000012127812 */ /* 0x000fe600078ec0ff */
[----:B------:R1:W-:Y:S04]  /*bf80*/  STL [R1+0x168], R17 ;  /* 0x0001681101007387 */ /* 0x0003e80000100800 */
[----:B-1----:R-:W3:Y:S04]  /*bf90*/  LDL.LU R17, [R1+0x20c] ;  /* 0x00020c0001117983 */ /* 0x002ee80000300800 */
[----:B------:R1:W-:Y:S04]  /*bfa0*/  STL [R1+0x16c], R18 ;  /* 0x00016c1201007387 */ /* 0x0003e80000100800 */
[----:B----4-:R4:W-:Y:S04]  /*bfb0*/  STS.128 [R219+0x1200], R20 ;  /* 0x00120014db007388 */ /* 0x0109e80000000c00 */
[----:B------:R-:W-:Y:S01]  /*bfc0*/  STS.128 [R2+0x1000], R220 ;  /* 0x001000dc02007388 */ /* 0x000fe20000000c00 */
[C---:B-1----:R-:W-:Y:S02]  /*bfd0*/  SHF.L.U32 R18, R19.reuse, 0x10, RZ ;  /* 0x0000001013127819 */ /* 0x042fe400000006ff */
[----:B------:R-:W-:Y:S03]  /*bfe0*/  LOP3.LUT R19, R19, 0xffff0000, RZ, 0xc0, !PT ;  /* 0xffff000013137812 */ /* 0x000fe600078ec0ff */
[----:B------:R1:W-:Y:S01]  /*bff0*/  STL [R1+0x170], R18 ;  /* 0x0001701201007387 */ /* 0x0003e20000100800 */
[----:B----4-:R-:W-:Y:S01]  /*c000*/  SHF.L.U32 R22, R216, 0x10, RZ ;  /* 0x00000010d8167819 */ /* 0x010fe200000006ff */
[----:B------:R-:W-:Y:S01]  /*c010*/  FMUL R23, R248, R7 ;  /* 0x00000007f8177220 */ /* 0x000fe20000400000 */
[----:B------:R-:W-:Y:S01]  /*c020*/  LOP3.LUT R21, R216, 0xffff0000, RZ, 0xc0, !PT ;  /* 0xffff0000d8157812 */ /* 0x000fe200078ec0ff */
[C---:B------:R-:W-:Y:S01]  /*c030*/  FMUL R216, R248.reuse, R8 ;  /* 0x00000008f8d87220 */ /* 0x040fe20000400000 */
[C---:B------:R-:W-:Y:S01]  /*c040*/  SHF.L.U32 R20, R217.reuse, 0x10, RZ ;  /* 0x00000010d9147819 */ /* 0x040fe200000006ff */
[----:B------:R-:W-:Y:S01]  /*c050*/  FMUL R219, R248, R11 ;  /* 0x0000000bf8db7220 */ /* 0x000fe20000400000 */
[----:B-1----:R-:W4:Y:S04]  /*c060*/  LDL.LU R18, [R1+0x208] ;  /* 0x0002080001127983 */ /* 0x002f280000300800 */
[----:B------:R1:W-:Y:S02]  /*c070*/  STL [R1+0x174], R19 ;  /* 0x0001741301007387 */ /* 0x0003e40000100800 */
[C---:B-1----:R-:W-:Y:S02]  /*c080*/  SHF.L.U32 R19, R218.reuse, 0x10, RZ ;  /* 0x00000010da137819 */ /* 0x042fe400000006ff */
[----:B------:R-:W-:Y:S03]  /*c090*/  LOP3.LUT R218, R218, 0xffff0000, RZ, 0xc0, !PT ;  /* 0xffff0000dada7812 */ /* 0x000fe600078ec0ff */
[----:B------:R1:W-:Y:S04]  /*c0a0*/  STL [R1+0x178], R19 ;  /* 0x0001781301007387 */ /* 0x0003e80000100800 */
[----:B-1----:R-:W4:Y:S04]  /*c0b0*/  LDL.LU R19, [R1+0x204] ;  /* 0x0002040001137983 */ /* 0x002f280000300800 */
[----:B------:R1:W-:Y:S04]  /*c0c0*/  STL [R1+0x17c], R218 ;  /* 0x00017cda01007387 */ /* 0x0003e80000100800 */
[----:B------:R1:W-:Y:S04]  /*c0d0*/  STL [R1+0x180], R22 ;  /* 0x0001801601007387 */ /* 0x0003e80000100800 */
[----:B------:R1:W-:Y:S04]  /*c0e0*/  STL [R1+0x184], R21 ;  /* 0x0001841501007387 */ /* 0x0003e80000100800 */
[----:B------:R1:W-:Y:S02]  /*c0f0*/  STL [R1+0x188], R20 ;  /* 0x0001881401007387 */ /* 0x0003e40000100800 */
[C---:B-1----:R-:W-:Y:S01]  /*c100*/  FMUL R218, R248.reuse, R10 ;  /* 0x0000000af8da7220 */ /* 0x042fe20000400000 */
[----:B------:R-:W-:Y:S01]  /*c110*/  LOP3.LUT R22, R217, 0xffff0000, RZ, 0xc0, !PT ;  /* 0xffff0000d9167812 */ /* 0x000fe200078ec0ff */
[C---:B------:R-:W-:Y:S01]  /*c120*/  FMUL R217, R248.reuse, R9 ;  /* 0x00000009f8d97220 */ /* 0x040fe20000400000 */
[C---:B------:R-:W-:Y:S03]  /*c130*/  SHF.L.U32 R21, R229.reuse, 0x10, RZ ;  /* 0x00000010e5157819 */ /* 0x040fe600000006ff */
[----:B------:R1:W-:Y:S01]  /*c140*/  STL [R1+0x18c], R22 ;  /* 0x00018c1601007387 */ /* 0x0003e20000100800 */
[----:B------:R-:W-:Y:S03]  /*c150*/  LOP3.LUT R20, R229, 0xffff0000, RZ, 0xc0, !PT ;  /* 0xffff0000e5147812 */ /* 0x000fe600078ec0ff */
[----:B------:R1:W-:Y:S01]  /*c160*/  STL [R1+0x190], R21 ;  /* 0x0001901501007387 */ /* 0x0003e20000100800 */
[----:B------:R-:W-:Y:S03]  /*c170*/  FMUL R229, R248, R13 ;  /* 0x0000000df8e57220 */ /* 0x000fe60000400000 */
[----:B------:R1:W-:Y:S02]  /*c180*/  STL [R1+0x194], R20 ;  /* 0x0001941401007387 */ /* 0x0003e40000100800 */
[C---:B-1----:R-:W-:Y:S02]  /*c190*/  SHF.L.U32 R22, R228.reuse, 0x10, RZ ;  /* 0x00000010e4167819 */ /* 0x042fe400000006ff */
[----:B------:R-:W-:Y:S03]  /*c1a0*/  LOP3.LUT R21, R228, 0xffff0000, RZ, 0xc0, !PT ;  /* 0xffff0000e4157812 */ /* 0x000fe600078ec0ff */
[----:B------:R1:W-:Y:S01]  /*c1b0*/  STL [R1+0x198], R22 ;  /* 0x0001981601007387 */ /* 0x0003e20000100800 */
[C---:B------:R-:W-:Y:S01]  /*c1c0*/  FMUL R228, R248.reuse, R12 ;  /* 0x0000000cf8e47220 */ /* 0x040fe20000400000 */
[C---:B------:R-:W-:Y:S02]  /*c1d0*/  FMUL R20, R248.reuse, R4 ;  /* 0x00000004f8147220 */ /* 0x040fe40000400000 */
[----:B------:R-:W4:Y:S04]  /*c1e0*/  LDL.LU R4, [R1+0x1c0] ;  /* 0x0001c00001047983 */ /* 0x000f280000300800 */
[----:B------:R1:W-:Y:S02]  /*c1f0*/  STL [R1+0x19c], R21 ;  /* 0x00019c1501007387 */ /* 0x0003e40000100800 */
[C---:B-1----:R-:W-:Y:S01]  /*c200*/  FMUL R22, R248.reuse, R6 ;  /* 0x00000006f8167220 */ /* 0x042fe20000400000 */
[C---:B------:R-:W-:Y:S02]  /*c210*/  FMUL R21, R248.reuse, R5 ;  /* 0x00000005f8157220 */ /* 0x040fe40000400000 */
[----:B------:R-:W4:Y:S04]  /*c220*/  LDL.LU R5, [R1+0x94] ;  /* 0x0000940001057983 */ /* 0x000f280000300800 */
[----:B------:R-:W4:Y:S04]  /*c230*/  LDL.LU R6, [R1+0x90] ;  /* 0x0000900001067983 */ /* 0x000f280000300800 */
[----:B------:R-:W4:Y:S04]  /*c240*/  LDL.LU R7, [R1+0x8c] ;  /* 0x00008c0001077983 */ /* 0x000f280000300800 */
[----:B------:R-:W4:Y:S04]  /*c250*/  LDL.LU R8, [R1+0x88] ;  /* 0x0000880001087983 */ /* 0x000f280000300800 */
[----:B------:R-:W4:Y:S01]  /*c260*/  LDL.LU R9, [R1+0x14] ;  /* 0x0000140001097983 */ /* 0x000f220000300800 */
[C---:B--2---:R-:W-:Y:S03]  /*c270*/  FMUL R16, R248.reuse, R16 ;  /* 0x00000010f8107220 */ /* 0x044fe60000400000 */
[----:B------:R-:W2:Y:S04]  /*c280*/  LDL.LU R10, [R1+0x10] ;  /* 0x00001000010a7983 */ /* 0x000ea80000300800 */
[----:B------:R-:W2:Y:S04]  /*c290*/  LDL.LU R11, [R1+0xc] ;  /* 0x00000c00010b7983 */ /* 0x000ea80000300800 */
[----:B------:R-:W2:Y:S04]  /*c2a0*/  LDL.LU R12, [R1+0x84] ;  /* 0x00008400010c7983 */ /* 0x000ea80000300800 */
[----:B------:R-:W2:Y:S04]  /*c2b0*/  LDL.LU R13, [R1+0x80] ;  /* 0x00008000010d7983 */ /* 0x000ea80000300800 */
[----:B------:R-:W2:Y:S04]  /*c2c0*/  LDL.LU R224, [R1+0x78] ;  /* 0x0000780001e07983 */ /* 0x000ea80000300800 */
[----:B------:R-:W2:Y:S04]  /*c2d0*/  LDL.LU R225, [R1+0x7c] ;  /* 0x00007c0001e17983 */ /* 0x000ea80000300800 */
[----:B------:R-:W2:Y:S01]  /*c2e0*/  LDL.LU R227, [R1+0x8] ;  /* 0x0000080001e37983 */ /* 0x000ea20000300800 */
[C---:B---3--:R-:W-:Y:S01]  /*c2f0*/  FMUL R17, R248.reuse, R17 ;  /* 0x00000011f8117220 */ /* 0x048fe20000400000 */
[C---:B----4-:R-:W-:Y:S01]  /*c300*/  FMUL R18, R248.reuse, R18 ;  /* 0x00000012f8127220 */ /* 0x050fe20000400000 */
[----:B------:R-:W-:Y:S01]  /*c310*/  FMUL R19, R248, R19 ;  /* 0x00000013f8137220 */ /* 0x000fe20000400000 */
[----:B------:R-:W-:Y:S04]  /*c320*/  STS.128 [R4+0x2200], R200 ;  /* 0x002200c804007388 */ /* 0x000fe80000000c00 */
        /* <DEDUP_REMOVED lines=8> */
[----:B------:R-:W-:Y:S01]  /*c3b0*/  STS.128 [R2+0x6000], R144 ;  /* 0x0060009002007388 */ /* 0x000fe20000000c00 */
[C---:B--2---:R-:W-:Y:S01]  /*c3c0*/  FFMA R123, R252.reuse, R227, R123 ;  /* 0x000000e3fc7b7223 */ /* 0x044fe2000000007b */
[C---:B------:R-:W-:Y:S02]  /*c3d0*/  FFMA R124, R252.reuse, R224, R124 ;  /* 0x000000e0fc7c7223 */ /* 0x040fe4000000007c */
[----:B------:R-:W2:Y:S01]  /*c3e0*/  LDL.LU R227, [R1+0x18] ;  /* 0x0000180001e37983 */ /* 0x000ea20000300800 */
[C---:B------:R-:W-:Y:S01]  /*c3f0*/  FFMA R125, R252.reuse, R225, R125 ;  /* 0x000000e1fc7d7223 */ /* 0x040fe2000000007d */
[C---:B------:R-:W-:Y:S01]  /*c400*/  FFMA R126, R252.reuse, R13, R126 ;  /* 0x0000000dfc7e7223 */ /* 0x040fe2000000007e */
[C---:B------:R-:W-:Y:S01]  /*c410*/  FFMA R127, R252.reuse, R12, R127 ;  /* 0x0000000cfc7f7223 */ /* 0x040fe2000000007f */
[----:B------:R-:W3:Y:S01]  /*c420*/  LDL.LU R224, [R1+0x98] ;  /* 0x0000980001e07983 */ /* 0x000ee20000300800 */
[----:B------:R-:W-:Y:S01]  /*c430*/  F2FP.BF16.F32.PACK_AB R121, R123, R122 ;  /* 0x0000007a7b79723e */ /* 0x000fe200000010ff */
[C---:B------:R-:W-:Y:S01]  /*c440*/  FFMA R128, R252.reuse, R251, R128 ;  /* 0x000000fbfc807223 */ /* 0x040fe20000000080 */
[C---:B------:R-:W-:Y:S01]  /*c450*/  FFMA R129, R252.reuse, R11, R129 ;  /* 0x0000000bfc817223 */ /* 0x040fe20000000081 */
[----:B------:R-:W4:Y:S01]  /*c460*/  LDL.LU R225, [R1+0x9c] ;  /* 0x00009c0001e17983 */ /* 0x000f220000300800 */
[C---:B------:R-:W-:Y:S01]  /*c470*/  FFMA R130, R252.reuse, R10, R130 ;  /* 0x0000000afc827223 */ /* 0x040fe20000000082 */
[C---:B------:R-:W-:Y:S01]  /*c480*/  FFMA R131, R252.reuse, R9, R131 ;  /* 0x00000009fc837223 */ /* 0x040fe20000000083 */
[C---:B------:R-:W-:Y:S01]  /*c490*/  FFMA R132, R252.reuse, R8, R132 ;  /* 0x00000008fc847223 */ /* 0x040fe20000000084 */
[----:B------:R-:W4:Y:S01]  /*c4a0*/  LDL.LU R13, [R1+0xa0] ;  /* 0x0000a000010d7983 */ /* 0x000f220000300800 */
[C---:B------:R-:W-:Y:S01]  /*c4b0*/  FFMA R133, R252.reuse, R7, R133 ;  /* 0x00000007fc857223 */ /* 0x040fe20000000085 */
[C---:B------:R-:W-:Y:S01]  /*c4c0*/  FFMA R134, R252.reuse, R6, R134 ;  /* 0x00000006fc867223 */ /* 0x040fe20000000086 */
[C---:B------:R-:W-:Y:S01]  /*c4d0*/  FFMA R135, R252.reuse, R5, R135 ;  /* 0x00000005fc877223 */ /* 0x040fe20000000087 */
[----:B------:R-:W4:Y:S01]  /*c4e0*/  LDL.LU R12, [R1+0xa4] ;  /* 0x0000a400010c7983 */ /* 0x000f220000300800 */
[----:B------:R-:W-:Y:S01]  /*c4f0*/  F2FP.BF16.F32.PACK_AB R122, R125, R124 ;  /* 0x0000007c7d7a723e */ /* 0x000fe200000010ff */
[C---:B------:R-:W-:Y:S01]  /*c500*/  FFMA R104, R252.reuse, R246, R104 ;  /* 0x000000f6fc687223 */ /* 0x040fe20000000068 */
[----:B------:R-:W-:Y:S01]  /*c510*/  F2FP.BF16.F32.PACK_AB R123, R127, R126 ;  /* 0x0000007e7f7b723e */ /* 0x000fe200000010ff */
        /* <DEDUP_REMOVED lines=9> */
[----:B------:R-:W-:Y:S03]  /*c5b0*/  F2FP.BF16.F32.PACK_AB R104, R105, R104 ;  /* 0x000000686968723e */ /* 0x000fe600000010ff */
[----:B------:R-:W4:Y:S04]  /*c5c0*/  LDL.LU R9, [R1+0xa8] ;  /* 0x0000a80001097983 */ /* 0x000f280000300800 */
[----:B------:R-:W4:Y:S04]  /*c5d0*/  LDL.LU R8, [R1+0xac] ;  /* 0x0000ac0001087983 */ /* 0x000f280000300800 */
[----:B------:R-:W4:Y:S04]  /*c5e0*/  LDL.LU R7, [R1+0xb0] ;  /* 0x0000b00001077983 */ /* 0x000f280000300800 */
[----:B------:R-:W4:Y:S04]  /*c5f0*/  LDL.LU R6, [R1+0xb4] ;  /* 0x0000b40001067983 */ /* 0x000f280000300800 */
[----:B------:R-:W4:Y:S04]  /*c600*/  LDL.LU R5, [R1+0xb8] ;  /* 0x0000b80001057983 */ /* 0x000f280000300800 */
[----:B------:R-:W-:Y:S04]  /*c610*/  STS.128 [R4+0x7200], R120 ;  /* 0x0072007804007388 */ /* 0x000fe80000000c00 */
[----:B------:R-:W-:Y:S01]  /*c620*/  STS.128 [R2+0x7000], R128 ;  /* 0x0070008002007388 */ /* 0x000fe20000000c00 */
[C---:B--2---:R-:W-:Y:S03]  /*c630*/  FFMA R107, R252.reuse, R227, R107 ;  /* 0x000000e3fc6b7223 */ /* 0x044fe6000000006b */
[----:B------:R-:W2:Y:S01]  /*c640*/  LDL.LU R227, [R1+0x28] ;  /* 0x0000280001e37983 */ /* 0x000ea20000300800 */
[C---:B---3--:R-:W-:Y:S01]  /*c650*/  FFMA R108, R252.reuse, R224, R108 ;  /* 0x000000e0fc6c7223 */ /* 0x048fe2000000006c */
[----:B------:R-:W-:Y:S02]  /*c660*/  F2FP.BF16.F32.PACK_AB R105, R107, R106 ;  /* 0x0000006a6b69723e */ /* 0x000fe400000010ff */
[----:B------:R-:W3:Y:S01]  /*c670*/  LDL.LU R224, [R1+0xbc] ;  /* 0x0000bc0001e07983 */ /* 0x000ee20000300800 */
[C---:B----4-:R-:W-:Y:S03]  /*c680*/  FFMA R109, R252.reuse, R225, R109 ;  /* 0x000000e1fc6d7223 */ /* 0x050fe6000000006d */
[----:B------:R-:W4:Y:S01]  /*c690*/  LDL.LU R225, [R1+0xc0] ;  /* 0x0000c00001e17983 */ /* 0x000f220000300800 */
[C---:B------:R-:W-:Y:S01]  /*c6a0*/  FFMA R110, R252.reuse, R13, R110 ;  /* 0x0000000dfc6e7223 */ /* 0x040fe2000000006e */
[----:B------:R-:W-:Y:S02]  /*c6b0*/  F2FP.BF16.F32.PACK_AB R106, R109, R108 ;  /* 0x0000006c6d6a723e */ /* 0x000fe400000010ff */
[----:B------:R-:W4:Y:S01]  /*c6c0*/  LDL.LU R13, [R1+0xc4] ;  /* 0x0000c400010d7983 */ /* 0x000f220000300800 */
[C---:B------:R-:W-:Y:S03]  /*c6d0*/  FFMA R111, R252.reuse, R12, R111 ;  /* 0x0000000cfc6f7223 */ /* 0x040fe6000000006f */
[----:B------:R-:W4:Y:S01]  /*c6e0*/  LDL.LU R12, [R1+0xc8] ;  /* 0x0000c800010c7983 */ /* 0x000f220000300800 */
[C---:B------:R-:W-:Y:S01]  /*c6f0*/  FFMA R112, R252.reuse, R226, R112 ;  /* 0x000000e2fc707223 */ /* 0x040fe20000000070 */
[----:B------:R-:W-:Y:S01]  /*c700*/  F2FP.BF16.F32.PACK_AB R107, R111, R110 ;  /* 0x0000006e6f6b723e */ /* 0x000fe200000010ff */
[C---:B------:R-:W-:Y:S02]  /*c710*/  FFMA R113, R252.reuse, R11, R113 ;  /* 0x0000000bfc717223 */ /* 0x040fe40000000071 */
[----:B------:R-:W4:Y:S01]  /*c720*/  LDL.LU R11, [R1+0x2c] ;  /* 0x00002c00010b7983 */ /* 0x000f220000300800 */
[C---:B------:R-:W-:Y:S02]  /*c730*/  FFMA R114, R252.reuse, R10, R114 ;  /* 0x0000000afc727223 */ /* 0x040fe40000000072 */
[----:B------:R-:W-:Y:S01]  /*c740*/  F2FP.BF16.F32.PACK_AB R112, R113, R112 ;  /* 0x000000707170723e */ /* 0x000fe200000010ff */
[----:B------:R-:W4:Y:S01]  /*c750*/  LDL.LU R10, [R1+0x30] ;  /* 0x00003000010a7983 */ /* 0x000f220000300800 */
[C---:B------:R-:W-:Y:S03]  /*c760*/  FFMA R115, R252.reuse, R9, R115 ;  /* 0x00000009fc737223 */ /* 0x040fe60000000073 */
[----:B------:R-:W4:Y:S01]  /*c770*/  LDL.LU R9, [R1+0x34] ;  /* 0x0000340001097983 */ /* 0x000f220000300800 */
[C---:B------:R-:W-:Y:S01]  /*c780*/  FFMA R116, R252.reuse, R8, R116 ;  /* 0x00000008fc747223 */ /* 0x040fe20000000074 */
[----:B------:R-:W-:Y:S02]  /*c790*/  F2FP.BF16.F32.PACK_AB R113, R115, R114 ;  /* 0x000000727371723e */ /* 0x000fe400000010ff */
[----:B------:R-:W4:Y:S01]  /*c7a0*/  LDL.LU R8, [R1+0xcc] ;  /* 0x0000cc0001087983 */ /* 0x000f220000300800 */
[C---:B------:R-:W-:Y:S03]  /*c7b0*/  FFMA R117, R252.reuse, R7, R117 ;  /* 0x00000007fc757223 */ /* 0x040fe60000000075 */
[----:B------:R-:W4:Y:S01]  /*c7c0*/  LDL.LU R7, [R1+0xd0] ;  /* 0x0000d00001077983 */ /* 0x000f220000300800 */
[C---:B------:R-:W-:Y:S01]  /*c7d0*/  FFMA R118, R252.reuse, R6, R118 ;  /* 0x00000006fc767223 */ /* 0x040fe20000000076 */
[----:B------:R-:W-:Y:S02]  /*c7e0*/  F2FP.BF16.F32.PACK_AB R114, R117, R116 ;  /* 0x000000747572723e */ /* 0x000fe400000010ff */
[----:B------:R-:W4:Y:S01]  /*c7f0*/  LDL.LU R6, [R1+0xd4] ;  /* 0x0000d40001067983 */ /* 0x000f220000300800 */
[C---:B------:R-:W-:Y:S01]  /*c800*/  FFMA R119, R252.reuse, R5, R119 ;  /* 0x00000005fc777223 */ /* 0x040fe20000000077 */
[C---:B------:R-:W-:Y:S02]  /*c810*/  FFMA R88, R252.reuse, R241, R88 ;  /* 0x000000f1fc587223 */ /* 0x040fe40000000058 */
[----:B------:R-:W4:Y:S01]  /*c820*/  LDL.LU R5, [R1+0xd8] ;  /* 0x0000d80001057983 */ /* 0x000f220000300800 */
[C---:B------:R-:W-:Y:S01]  /*c830*/  FFMA R89, R252.reuse, R242, R89 ;  /* 0x000000f2fc597223 */ /* 0x040fe20000000059 */
[C---:B------:R-:W-:Y:S01]  /*c840*/  FFMA R90, R252.reuse, R243, R90 ;  /* 0x000000f3fc5a7223 */ /* 0x040fe2000000005a */
[----:B------:R-:W-:Y:S01]  /*c850*/  F2FP.BF16.F32.PACK_AB R115, R119, R118 ;  /* 0x000000767773723e */ /* 0x000fe200000010ff */
[----:B------:R-:W-:Y:S02]  /*c860*/  STS.128 [R4+0x8200], R104 ;  /* 0x0082006804007388 */ /* 0x000fe40000000c00 */
[----:B------:R-:W-:Y:S02]  /*c870*/  F2FP.BF16.F32.PACK_AB R88, R89, R88 ;  /* 0x000000585958723e */ /* 0x000fe400000010ff */
        /* <DEDUP_REMOVED lines=11> */
[C---:B------:R-:W-:Y:S01]  /*c930*/  FFMA R95, R252.reuse, R12, R95 ;  /* 0x0000000cfc5f7223 */ /* 0x040fe2000000005f */
[C---:B------:R-:W-:Y:S02]  /*c940*/  FFMA R96, R252.reuse, R235, R96 ;  /* 0x000000ebfc607223 */ /* 0x040fe40000000060 */
[----:B------:R-:W4:Y:S02]  /*c950*/  LDL.LU R12, [R1+0xe8] ;  /* 0x0000e800010c7983 */ /* 0x000f240000300800 */
[----:B------:R-:W-:Y:S01]  /*c960*/  F2FP.BF16.F32.PACK_AB R91, R95, R94 ;  /* 0x0000005e5f5b723e */ /* 0x000fe200000010ff */
[C---:B------:R-:W-:Y:S02]  /*c970*/  FFMA R97, R252.reuse, R11, R97 ;  /* 0x0000000bfc617223 */ /* 0x040fe40000000061 */
[----:B------:R-:W4:Y:S01]  /*c980*/  LDL.LU R11, [R1+0x3c] ;  /* 0x00003c00010b7983 */ /* 0x000f220000300800 */
[C---:B------:R-:W-:Y:S02]  /*c990*/  FFMA R98, R252.reuse, R10, R98 ;  /* 0x0000000afc627223 */ /* 0x040fe40000000062 */
[----:B------:R-:W-:Y:S01]  /*c9a0*/  F2FP.BF16.F32.PACK_AB R96, R97, R96 ;  /* 0x000000606160723e */ /* 0x000fe200000010ff */
[----:B------:R-:W-:Y:S01]  /*c9b0*/  STS.128 [R4+0x9200], R88 ;  /* 0x0092005804007388 */ /* 0x000fe20000000c00 */
[C---:B------:R-:W-:Y:S01]  /*c9c0*/  FFMA R99, R252.reuse, R9, R99 ;  /* 0x00000009fc637223 */ /* 0x040fe20000000063 */
[C---:B------:R-:W-:Y:S04]  /*c9d0*/  FFMA R100, R252.reuse, R8, R100 ;  /* 0x00000008fc647223 */ /* 0x040fe80000000064 */
[----:B------:R-:W-:Y:S01]  /*c9e0*/  F2FP.BF16.F32.PACK_AB R97, R99, R98 ;  /* 0x000000626361723e */ /* 0x000fe200000010ff */
[C---:B------:R-:W-:Y:S02]  /*c9f0*/  FFMA R101, R252.reuse, R7, R101 ;  /* 0x00000007fc657223 */ /* 0x040fe40000000065 */
[----:B------:R-:W4:Y:S01]  /*ca00*/  LDL.LU R7, [R1+0x40] ;  /* 0x0000400001077983 */ /* 0x000f220000300800 */
[C---:B------:R-:W-:Y:S02]  /*ca10*/  FFMA R102, R252.reuse, R6, R102 ;  /* 0x00000006fc667223 */ /* 0x040fe40000000066 */
[----:B------:R-:W-:Y:S01]  /*ca20*/  F2FP.BF16.F32.PACK_AB R98, R101, R100 ;  /* 0x000000646562723e */ /* 0x000fe200000010ff */
[----:B------:R-:W4:Y:S01]  /*ca30*/  LDL.LU R10, [R1+0x44] ;  /* 0x00004400010a7983 */ /* 0x000f220000300800 */
[C---:B------:R-:W-:Y:S01]  /*ca40*/  FFMA R103, R252.reuse, R5, R103 ;  /* 0x00000005fc677223 */ /* 0x040fe20000000067 */
[C---:B------:R-:W-:Y:S02]  /*ca50*/  FFMA R72, R252.reuse, R245, R72 ;  /* 0x000000f5fc487223 */ /* 0x040fe40000000048 */
[----:B------:R-:W4:Y:S01]  /*ca60*/  LDL.LU R9, [R1+0xec] ;  /* 0x0000ec0001097983 */ /* 0x000f220000300800 */
[C---:B------:R-:W-:Y:S01]  /*ca70*/  FFMA R73, R252.reuse, R250, R73 ;  /* 0x000000fafc497223 */ /* 0x040fe20000000049 */
[C---:B------:R-:W-:Y:S01]  /*ca80*/  FFMA R74, R252.reuse, R234, R74 ;  /* 0x000000eafc4a7223 */ /* 0x040fe2000000004a */
[----:B------:R-:W-:Y:S01]  /*ca90*/  F2FP.BF16.F32.PACK_AB R99, R103, R102 ;  /* 0x000000666763723e */ /* 0x000fe200000010ff */
[----:B------:R-:W4:Y:S02]  /*caa0*/  LDL.LU R8, [R1+0xf0] ;  /* 0x0000f00001087983 */ /* 0x000f240000300800 */
[----:B------:R-:W-:Y:S02]  /*cab0*/  F2FP.BF16.F32.PACK_AB R72, R73, R72 ;  /* 0x000000484948723e */ /* 0x000fe400000010ff */
[----:B------:R-:W4:Y:S04]  /*cac0*/  LDL.LU R6, [R1+0xf4] ;  /* 0x0000f40001067983 */ /* 0x000f280000300800 */
[----:B------:R-:W4:Y:S04]  /*cad0*/  LDL.LU R5, [R1+0xf8] ;  /* 0x0000f80001057983 */ /* 0x000f280000300800 */
[----:B------:R-:W4:Y:S04]  /*cae0*/  LDL.LU R226, [R1+0x48] ;  /* 0x0000480001e27983 */ /* 0x000f280000300800 */
        /* <DEDUP_REMOVED lines=12> */
[C---:B------:R-:W-:Y:S04]  /*cbb0*/  FFMA R80, R252.reuse, R231, R80 ;  /* 0x000000e7fc507223 */ /* 0x040fe80000000050 */
[----:B------:R-:W-:Y:S01]  /*cbc0*/  F2FP.BF16.F32.PACK_AB R75, R79, R78 ;  /* 0x0000004e4f4b723e */ /* 0x000fe200000010ff */
[C---:B------:R-:W-:Y:S04]  /*cbd0*/  FFMA R81, R252.reuse, R11, R81 ;  /* 0x0000000bfc517223 */ /* 0x040fe80000000051 */
[----:B------:R-:W-:Y:S01]  /*cbe0*/  STS.128 [R4+0xa200], R72 ;  /* 0x00a2004804007388 */ /* 0x000fe20000000c00 */
[----:B------:R-:W-:Y:S01]  /*cbf0*/  F2FP.BF16.F32.PACK_AB R80, R81, R80 ;  /* 0x000000505150723e */ /* 0x000fe200000010ff */
[C---:B------:R-:W-:Y:S02]  /*cc00*/  FFMA R82, R252.reuse, R7, R82 ;  /* 0x00000007fc527223 */ /* 0x040fe40000000052 */
        /* <DEDUP_REMOVED lines=16> */
[C---:B------:R-:W-:Y:S01]  /*cd10*/  FFMA R59, R252.reuse, R226, R59 ;  /* 0x000000e2fc3b7223 */ /* 0x040fe2000000003b */
[----:B------:R-:W4:Y:S01]  /*cd20*/  LDL.LU R6, [R1+0x118] ;  /* 0x0001180001067983 */ /* 0x000f220000300800 */
[----:B------:R-:W-:Y:S02]  /*cd30*/  F2FP.BF16.F32.PACK_AB R83, R87, R86 ;  /* 0x000000565753723e */ /* 0x000fe400000010ff */
[----:B------:R-:W-:Y:S01]  /*cd40*/  F2FP.BF16.F32.PACK_AB R56, R57, R56 ;  /* 0x000000383938723e */ /* 0x000fe200000010ff */
[----:B------:R-:W4:Y:S01]  /*cd50*/  LDL.LU R5, [R1+0x11c] ;  /* 0x00011c0001057983 */ /* 0x000f220000300800 */
[----:B------:R-:W-:Y:S03]  /*cd60*/  F2FP.BF16.F32.PACK_AB R57, R59, R58 ;  /* 0x0000003a3b39723e */ /* 0x000fe600000010ff */
[----:B------:R-:W4:Y:S04]  /*cd70*/  LDL.LU R207, [R1+0x58] ;  /* 0x0000580001cf7983 */ /* 0x000f280000300800 */
[----:B------:R-:W4:Y:S04]  /*cd80*/  LDL.LU R204, [R1+0x120] ;  /* 0x0001200001cc7983 */ /* 0x000f280000300800 */
[----:B------:R-:W4:Y:S04]  /*cd90*/  LDL.LU R205, [R1+0x124] ;  /* 0x0001240001cd7983 */ /* 0x000f280000300800 */
[----:B------:R-:W4:Y:S04]  /*cda0*/  LDL.LU R226, [R1+0x128] ;  /* 0x0001280001e27983 */ /* 0x000f280000300800 */
[----:B------:R-:W-:Y:S01]  /*cdb0*/  STS.128 [R2+0xa000], R80 ;  /* 0x00a0005002007388 */ /* 0x000fe20000000c00 */
[C---:B--2---:R-:W-:Y:S01]  /*cdc0*/  FFMA R60, R252.reuse, R227, R60 ;  /* 0x000000e3fc3c7223 */ /* 0x044fe2000000003c */
[C---:B---3--:R-:W-:Y:S01]  /*cdd0*/  FFMA R61, R252.reuse, R224, R61 ;  /* 0x000000e0fc3d7223 */ /* 0x048fe2000000003d */
[C---:B----4-:R-:W-:Y:S04]  /*cde0*/  FFMA R62, R252.reuse, R225, R62 ;  /* 0x000000e1fc3e7223 */ /* 0x050fe8000000003e */
[----:B------:R-:W-:Y:S01]  /*cdf0*/  F2FP.BF16.F32.PACK_AB R58, R61, R60 ;  /* 0x0000003c3d3a723e */ /* 0x000fe200000010ff */
[C---:B------:R-:W-:Y:S05]  /*ce00*/  FFMA R63, R252.reuse, R13, R63 ;  /* 0x0000000dfc3f7223 */ /* 0x040fea000000003f */
[----:B------:R-:W-:Y:S05]  /*ce10*/  F2FP.BF16.F32.PACK_AB R59, R63, R62 ;  /* 0x0000003e3f3b723e */ /* 0x000fea00000010ff */
[----:B------:R-:W-:Y:S01]  /*ce20*/  STS.128 [R4+0xb200], R56 ;  /* 0x00b2003804007388 */ /* 0x000fe20000000c00 */
[C---:B------:R-:W-:Y:S03]  /*ce30*/  FFMA R64, R252.reuse, R7, R64 ;  /* 0x00000007fc407223 */ /* 0x040fe60000000040 */
[----:B------:R-:W2:Y:S01]  /*ce40*/  LDL.LU R7, [R1+0x12c] ;  /* 0x00012c0001077983 */ /* 0x000ea20000300800 */
[C---:B------:R-:W-:Y:S03]  /*ce50*/  FFMA R65, R252.reuse, R12, R65 ;  /* 0x0000000cfc417223 */ /* 0x040fe60000000041 */
[----:B------:R-:W3:Y:S01]  /*ce60*/  LDL.LU R227, [R1+0x5c] ;  /* 0x00005c0001e37983 */ /* 0x000ee20000300800 */
        /* <DEDUP_REMOVED lines=9> */
[C---:B------:R-:W-:Y:S04]  /*cf00*/  FFMA R70, R252.reuse, R6, R70 ;  /* 0x00000006fc467223 */ /* 0x040fe80000000046 */
[----:B------:R-:W-:Y:S01]  /*cf10*/  F2FP.BF16.F32.PACK_AB R66, R69, R68 ;  /* 0x000000444542723e */ /* 0x000fe200000010ff */
        /* <DEDUP_REMOVED lines=11> */
[----:B------:R-:W4:Y:S01]  /*cfd0*/  LDL.LU R11, [R1] ;  /* 0x00000000010b7983 */ /* 0x000f220000300800 */
[----:B------:R-:W-:Y:S01]  /*cfe0*/  F2FP.BF16.F32.PACK_AB R41, R43, R42 ;  /* 0x0000002a2b29723e */ /* 0x000fe200000010ff */
[C---:B------:R-:W-:Y:S02]  /*cff0*/  FFMA R45, R252.reuse, R205, R45 ;  /* 0x000000cdfc2d7223 */ /* 0x040fe4000000002d */
[----:B------:R-:W4:Y:S01]  /*d000*/  LDL.LU R10, [R1+0x4] ;  /* 0x00000400010a7983 */ /* 0x000f220000300800 */
[C---:B------:R-:W-:Y:S02]  /*d010*/  FFMA R46, R252.reuse, R226, R46 ;  /* 0x000000e2fc2e7223 */ /* 0x040fe4000000002e */
[----:B------:R-:W-:Y:S01]  /*d020*/  F2FP.BF16.F32.PACK_AB R42, R45, R44 ;  /* 0x0000002c2d2a723e */ /* 0x000fe200000010ff */
[----:B------:R-:W4:Y:S04]  /*d030*/  LDL.LU R9, [R1+0x68] ;  /* 0x0000680001097983 */ /* 0x000f280000300800 */
[----:B------:R-:W4:Y:S04]  /*d040*/  LDL.LU R8, [R1+0x140] ;  /* 0x0001400001087983 */ /* 0x000f280000300800 */
[----:B------:R-:W-:Y:S01]  /*d050*/  STS.128 [R2+0xb000], R64 ;  /* 0x00b0004002007388 */ /* 0x000fe20000000c00 */
[C---:B--2---:R-:W-:Y:S01]  /*d060*/  FFMA R47, R252.reuse, R7, R47 ;  /* 0x00000007fc2f7223 */ /* 0x044fe2000000002f */
[C---:B------:R-:W-:Y:S02]  /*d070*/  FFMA R48, R252.reuse, R247, R48 ;  /* 0x000000f7fc307223 */ /* 0x040fe40000000030 */
[----:B------:R-:W2:Y:S01]  /*d080*/  LDL.LU R7, [R1+0x144] ;  /* 0x0001440001077983 */ /* 0x000ea20000300800 */
[C---:B---3--:R-:W-:Y:S01]  /*d090*/  FFMA R49, R252.reuse, R227, R49 ;  /* 0x000000e3fc317223 */ /* 0x048fe20000000031 */
[----:B------:R-:W-:Y:S01]  /*d0a0*/  F2FP.BF16.F32.PACK_AB R43, R47, R46 ;  /* 0x0000002e2f2b723e */ /* 0x000fe200000010ff */
[C---:B----4-:R-:W-:Y:S03]  /*d0b0*/  FFMA R50, R252.reuse, R224, R50 ;  /* 0x000000e0fc327223 */ /* 0x050fe60000000032 */
[----:B------:R-:W-:Y:S01]  /*d0c0*/  F2FP.BF16.F32.PACK_AB R48, R49, R48 ;  /* 0x000000303130723e */ /* 0x000fe200000010ff */
[----:B------:R-:W-:Y:S01]  /*d0d0*/  STS.128 [R4+0xc200], R40 ;  /* 0x00c2002804007388 */ /* 0x000fe20000000c00 */
[C---:B------:R-:W-:Y:S01]  /*d0e0*/  FFMA R51, R252.reuse, R225, R51 ;  /* 0x000000e1fc337223 */ /* 0x040fe20000000033 */
[C---:B------:R-:W-:Y:S04]  /*d0f0*/  FFMA R52, R252.reuse, R13, R52 ;  /* 0x0000000dfc347223 */ /* 0x040fe80000000034 */
[----:B------:R-:W-:Y:S01]  /*d100*/  F2FP.BF16.F32.PACK_AB R49, R51, R50 ;  /* 0x000000323331723e */ /* 0x000fe200000010ff */
[C---:B------:R-:W-:Y:S02]  /*d110*/  FFMA R53, R252.reuse, R6, R53 ;  /* 0x00000006fc357223 */ /* 0x040fe40000000035 */
[----:B------:R-:W3:Y:S01]  /*d120*/  LDL.LU R6, [R1+0x148] ;  /* 0x0001480001067983 */ /* 0x000ee20000300800 */
[C---:B------:R-:W-:Y:S02]  /*d130*/  FFMA R54, R252.reuse, R5, R54 ;  /* 0x00000005fc367223 */ /* 0x040fe40000000036 */
[----:B------:R-:W-:Y:S01]  /*d140*/  F2FP.BF16.F32.PACK_AB R50, R53, R52 ;  /* 0x000000343532723e */ /* 0x000fe200000010ff */
[----:B------:R-:W4:Y:S01]  /*d150*/  LDL.LU R5, [R1+0x14c] ;  /* 0x00014c0001057983 */ /* 0x000f220000300800 */
[C---:B------:R-:W-:Y:S01]  /*d160*/  FFMA R55, R252.reuse, R12, R55 ;  /* 0x0000000cfc377223 */ /* 0x040fe20000000037 */
[C---:B------:R-:W-:Y:S02]  /*d170*/  FFMA R24, R252.reuse, R232, R24 ;  /* 0x000000e8fc187223 */ /* 0x040fe40000000018 */
[----:B------:R-:W4:Y:S01]  /*d180*/  LDL.LU R188, [R1+0x6c] ;  /* 0x00006c0001bc7983 */ /* 0x000f220000300800 */
[C---:B------:R-:W-:Y:S01]  /*d190*/  FFMA R25, R252.reuse, R11, R25 ;  /* 0x0000000bfc197223 */ /* 0x040fe20000000019 */
[----:B------:R-:W-:Y:S02]  /*d1a0*/  F2FP.BF16.F32.PACK_AB R51, R55, R54 ;  /* 0x000000363733723e */ /* 0x000fe400000010ff */
        /* <DEDUP_REMOVED lines=8> */
[----:B------:R-:W4:Y:S04]  /*d230*/  LDL.LU R212, [R1+0x154] ;  /* 0x0001540001d47983 */ /* 0x000f280000300800 */
        /* <DEDUP_REMOVED lines=15> */
[----:B------:R-:W-:Y:S01]  /*d330*/  STS.128 [R2+0xc000], R48 ;  /* 0x00c0003002007388 */ /* 0x000fe20000000c00 */
[C---:B--2---:R-:W-:Y:S03]  /*d340*/  FFMA R29, R252.reuse, R7, R29 ;  /* 0x00000007fc1d7223 */ /* 0x044fe6000000001d */
[----:B------:R-:W2:Y:S02]  /*d350*/  LDL.LU R7, [R1+0x194] ;  /* 0x0001940001077983 */ /* 0x000ea40000300800 */
[----:B------:R-:W-:Y:S01]  /*d360*/  F2FP.BF16.F32.PACK_AB R26, R29, R28 ;  /* 0x0000001c1d1a723e */ /* 0x000fe200000010ff */
[C---:B---3--:R-:W-:Y:S02]  /*d370*/  FFMA R30, R252.reuse, R6, R30 ;  /* 0x00000006fc1e7223 */ /* 0x048fe4000000001e */
[----:B------:R-:W3:Y:S01]  /*d380*/  LDL.LU R6, [R1+0x198] ;  /* 0x0001980001067983 */ /* 0x000ee20000300800 */
[C---:B----4-:R-:W-:Y:S01]  /*d390*/  FFMA R31, R252.reuse, R5, R31 ;  /* 0x00000005fc1f7223 */ /* 0x050fe2000000001f */
[C---:B------:R-:W-:Y:S02]  /*d3a0*/  FFMA R32, R252.reuse, R239, R32 ;  /* 0x000000effc207223 */ /* 0x040fe40000000020 */
[----:B------:R-:W4:Y:S01]  /*d3b0*/  LDL.LU R5, [R1+0x19c] ;  /* 0x00019c0001057983 */ /* 0x000f220000300800 */
[C---:B------:R-:W-:Y:S01]  /*d3c0*/  FFMA R33, R252.reuse, R188, R33 ;  /* 0x000000bcfc217223 */ /* 0x040fe20000000021 */
[----:B------:R-:W-:Y:S01]  /*d3d0*/  F2FP.BF16.F32.PACK_AB R27, R31, R30 ;  /* 0x0000001e1f1b723e */ /* 0x000fe200000010ff */
[C---:B------:R-:W-:Y:S03]  /*d3e0*/  FFMA R34, R252.reuse, R189, R34 ;  /* 0x000000bdfc227223 */ /* 0x040fe60000000022 */
[----:B------:R-:W-:Y:S01]  /*d3f0*/  F2FP.BF16.F32.PACK_AB R32, R33, R32 ;  /* 0x000000202120723e */ /* 0x000fe200000010ff */
[----:B------:R-:W-:Y:S01]  /*d400*/  STS.128 [R4+0xd200], R24 ;  /* 0x00d2001804007388 */ /* 0x000fe20000000c00 */
[C---:B------:R-:W-:Y:S01]  /*d410*/  FFMA R35, R252.reuse, R214, R35 ;  /* 0x000000d6fc237223 */ /* 0x040fe20000000023 */
[C---:B------:R-:W-:Y:S04]  /*d420*/  FFMA R36, R252.reuse, R215, R36 ;  /* 0x000000d7fc247223 */ /* 0x040fe80000000024 */
[----:B------:R-:W-:Y:S01]  /*d430*/  F2FP.BF16.F32.PACK_AB R33, R35, R34 ;  /* 0x000000222321723e */ /* 0x000fe200000010ff */
[C---:B------:R-:W-:Y:S01]  /*d440*/  FFMA R37, R252.reuse, R212, R37 ;  /* 0x000000d4fc257223 */ /* 0x040fe20000000025 */
[C---:B------:R-:W-:Y:S04]  /*d450*/  FFMA R38, R252.reuse, R213, R38 ;  /* 0x000000d5fc267223 */ /* 0x040fe80000000026 */
[----:B------:R-:W-:Y:S01]  /*d460*/  F2FP.BF16.F32.PACK_AB R34, R37, R36 ;  /* 0x000000242522723e */ /* 0x000fe200000010ff */
[C---:B------:R-:W-:Y:S01]  /*d470*/  FFMA R39, R252.reuse, R206, R39 ;  /* 0x000000cefc277223 */ /* 0x040fe20000000027 */
[C---:B------:R-:W-:Y:S04]  /*d480*/  FFMA R20, R252.reuse, R207, R20 ;  /* 0x000000cffc147223 */ /* 0x040fe80000000014 */
[----:B------:R-:W-:Y:S01]  /*d490*/  F2FP.BF16.F32.PACK_AB R35, R39, R38 ;  /* 0x000000262723723e */ /* 0x000fe200000010ff */
[C---:B------:R-:W-:Y:S04]  /*d4a0*/  FFMA R21, R252.reuse, R204, R21 ;  /* 0x000000ccfc157223 */ /* 0x040fe80000000015 */
[----:B------:R-:W-:Y:S01]  /*d4b0*/  STS.128 [R2+0xd000], R32 ;  /* 0x00d0002002007388 */ /* 0x000fe20000000c00 */
[C---:B------:R-:W-:Y:S01]  /*d4c0*/  FFMA R22, R252.reuse, R205, R22 ;  /* 0x000000cdfc167223 */ /* 0x040fe20000000016 */
[----:B------:R-:W-:Y:S01]  /*d4d0*/  F2FP.BF16.F32.PACK_AB R20, R21, R20 ;  /* 0x000000141514723e */ /* 0x000fe200000010ff */
        /* <DEDUP_REMOVED lines=16> */
[C---:B--2---:R-:W-:Y:S05]  /*d5e0*/  FFMA R17, R252.reuse, R7, R17 ;  /* 0x00000007fc117223 */ /* 0x044fea0000000011 */
[----:B------:R-:W-:Y:S01]  /*d5f0*/  F2FP.BF16.F32.PACK_AB R230, R17, R16 ;  /* 0x0000001011e6723e */ /* 0x000fe200000010ff */
[C---:B---3--:R-:W-:Y:S01]  /*d600*/  FFMA R18, R252.reuse, R6, R18 ;  /* 0x00000006fc127223 */ /* 0x048fe20000000012 */
[----:B----4-:R-:W-:Y:S05]  /*d610*/  FFMA R19, R252, R5, R19 ;  /* 0x00000005fc137223 */ /* 0x010fea0000000013 */
[----:B------:R-:W-:Y:S05]  /*d620*/  F2FP.BF16.F32.PACK_AB R231, R19, R18 ;  /* 0x0000001213e7723e */ /* 0x000fea00000010ff */
[----:B------:R1:W-:Y:S01]  /*d630*/  STS.128 [R2+0xe000], R228 ;  /* 0x00e000e402007388 */ /* 0x0003e20000000c00 */
[----:B------:R-:W-:Y:S01]  /*d640*/  @!PT LDS RZ, [RZ] ;  /* 0x00000000fffff984 */ /* 0x000fe20000000800 */
[----:B------:R-:W-:Y:S01]  /*d650*/  @!PT LDS RZ, [RZ] ;  /* 0x00000000fffff984 */ /* 0x000fe20000000800 */
[----:B------:R-:W-:Y:S01]  /*d660*/  @!PT LDS RZ, [RZ] ;  /* 0x00000000fffff984 */ /* 0x000fe20000000800 */
[----:B------:R-:W-:Y:S01]  /*d670*/  @!PT LDS RZ, [RZ] ;  /* 0x00000000fffff984 */ /* 0x000fe20000000800 */
[----:B------:R2:W-:Y:S06]  /*d680*/  MEMBAR.ALL.CTA ;  /* 0x0000000000007992 */ /* 0x0005ec0000008000 */
[----:B--2---:R-:W2:Y:S02]  /*d690*/  FENCE.VIEW.ASYNC.S ;  /* 0x00000000000073c6 */ /* 0x004ea40000000000 */
[----:B--2---:R-:W-:Y:S06]  /*d6a0*/  BAR.SYNC.DEFER_BLOCKING 0x1, 0x80 ;  /* 0x0042000000007b1d */ /* 0x004fec0000010000 */
[----:B-1----:R1:W5:Y:S01]  /*d6b0*/  LDL.LU R2, [R1+0x200] ;  /* 0x0002000001027983 */ /* 0x0023620000300800 */
[----:B------:R-:W-:Y:S05]  /*d6c0*/  @P1 BRA `(.L_x_105) ;  /* 0x0000000400301947 */ /* 0x000fea0003800000 */
[----:B------:R-:W2:Y:S01]  /*d6d0*/  LDL.LU R0, [R1+0x1d4] ;  /* 0x0001d40001007983 */ /* 0x000ea20000300800 */
[----:B------:R-:W3:Y:S01]  /*d6e0*/  LDCU.64 UR8, c[0x0][0x348] ;  /* 0x00006900ff0877ac */ /* 0x000ee20008000a00 */
[----:B------:R-:W-:Y:S02]  /*d6f0*/  UIMAD UR5, UR43, 0xf000, UR4 ;  /* 0x0000f0002b0578a4 */ /* 0x000fe4000f8e0204 */
[----:B------:R-:W-:Y:S02]  /*d700*/  UIMAD UR65, UR47, 0xf0, URZ ;  /* 0x000000f02f4178a4 */ /* 0x000fe4000f8e02ff */
[----:B------:R-:W-:Y:S01]  /*d710*/  UIADD3 UR64, UPT, UPT, UR5, 0x200, URZ ;  /* 0x0000020005407890 */ /* 0x000fe2000fffe0ff */
[----:B------:R-:W-:Y:S01]  /*d720*/  UMOV UR67, UR36 ;  /* 0x0000002400437c82 */ /* 0x000fe20008000000 */
[----:B------:R-:W-:Y:S02]  /*d730*/  UIADD3 UR61, UPT, UPT, UR65, 0x10, URZ ;  /* 0x00000010413d7890 */ /* 0x000fe4000fffe0ff */
        /* <DEDUP_REMOVED lines=23> */
[----:B------:R-:W-:Y:S01]  /*d8b0*/  UMOV UR11, UR36 ;  /* 0x00000024000b7c82 */ /* 0x000fe20008000000 */
[----:B------:R-:W-:Y:S02]  /*d8c0*/  UIADD3 UR69, UPT, UPT, UR65, 0xa0, URZ ;  /* 0x000000a041457890 */ /* 0x000fe4000fffe0ff */
[----:B------:R-:W-:Y:S01]  /*d8d0*/  UIADD3 UR68, UPT, UPT, UR5, 0xa200, URZ ;  /* 0x0000a20005447890 */ /* 0x000fe2000fffe0ff */
[----:B------:R-:W-:Y:S01]  /*d8e0*/  UMOV UR71, UR36 ;  /* 0x0000002400477c82 */ /* 0x000fe20008000000 */
[----:B------:R-:W-:Y:S02]  /*d8f0*/  UIADD3 UR73, UPT, UPT, UR65, 0xb0, URZ ;  /* 0x000000b041497890 */ /* 0x000fe4000fffe0ff */
[----:B------:R-:W-:Y:S01]  /*d900*/  UIADD3 UR72, UPT, UPT, UR5, 0xb200, URZ ;  /* 0x0000b20005487890 */ /* 0x000fe2000fffe0ff */
[----:B------:R-:W-:Y:S01]  /*d910*/  UMOV UR75, UR36 ;  /* 0x00000024004b7c82 */ /* 0x000fe20008000000 */
[----:B--2---:R-:W-:Y:S01]  /*d920*/  R2UR UR10, R0 ;  /* 0x00000000000a72ca */ /* 0x004fe200000e0000 */
[----:B---3--:R-:W-:Y:S02]  /*d930*/  UIADD3 UR76, UP0, UPT, UR8, 0x680, URZ ;  /* 0x00000680084c7890 */ /* 0x008fe4000ff1e0ff */
[----:B------:R-:W-:Y:S02]  /*d940*/  UIADD3 UR8, UPT, UPT, UR5, 0x9200, URZ ;  /* 0x0000920005087890 */ /* 0x000fe4000fffe0ff */
[----:B------:R-:W-:Y:S02]  /*d950*/  UIADD3.X UR77, UPT, UPT, URZ, UR9, URZ, UP0, !UPT ;  /* 0x00000009ff4d7290 */ /* 0x000fe400087fe4ff */
[----:B------:R-:W-:Y:S06]  /*d960*/  UIADD3 UR9, UPT, UPT, UR65, 0x90, URZ ;  /* 0x0000009041097890 */ /* 0x000fec000fffe0ff */
[----:B------:R-:W-:Y:S07]  /*d970*/  USHF.L.U32 UR66, UR10, 0x7, URZ ;  /* 0x000000070a427899 */ /* 0x000fee00080006ff */
[----:B------:R-:W-:Y:S01]  /*d980*/  UMOV UR62, UR66 ;  /* 0x00000042003e7c82 */ /* 0x000fe20008000000 */
[----:B------:R-:W-:Y:S01]  /*d990*/  UMOV UR58, UR66 ;  /* 0x00000042003a7c82 */ /* 0x000fe20008000000 */
[----:B------:R2:W-:Y:S01]  /*d9a0*/  UTMASTG.3D [UR64], [UR76] ;  /* 0x000000404c0073b5 */ /* 0x0005e20008010000 */
[----:B------:R-:W-:Y:S01]  /*d9b0*/  UMOV UR34, UR66 ;  /* 0x0000004200227c82 */ /* 0x000fe20008000000 */
[----:B------:R-:W-:Y:S01]  /*d9c0*/  UMOV UR30, UR66 ;  /* 0x00000042001e7c82 */ /* 0x000fe20008000000 */
[----:B------:R-:W-:Y:S01]  /*d9d0*/  UMOV UR26, UR66 ;  /* 0x00000042001a7c82 */ /* 0x000fe20008000000 */
[----:B------:R-:W-:Y:S01]  /*d9e0*/  UMOV UR22, UR66 ;  /* 0x0000004200167c82 */ /* 0x000fe20008000000 */
[----:B------:R-:W-:Y:S01]  /*d9f0*/  UMOV UR18, UR66 ;  /* 0x0000004200127c82 */ /* 0x000fe20008000000 */
[----:B------:R-:W-:Y:S01]  /*da00*/  UMOV UR14, UR66 ;  /* 0x00000042000e7c82 */ /* 0x000fe20008000000 */
[----:B------:R-:W-:Y:S01]  /*da10*/  UMOV UR10, UR66 ;  /* 0x00000042000a7c82 */ /* 0x000fe20008000000 */
[----:B------:R3:W-:Y:S01]  /*da20*/  UTMASTG.3D [UR60], [UR76] ;  /* 0x0000003c4c0073b5 */ /* 0x0007e20008010000 */
[----:B------:R-:W-:Y:S01]  /*da30*/  UMOV UR70, UR66 ;  /* 0x0000004200467c82 */ /* 0x000fe20008000000 */
[----:B------:R-:W-:Y:S01]  /*da40*/  UMOV UR74, UR66 ;  /* 0x00000042004a7c82 */ /* 0x000fe20008000000 */
[----:B------:R-:W-:Y:S01]  /*da50*/  UTMASTG.3D [UR56], [UR76] ;  /* 0x000000384c0073b5 */ /* 0x000fe20008010000 */
[----:B------:R-:W-:Y:S01]  /*da60*/  UTMASTG.3D [UR32], [UR76] ;  /* 0x000000204c0073b5 */ /* 0x000fe20008010000 */
[----:B------:R-:W-:Y:S01]  /*da70*/  UTMASTG.3D [UR28], [UR76] ;  /* 0x0000001c4c0073b5 */ /* 0x000fe20008010000 */
[----:B--2---:R-:W-:Y:S01]  /*da80*/  UIADD3 UR64, UPT, UPT, UR5, 0xe200, URZ ;  /* 0x0000e20005407890 */ /* 0x004fe2000fffe0ff */
[----:B------:R-:W-:Y:S01]  /*da90*/  UTMASTG.3D [UR24], [UR76] ;  /* 0x000000184c0073b5 */ /* 0x000fe20008010000 */
[----:B---3--:R-:W-:Y:S02]  /*daa0*/  UIADD3 UR61, UPT, UPT, UR65, 0xc0, URZ ;  /* 0x000000c0413d7890 */ /* 0x008fe4000fffe0ff */
[----:B------:R-:W-:Y:S01]  /*dab0*/  UIADD3 UR60, UPT, UPT, UR5, 0xc200, URZ ;  /* 0x0000c200053c7890 */ /* 0x000fe2000fffe0ff */
[----:B------:R-:W-:Y:S01]  /*dac0*/  UTMASTG.3D [UR20], [UR76] ;  /* 0x000000144c0073b5 */ /* 0x000fe20008010000 */
[----:B------:R2:W-:Y:S01]  /*dad0*/  UTMASTG.3D [UR16], [UR76] ;  /* 0x000000104c0073b5 */ /* 0x0005e20008010000 */
[----:B------:R3:W-:Y:S01]  /*dae0*/  UTMASTG.3D [UR12], [UR76] ;  /* 0x0000000c4c0073b5 */ /* 0x0007e20008010000 */
[----:B------:R3:W-:Y:S01]  /*daf0*/  UTMASTG.3D [UR8], [UR76] ;  /* 0x000000084c0073b5 */ /* 0x0007e20008010000 */
[----:B------:R3:W-:Y:S01]  /*db00*/  UTMASTG.3D [UR68], [UR76] ;  /* 0x000000444c0073b5 */ /* 0x0007e20008010000 */
[----:B------:R3:W-:Y:S01]  /*db10*/  UTMASTG.3D [UR72], [UR76] ;  /* 0x000000484c0073b5 */ /* 0x0007e20008010000 */
[----:B--2---:R-:W-:Y:S02]  /*db20*/  UIADD3 UR17, UPT, UPT, UR65, 0xd0, URZ ;  /* 0x000000d041117890 */ /* 0x004fe4000fffe0ff */
[----:B------:R-:W-:Y:S02]  /*db30*/  UIADD3 UR16, UPT, UPT, UR5, 0xd200, URZ ;  /* 0x0000d20005107890 */ /* 0x000fe4000fffe0ff */
[----:B------:R-:W-:Y:S01]  /*db40*/  UIADD3 UR65, UPT, UPT, UR65, 0xe0, URZ ;  /* 0x000000e041417890 */ /* 0x000fe2000fffe0ff */
[----:B------:R3:W-:Y:S06]  /*db50*/  UTMASTG.3D [UR60], [UR76] ;  /* 0x0000003c4c0073b5 */ /* 0x0007ec0008010000 */
[----:B------:R3:W-:Y:S02]  /*db60*/  UTMASTG.3D [UR16], [UR76] ;  /* 0x000000104c0073b5 */ /* 0x0007e40008010000 */
[----:B------:R3:W-:Y:S02]  /*db70*/  UTMASTG.3D [UR64], [UR76] ;  /* 0x000000404c0073b5 */ /* 0x0007e40008010000 */
[----:B---3--:R0:W-:Y:S02]  /*db80*/  UTMACMDFLUSH ;  /* 0x00000000000079b7 */ /* 0x0081e40000000000 */
.L_x_105:
[----:B------:R-:W-:Y:S05]  /*db90*/  BSYNC.RECONVERGENT B0 ;  /* 0x0000000000007941 */ /* 0x000fea0003800200 */
.L_x_104:
[----:B------:R-:W-:Y:S04]  /*dba0*/  BSSY.RECONVERGENT B0, `(.L_x_106) ;  /* 0x0000003000007945 */ /* 0x000fe80003800200 */
[----:B------:R-:W-:Y:S05]  /*dbb0*/  @P0 BRA `(.L_x_107) ;  /* 0x0000000000040947 */ /* 0x000fea0003800000 */
[----:B------:R-:W-:Y:S04]  /*dbc0*/  DEPBAR.LE SB0, 0x0 ;  /* 0x000080000000791a */ /* 0x000fe80000000000 */
.L_x_107:
[----:B------:R-:W-:Y:S05]  /*dbd0*/  BSYNC.RECONVERGENT B0 ;  /* 0x0000000000007941 */ /* 0x000fea0003800200 */
.L_x_106:
[----:B------:R-:W2:Y:S01]  /*dbe0*/  LDL.LU R0, [R1+0x1e8] ;  /* 0x0001e80001007983 */ /* 0x000ea20000300800 */
[----:B------:R-:W-:Y:S01]  /*dbf0*/  BAR.SYNC.DEFER_BLOCKING 0x1, 0x80 ;  /* 0x0042000000007b1d */ /* 0x000fe20000010000 */
[----:B--2---:R-:W-:Y:S11]  /*dc00*/  R2UR UR5, R0 ;  /* 0x00000000000572ca */ /* 0x004ff600000e0000 */
[----:B------:R-:W-:Y:S02]  /*dc10*/  @!UPT UIADD3 URZ, UPT, UPT, URZ, URZ, URZ ;  /* 0x000000fffffff290 */ /* 0x000fe4000fffe0ff */
[----:B------:R-:W-:Y:S04]  /*dc20*/  UIADD3 UR5, UPT, UPT, UR5, 0x1, URZ ;  /* 0x0000000105057890 */ /* 0x000fe8000fffe0ff */
[----:B------:R-:W-:Y:S02]  /*dc30*/  UISETP.NE.AND UP0, UPT, UR5, URZ, UPT ;  /* 0x000000ff0500728c */ /* 0x000fe4000bf05270 */
[----:B------:R-:W-:Y:S05]  /*dc40*/  MOV R0, UR5 ;  /* 0x0000000500007c02 */ /* 0x000fea0008000f00 */
[----:B------:R2:W-:Y:S02]  /*dc50*/  STL [R1+0x1e8], R0 ;  /* 0x0001e80001007387 */ /* 0x0005e40000100800 */
[----:B------:R-:W-:Y:S05]  /*dc60*/  BRA.U !UP0, `(.L_x_108) ;  /* 0x00000001083c7547 */ /* 0x000fea000b800000 */
[----:B------:R-:W3:Y:S04]  /*dc70*/  LDL.LU R3, [R1+0x1fc] ;  /* 0x0001fc0001037983 */ /* 0x000ee80000300800 */
[----:B--2---:R-:W2:Y:S02]  /*dc80*/  LDL.LU R0, [R1+0x1e4] ;  /* 0x0001e40001007983 */ /* 0x004ea40000300800 */
[----:B--2---:R-:W-:Y:S02]  /*dc90*/  R2UR UR5, R0 ;  /* 0x00000000000572ca */ /* 0x004fe400000e0000 */
[----:B---3--:R-:W-:Y:S02]  /*dca0*/  ISETP.NE.AND P0, PT, R3, RZ, PT ;  /* 0x000000ff0300720c */ /* 0x008fe40003f05270 */
[----:B------:R-:W2:Y:S09]  /*dcb0*/  S2R R3, SR_CgaCtaId ;  /* 0x0000000000037919 */ /* 0x000eb20000008800 */
[----:B------:R-:W-:Y:S05]  /*dcc0*/  IMAD.U32 R0, RZ, RZ, UR5 ;  /* 0x00000005ff007e24 */ /* 0x000fea000f8e00ff */
[----:B------:R-:W-:Y:S01]  /*dcd0*/  @P0 LEA R0, R0, UR4, 0x3 ;  /* 0x0000000400000c11 */ /* 0x000fe2000f8e18ff */
[----:B------:R-:W-:Y:S04]  /*dce0*/  UIADD3 UR4, UPT, UPT, UR5, 0x1, URZ ;  /* 0x0000000105047890 */ /* 0x000fe8000fffe0ff */
[----:B------:R-:W-:Y:S01]  /*dcf0*/  @P0 VIADD R0, R0, 0x50 ;  /* 0x0000005000000836 */ /* 0x000fe20000000000 */
[----:B------:R-:W-:Y:S04]  /*dd00*/  UISETP.NE.AND UP0, UPT, UR4, 0x2, UPT ;  /* 0x000000020400788c */ /* 0x000fe8000bf05270 */
[----:B------:R-:W-:Y:S01]  /*dd10*/  USEL UR4, UR4, URZ, UP0 ;  /* 0x000000ff04047287 */ /* 0x000fe20008000000 */
[----:B--2---:R-:W-:Y:S04]  /*dd20*/  @P0 PRMT R0, R3, 0x654, R0 ;  /* 0x0000065403000816 */ /* 0x004fe80000000000 */
[----:B------:R2:W-:Y:S02]  /*dd30*/  @P0 SYNCS.ARRIVE.TRANS64.RED.A1T0 RZ, [R0+URZ], RZ ;  /* 0x000000ff00ff09a7 */ /* 0x0005e400081004ff */
[----:B--2---:R-:W-:Y:S05]  /*dd40*/  IMAD.U32 R0, RZ, RZ, UR4 ;  /* 0x00000004ff007e24 */ /* 0x004fea000f8e00ff */
[----:B------:R3:W-:Y:S02]  /*dd50*/  STL [R1+0x1e4], R0 ;  /* 0x0001e40001007387 */ /* 0x0007e40000100800 */
.L_x_108:
[----:B------:R-:W4:Y:S01]  /*dd60*/  LDL.LU R7, [R1+0x1f8] ;  /* 0x0001f80001077983 */ /* 0x000f220000300800 */
[----:B------:R-:W-:Y:S02]  /*dd70*/  UISETP.NE.AND UP2, UPT, UR7, 0x2, UPT ;  /* 0x000000020700788c */ /* 0x000fe4000bf45270 */
[----:B------:R-:W-:Y:S01]  /*dd80*/  UISETP.NE.AND UP1, UPT, UR44, 0x2, UPT ;  /* 0x000000022c00788c */ /* 0x000fe2000bf25270 */
[----:B------:R-:W4:Y:S01]  /*dd90*/  LDL.LU R6, [R1+0x1dc] ;  /* 0x0001dc0001067983 */ /* 0x000f220000300800 */
[----:B------:R-:W-:Y:S02]  /*dda0*/  UIADD3 UR47, UPT, UPT, UR41, UR45, URZ ;  /* 0x0000002d292f7290 */ /* 0x000fe4000fffe0ff */
[----:B------:R-:W-:Y:S01]  /*ddb0*/  USEL UR5, URZ, 0x1, UP1 ;  /* 0x00000001ff057887 */ /* 0x000fe20008800000 */
[----:B------:R-:W4:Y:S01]  /*ddc0*/  LDL.LU R5, [R1+0x1ec] ;  /* 0x0001ec0001057983 */ /* 0x000f220000300800 */
[----:B------:R-:W-:Y:S02]  /*ddd0*/  USEL UR44, UR44, URZ, UP1 ;  /* 0x000000ff2c2c7287 */ /* 0x000fe40008800000 */
[----:B------:R-:W-:Y:S01]  /*dde0*/  USEL UR43, UR7, URZ, UP2 ;  /* 0x000000ff072b7287 */ /* 0x000fe20009000000 */
[----:B------:R-:W4:Y:S04]  /*ddf0*/  LDL.LU R4, [R1+0x1f0] ;  /* 0x0001f00001047983 */ /* 0x000f280000300800 */
[----:B------:R-:W4:Y:S04]  /*de00*/  LDL.LU R3, [R1+0x1f4] ;  /* 0x0001f40001037983 */ /* 0x000f280000300800 */
[----:B--23--:R-:W2:Y:S02]  /*de10*/  LDL R0, [R1+0x1e0] ;  /* 0x0001e00001007983 */ /* 0x00cea40000100800 */
[----:B--2---:R-:W-:Y:S02]  /*de20*/  R2UR UR36, R0 ;  /* 0x00000000002472ca */ /* 0x004fe400000e0000 */
[----:B----4-:R-:W-:Y:S02]  /*de30*/  R2UR UR11, R6 ;  /* 0x00000000060b72ca */ /* 0x010fe400000e0000 */
[----:B------:R-:W-:Y:S02]  /*de40*/  R2UR UR4, R7 ;  /* 0x00000000070472ca */ /* 0x000fe400000e0000 */
[----:B------:R-:W-:Y:S02]  /*de50*/  R2UR UR10, R5 ;  /* 0x00000000050a72ca */ /* 0x000fe400000e0000 */
[----:B------:R-:W-:Y:S02]  /*de60*/  R2UR UR8, R3 ;  /* 0x00000000030872ca */ /* 0x000fe400000e0000 */
[----:B------:R-:W-:Y:S05]  /*de70*/  R2UR UR9, R4 ;  /* 0x00000000040972ca */ /* 0x000fea00000e0000 */
[----:B------:R-:W-:Y:S02]  /*de80*/  UISETP.NE.AND UP0, UPT, UR11, 0x2, UPT ;  /* 0x000000020b00788c */ /* 0x000fe4000bf05270 */
[----:B------:R-:W-:Y:S02]  /*de90*/  UISETP.NE.AND UP3, UPT, UR4, URZ, UPT ;  /* 0x000000ff0400728c */ /* 0x000fe4000bf65270 */
[----:B------:R-:W-:Y:S02]  /*dea0*/  UIADD3 UR4, UPT, UPT, UR42, UR46, URZ ;  /* 0x0000002e2a047290 */ /* 0x000fe4000fffe0ff */
[----:B------:R-:W-:Y:S02]  /*deb0*/  USEL UR6, URZ, 0x1, UP0 ;  /* 0x00000001ff067887 */ /* 0x000fe40008000000 */
[----:B------:R-:W-:Y:S02]  /*dec0*/  ULOP3.LUT UR9, UR9, UR5, URZ, 0x3c, !UPT ;  /* 0x0000000509097292 */ /* 0x000fe4000f8e3cff */
[----:B------:R-:W-:Y:S01]  /*ded0*/  ULOP3.LUT UR10, UR10, UR6, URZ, 0x3c, !UPT ;  /* 0x000000060a0a7292 */ /* 0x000fe2000f8e3cff */
[----:B------:R-:W-:Y:S01]  /*dee0*/  IMAD.U32 R3, RZ, RZ, UR4 ;  /* 0x00000004ff037e24 */ /* 0x000fe2000f8e00ff */
[----:B------:R-:W-:Y:S02]  /*def0*/  USEL UR4, URZ, 0x1, UP2 ;  /* 0x00000001ff047887 */ /* 0x000fe40009000000 */
[----:B------:R-:W-:Y:S02]  /*df00*/  USEL UR15, UR11, URZ, UP0 ;  /* 0x000000ff0b0f7287 */ /* 0x000fe40008000000 */
[----:B------:R2:W-:Y:S01]  /*df10*/  STL [R1+0x1d4], R3 ;  /* 0x0001d40301007387 */ /* 0x0005e20000100800 */
[----:B------:R-:W-:Y:S01]  /*df20*/  IMAD.U32 R0, RZ, RZ, UR10 ;  /* 0x0000000aff007e24 */ /* 0x000fe2000f8e00ff */
[----:B------:R-:W-:Y:S04]  /*df30*/  ULOP3.LUT UR8, UR8, UR4, URZ, 0x3c, !UPT ;  /* 0x0000000408087292 */ /* 0x000fe8000f8e3cff */
[----:B------:R3:W-:Y:S01]  /*df40*/  STL [R1+0x1ec], R0 ;  /* 0x0001ec0001007387 */ /* 0x0007e20000100800 */
[----:B--2---:R-:W-:Y:S02]  /*df50*/  IMAD.U32 R3, RZ, RZ, UR9 ;  /* 0x00000009ff037e24 */ /* 0x004fe4000f8e00ff */
[----:B---3--:R-:W-:Y:S05]  /*df60*/  IMAD.U32 R0, RZ, RZ, UR8 ;  /* 0x00000008ff007e24 */ /* 0x008fea000f8e00ff */
[----:B------:R3:W-:Y:S04]  /*df70*/  STL [R1+0x1f4], R0 ;  /* 0x0001f40001007387 */ /* 0x0007e80000100800 */
[----:B------:R3:W-:Y:S01]  /*df80*/  STL [R1+0x1f0], R3 ;  /* 0x0001f00301007387 */ /* 0x0007e20000100800 */
[----:B------:R-:W-:Y:S05]  /*df90*/  BRA.U UP3, `(.L_x_109) ;  /* 0xffffff6d037c7547 */ /* 0x000fea000b83ffff */
[----:B---3--:R-:W2:Y:S02]  /*dfa0*/  LDL.LU R0, [R1+0x1d8] ;  /* 0x0001d80001007983 */ /* 0x008ea40000300800 */
[----:B--2---:R-:W-:-:S13]  /*dfb0*/  R2UR UR4, R0 ;  /* 0x00000000000472ca */ /* 0x004fda00000e0000 */
[----:B------:R-:W-:-:S09]  /*dfc0*/  UISETP.NE.AND UP0, UPT, UR4, URZ, UPT ;  /* 0x000000ff0400728c */ /* 0x000fd2000bf05270 */
[----:B------:R-:W-:Y:S05]  /*dfd0*/  BRA.U !UP0, `(.L_x_110) ;  /* 0x00000001084c7547 */ /* 0x000fea000b800000 */
[----:B------:R-:W2:Y:S02]  /*dfe0*/  LDCU.64 UR4, c[0x0][0x890] ;  /* 0x00011200ff0477ac */ /* 0x000ea40008000a00 */
[----:B--2---:R-:W-:-:S04]  /*dff0*/  UISETP.NE.U32.AND UP0, UPT, UR4, URZ, UPT ;  /* 0x000000ff0400728c */ /* 0x004fc8000bf05070 */
[----:B------:R-:W-:-:S09]  /*e000*/  UISETP.NE.AND.EX UP0, UPT, UR5, URZ, UPT, UP0 ;  /* 0x000000ff0500728c */ /* 0x000fd2000bf05300 */
[----:B------:R-:W-:Y:S05]  /*e010*/  BRA.U UP0, `(.L_x_111) ;  /* 0x00000001000c7547 */ /* 0x000fea000b800000 */
[----:B------:R-:W-:-:S13]  /*e020*/  FSETP.NEU.AND P0, PT, R252, RZ, PT ;  /* 0x000000fffc00720b */ /* 0x000fda0003f0d000 */
[----:B------:R-:W-:Y:S05]  /*e030*/  @!P0 EXIT ;  /* 0x000000000000894d */ /* 0x000fea0003800000 */
[----:B------:R-:W-:Y:S05]  /*e040*/  BRA `(.L_x_110) ;  /* 0x0000000000307947 */ /* 0x000fea0003800000 */
.L_x_111:
[----:B------:R-:W2:Y:S01]  /*e050*/  LDL.LU R0, [R1+0x1d0] ;  /* 0x0001d00001007983 */ /* 0x000ea20000300800 */
[----:B------:R-:W-:Y:S01]  /*e060*/  BSSY.RECONVERGENT B0, `(.L_x_110) ;  /* 0x000000a000007945 */ /* 0x000fe20003800200 */
[----:B--2---:R-:W-:-:S13]  /*e070*/  LOP3.LUT P0, RZ, R0, 0xff, RZ, 0xc0, !PT ;  /* 0x000000ff00ff7812 */ /* 0x004fda000780c0ff */
[----:B------:R-:W-:Y:S05]  /*e080*/  @P0 BRA `(.L_x_112) ;  /* 0x0000000000140947 */ /* 0x000fea0003800000 */
[----:B------:R-:W2:Y:S02]  /*e090*/  LDCU.64 UR4, c[0x0][0x888] ;  /* 0x00011100ff0477ac */ /* 0x000ea40008000a00 */
[----:B--2---:R-:W-:-:S04]  /*e0a0*/  ISETP.NE.U32.AND P0, PT, RZ, UR4, PT ;  /* 0x00000004ff007c0c */ /* 0x004fc8000bf05070 */
[----:B------:R-:W-:-:S13]  /*e0b0*/  ISETP.NE.AND.EX P0, PT, RZ, UR5, PT, P0 ;  /* 0x00000005ff007c0c */ /* 0x000fda000bf05300 */
[----:B------:R-:W-:Y:S05]  /*e0c0*/  @!P0 EXIT ;  /* 0x000000000000894d */ /* 0x000fea0003800000 */
[----:B------:R-:W-:Y:S05]  /*e0d0*/  BRA `(.L_x_113) ;  /* 0x0000000000087947 */ /* 0x000fea0003800000 */
.L_x_112:
[----:B------:R-:W-:-:S13]  /*e0e0*/  FSETP.NEU.AND P0, PT, R252, RZ, PT ;  /* 0x000000fffc00720b */ /* 0x000fda0003f0d000 */
[----:B------:R-:W-:Y:S05]  /*e0f0*/  @!P0 EXIT ;  /* 0x000000000000894d */ /* 0x000fea0003800000 */
.L_x_113:
[----:B------:R-:W-:Y:S05]  /*e100*/  BSYNC.RECONVERGENT B0 ;  /* 0x0000000000007941 */ /* 0x000fea0003800200 */
.L_x_110:
[----:B------:R-:W-:-:S04]  /*e110*/  DEPBAR.LE SB0, 0x0 ;  /* 0x000080000000791a */ /* 0x000fc80000000000 */
[----:B------:R-:W-:Y:S05]  /*e120*/  EXIT ;  /* 0x000000000000794d */ /* 0x000fea0003800000 */
.L_x_19:
[----:B---3--:R3:W4:Y:S02]  /*e130*/  SYNCS.PHASECHK.TRANS64.TRYWAIT P0, [R5+URZ+0xc0], R4 ;  /* 0x0000c004050075a7 */ /* 0x00872400080011ff */
[----:B----4-:R-:W-:Y:S05]  /*e140*/  @!P0 NANOSLEEP.SYNCS 0x989680 ;  /* 0x009896800000895d */ /* 0x010fea0003900000 */
[----:B------:R-:W4:Y:S02]  /*e150*/  @!P0 SYNCS.PHASECHK.TRANS64 P0, [R5+URZ+0xc0], R4 ;  /* 0x0000c004050085a7 */ /* 0x000f2400080010ff */
[----:B----4-:R-:W-:Y:S05]  /*e160*/  @!P0 BRA `(.L_x_19) ;  /* 0xfffffffc00f08947 */ /* 0x010fea000383ffff */
[----:B------:R-:W-:Y:S05]  /*e170*/  BRA `(.L_x_114) ;  /* 0xffffff3400707947 */ /* 0x000fea000383ffff */
.L_x_22:
[----:B-1----:R-:W-:Y:S07]  /*e180*/  MOV R4, UR33 ;  /* 0x0000002100047c02 */ /* 0x002fee0008000f00 */
.L_x_115:
[----:B-1----:R1:W3:Y:S02]  /*e190*/  SYNCS.PHASECHK.TRANS64.TRYWAIT P0, [R4+URZ+0x20], R7 ;  /* 0x00002007040075a7 */ /* 0x0022e400080011ff */
[----:B---3--:R-:W-:Y:S05]  /*e1a0*/  @!P0 NANOSLEEP.SYNCS 0x989680 ;  /* 0x009896800000895d */ /* 0x008fea0003900000 */
[----:B------:R-:W3:Y:S02]  /*e1b0*/  @!P0 SYNCS.PHASECHK.TRANS64 P0, [R4+URZ+0x20], R7 ;  /* 0x00002007040085a7 */ /* 0x000ee400080010ff */
[----:B---3--:R-:W-:Y:S05]  /*e1c0*/  @!P0 BRA `(.L_x_115) ;  /* 0xfffffffc00f08947 */ /* 0x008fea000383ffff */
[----:B------:R-:W-:Y:S05]  /*e1d0*/  BRA `(.L_x_21) ;  /* 0xffffff3400c07947 */ /* 0x000fea000383ffff */
.L_x_28:
[----:B-1----:R-:W-:Y:S07]  /*e1e0*/  MOV R4, UR17 ;  /* 0x0000001100047c02 */ /* 0x002fee0008000f00 */
.L_x_116:
[----:B-1----:R1:W3:Y:S02]  /*e1f0*/  SYNCS.PHASECHK.TRANS64.TRYWAIT P0, [R4+URZ+0x20], R7 ;  /* 0x00002007040075a7 */ /* 0x0022e400080011ff */
[----:B---3--:R-:W-:Y:S05]  /*e200*/  @!P0 NANOSLEEP.SYNCS 0x989680 ;  /* 0x009896800000895d */ /* 0x008fea0003900000 */
[----:B------:R-:W3:Y:S02]  /*e210*/  @!P0 SYNCS.PHASECHK.TRANS64 P0, [R4+URZ+0x20], R7 ;  /* 0x00002007040085a7 */ /* 0x000ee400080010ff */
[----:B---3--:R-:W-:Y:S05]  /*e220*/  @!P0 BRA `(.L_x_116) ;  /* 0xfffffffc00f08947 */ /* 0x008fea000383ffff */
[----:B------:R-:W-:Y:S05]  /*e230*/  BRA `(.L_x_27) ;  /* 0xffffff3800687947 */ /* 0x000fea000383ffff */
.L_x_32:
[----:B-1----:R1:W3:Y:S02]  /*e240*/  SYNCS.PHASECHK.TRANS64.TRYWAIT P0, [R12+URZ+0x70], R5 ;  /* 0x000070050c0075a7 */ /* 0x0022e400080011ff */
[----:B---3--:R-:W-:Y:S05]  /*e250*/  @!P0 NANOSLEEP.SYNCS 0x989680 ;  /* 0x009896800000895d */ /* 0x008fea0003900000 */
[----:B------:R-:W3:Y:S02]  /*e260*/  @!P0 SYNCS.PHASECHK.TRANS64 P0, [R12+URZ+0x70], R5 ;  /* 0x000070050c0085a7 */ /* 0x000ee400080010ff */
[----:B---3--:R-:W-:Y:S05]  /*e270*/  @!P0 BRA `(.L_x_32) ;  /* 0xfffffffc00f08947 */ /* 0x008fea000383ffff */
[----:B------:R-:W-:Y:S05]  /*e280*/  BRA `(.L_x_117) ;  /* 0xffffff3800f87947 */ /* 0x000fea000383ffff */
.L_x_36:
[----:B------:R-:W-:-:S07]  /*e290*/  MOV R0, UR5 ;  /* 0x0000000500007c02 */ /* 0x000fce0008000f00 */
.L_x_118:
[----:B-1----:R1:W2:Y:S02]  /*e2a0*/  SYNCS.PHASECHK.TRANS64.TRYWAIT P0, [R0+URZ], R3 ;  /* 0x00000003000075a7 */ /* 0x0022a400080011ff */
[----:B--2---:R-:W-:Y:S05]  /*e2b0*/  @!P0 NANOSLEEP.SYNCS 0x989680 ;  /* 0x009896800000895d */ /* 0x004fea0003900000 */
[----:B------:R-:W2:Y:S02]  /*e2c0*/  @!P0 SYNCS.PHASECHK.TRANS64 P0, [R0+URZ], R3 ;  /* 0x00000003000085a7 */ /* 0x000ea400080010ff */
[----:B--2---:R-:W-:Y:S05]  /*e2d0*/  @!P0 BRA `(.L_x_118) ;  /* 0xfffffffc00f08947 */ /* 0x004fea000383ffff */
[----:B------:R-:W-:Y:S05]  /*e2e0*/  BRA `(.L_x_119) ;  /* 0xffffff4000a47947 */ /* 0x000fea000383ffff */
.L_x_37:
[----:B------:R-:W-:-:S07]  /*e2f0*/  MOV R0, UR5 ;  /* 0x0000000500007c02 */ /* 0x000fce0008000f00 */
.L_x_120:
[----:B-1----:R1:W2:Y:S02]  /*e300*/  SYNCS.PHASECHK.TRANS64.TRYWAIT P0, [R0+URZ], R3 ;  /* 0x00000003000075a7 */ /* 0x0022a400080011ff */
[----:B--2---:R-:W-:Y:S05]  /*e310*/  @!P0 NANOSLEEP.SYNCS 0x989680 ;  /* 0x009896800000895d */ /* 0x004fea0003900000 */
[----:B------:R-:W2:Y:S02]  /*e320*/  @!P0 SYNCS.PHASECHK.TRANS64 P0, [R0+URZ], R3 ;  /* 0x00000003000085a7 */ /* 0x000ea400080010ff */
[----:B--2---:R-:W-:Y:S05]  /*e330*/  @!P0 BRA `(.L_x_120) ;  /* 0xfffffffc00f08947 */ /* 0x004fea000383ffff */
[----:B------:R-:W-:Y:S05]  /*e340*/  BRA `(.L_x_121) ;  /* 0xffffff4000b07947 */ /* 0x000fea000383ffff */
.L_x_38:
[----:B------:R-:W-:-:S07]  /*e350*/  MOV R0, UR5 ;  /* 0x0000000500007c02 */ /* 0x000fce0008000f00 */
.L_x_122:
[----:B-1----:R1:W2:Y:S02]  /*e360*/  SYNCS.PHASECHK.TRANS64.TRYWAIT P0, [R0+URZ], R3 ;  /* 0x00000003000075a7 */ /* 0x0022a400080011ff */
[----:B--2---:R-:W-:Y:S05]  /*e370*/  @!P0 NANOSLEEP.SYNCS 0x989680 ;  /* 0x009896800000895d */ /* 0x004fea0003900000 */
[----:B------:R-:W2:Y:S02]  /*e380*/  @!P0 SYNCS.PHASECHK.TRANS64 P0, [R0+URZ], R3 ;  /* 0x00000003000085a7 */ /* 0x000ea400080010ff */
[----:B--2---:R-:W-:Y:S05]  /*e390*/  @!P0 BRA `(.L_x_122) ;  /* 0xfffffffc00f08947 */ /* 0x004fea000383ffff */
[----:B------:R-:W-:Y:S05]  /*e3a0*/  BRA `(.L_x_123) ;  /* 0xffffff4000bc7947 */ /* 0x000fea000383ffff */
.L_x_41:
[----:B-1----:R1:W3:Y:S02]  /*e3b0*/  SYNCS.PHASECHK.TRANS64.TRYWAIT P0, [R2+URZ+0xb0], R5 ;  /* 0x0000b005020075a7 */ /* 0x0022e400080011ff */
[----:B---3--:R-:W-:Y:S05]  /*e3c0*/  @!P0 NANOSLEEP.SYNCS 0x989680 ;  /* 0x009896800000895d */ /* 0x008fea0003900000 */
[----:B------:R-:W3:Y:S02]  /*e3d0*/  @!P0 SYNCS.PHASECHK.TRANS64 P0, [R2+URZ+0xb0], R5 ;  /* 0x0000b005020085a7 */ /* 0x000ee400080010ff */
[----:B---3--:R-:W-:Y:S05]  /*e3e0*/  @!P0 BRA `(.L_x_41) ;  /* 0xfffffffc00f08947 */ /* 0x008fea000383ffff */
[----:B------:R-:W-:Y:S05]  /*e3f0*/  BRA `(.L_x_124) ;  /* 0xffffff4400187947 */ /* 0x000fea000383ffff */
.L_x_42:
[----:B------:R-:W-:-:S07]  /*e400*/  MOV R2, UR5 ;  /* 0x0000000500027c02 */ /* 0x000fce0008000f00 */
.L_x_125:
[----:B-1----:R1:W3:Y:S02]  /*e410*/  SYNCS.PHASECHK.TRANS64.TRYWAIT P0, [R2+URZ+0x80], R5 ;  /* 0x00008005020075a7 */ /* 0x0022e400080011ff */
[----:B---3--:R-:W-:Y:S05]  /*e420*/  @!P0 NANOSLEEP.SYNCS 0x989680 ;  /* 0x009896800000895d */ /* 0x008fea0003900000 */
[----:B------:R-:W3:Y:S02]  /*e430*/  @!P0 SYNCS.PHASECHK.TRANS64 P0, [R2+URZ+0x80], R5 ;  /* 0x00008005020085a7 */ /* 0x000ee400080010ff */
[----:B---3--:R-:W-:Y:S05]  /*e440*/  @!P0 BRA `(.L_x_125) ;  /* 0xfffffffc00f08947 */ /* 0x008fea000383ffff */
[----:B------:R-:W-:Y:S05]  /*e450*/  BRA `(.L_x_126) ;  /* 0xffffff4400287947 */ /* 0x000fea000383ffff */
.L_x_43:
[----:B-1----:R1:W3:Y:S02]  /*e460*/  SYNCS.PHASECHK.TRANS64.TRYWAIT P1, [R2+URZ+0x70], R5 ;  /* 0x00007005020075a7 */ /* 0x0022e400080211ff */
[----:B---3--:R-:W-:Y:S05]  /*e470*/  @!P1 NANOSLEEP.SYNCS 0x989680 ;  /* 0x009896800000995d */ /* 0x008fea0003900000 */
[----:B------:R-:W3:Y:S02]  /*e480*/  @!P1 SYNCS.PHASECHK.TRANS64 P1, [R2+URZ+0x70], R5 ;  /* 0x00007005020095a7 */ /* 0x000ee400080210ff */
[----:B---3--:R-:W-:Y:S05]  /*e490*/  @!P1 BRA `(.L_x_43) ;  /* 0xfffffffc00f09947 */ /* 0x008fea000383ffff */
[----:B------:R-:W-:Y:S05]  /*e4a0*/  BRA `(.L_x_127) ;  /* 0xffffff4400587947 */ /* 0x000fea000383ffff */
.L_x_46:
[----:B------:R-:W-:-:S07]  /*e4b0*/  MOV R0, UR5 ;  /* 0x0000000500007c02 */ /* 0x000fce0008000f00 */
.L_x_128:
[----:B-1----:R1:W3:Y:S02]  /*e4c0*/  SYNCS.PHASECHK.TRANS64.TRYWAIT P0, [R0+URZ+0x80], R3 ;  /* 0x00008003000075a7 */ /* 0x0022e400080011ff */
[----:B---3--:R-:W-:Y:S05]  /*e4d0*/  @!P0 NANOSLEEP.SYNCS 0x989680 ;  /* 0x009896800000895d */ /* 0x008fea0003900000 */
[----:B------:R-:W3:Y:S02]  /*e4e0*/  @!P0 SYNCS.PHASECHK.TRANS64 P0, [R0+URZ+0x80], R3 ;  /* 0x00008003000085a7 */ /* 0x000ee400080010ff */
[----:B---3--:R-:W-:Y:S05]  /*e4f0*/  @!P0 BRA `(.L_x_128) ;  /* 0xfffffffc00f08947 */ /* 0x008fea000383ffff */
[----:B------:R-:W-:Y:S05]  /*e500*/  BRA `(.L_x_45) ;  /* 0xffffff4400ac7947 */ /* 0x000fea000383ffff */
.L_x_53:
[----:B-1----:R1:W2:Y:S02]  /*e510*/  SYNCS.PHASECHK.TRANS64.TRYWAIT P1, [R0+URZ+0x70], R5 ;  /* 0x00007005000075a7 */ /* 0x0022a400080211ff */
[----:B--2---:R-:W-:Y:S05]  /*e520*/  @!P1 NANOSLEEP.SYNCS 0x989680 ;  /* 0x009896800000995d */ /* 0x004fea0003900000 */
[----:B------:R-:W2:Y:S02]  /*e530*/  @!P1 SYNCS.PHASECHK.TRANS64 P1, [R0+URZ+0x70], R5 ;  /* 0x00007005000095a7 */ /* 0x000ea400080210ff */
[----:B--2---:R-:W-:Y:S05]  /*e540*/  @!P1 BRA `(.L_x_53) ;  /* 0xfffffffc00f09947 */ /* 0x004fea000383ffff */
[----:B------:R-:W-:Y:S05]  /*e550*/  BRA `(.L_x_129) ;  /* 0xffffff4c000c7947 */ /* 0x000fea000383ffff */
.L_x_54:
[----:B------:R-:W-:-:S07]  /*e560*/  MOV R3, UR14 ;  /* 0x0000000e00037c02 */ /* 0x000fce0008000f00 */
.L_x_130:
[----:B-1----:R1:W2:Y:S02]  /*e570*/  SYNCS.PHASECHK.TRANS64.TRYWAIT P0, [R3+URZ+0xa0], R0 ;  /* 0x0000a000030075a7 */ /* 0x0022a400080011ff */
[----:B--2---:R-:W-:Y:S05]  /*e580*/  @!P0 NANOSLEEP.SYNCS 0x989680 ;  /* 0x009896800000895d */ /* 0x004fea0003900000 */
[----:B------:R-:W2:Y:S02]  /*e590*/  @!P0 SYNCS.PHASECHK.TRANS64 P0, [R3+URZ+0xa0], R0 ;  /* 0x0000a000030085a7 */ /* 0x000ea400080010ff */
[----:B--2---:R-:W-:Y:S05]  /*e5a0*/  @!P0 BRA `(.L_x_130) ;  /* 0xfffffffc00f08947 */ /* 0x004fea000383ffff */
[----:B------:R-:W-:Y:S05]  /*e5b0*/  BRA `(.L_x_131) ;  /* 0xffffff4c00407947 */ /* 0x000fea000383ffff */
.L_x_57:
[----:B------:R-:W-:Y:S07]  /*e5c0*/  MOV R0, UR7 ;  /* 0x0000000700007c02 */ /* 0x000fee0008000f00 */
.L_x_132:
[----:B-1----:R1:W2:Y:S02]  /*e5d0*/  SYNCS.PHASECHK.TRANS64.TRYWAIT P0, [R0+URZ], R3 ;  /* 0x00000003000075a7 */ /* 0x0022a400080011ff */
[----:B--2---:R-:W-:Y:S05]  /*e5e0*/  @!P0 NANOSLEEP.SYNCS 0x989680 ;  /* 0x009896800000895d */ /* 0x004fea0003900000 */
[----:B------:R-:W2:Y:S02]  /*e5f0*/  @!P0 SYNCS.PHASECHK.TRANS64 P0, [R0+URZ], R3 ;  /* 0x00000003000085a7 */ /* 0x000ea400080010ff */
[----:B--2---:R-:W-:Y:S05]  /*e600*/  @!P0 BRA `(.L_x_132) ;  /* 0xfffffffc00f08947 */ /* 0x004fea000383ffff */
[----:B------:R-:W-:Y:S05]  /*e610*/  BRA `(.L_x_56) ;  /* 0xffffff4c005c7947 */ /* 0x000fea000383ffff */
.L_x_60:
[----:B------:R-:W-:-:S07]  /*e620*/  MOV R0, UR5 ;  /* 0x0000000500007c02 */ /* 0x000fce0008000f00 */
.L_x_133:
[----:B--2---:R2:W3:Y:S02]  /*e630*/  SYNCS.PHASECHK.TRANS64.TRYWAIT P0, [R0+URZ], R3 ;  /* 0x00000003000075a7 */ /* 0x0044e400080011ff */
[----:B---3--:R-:W-:Y:S05]  /*e640*/  @!P0 NANOSLEEP.SYNCS 0x989680 ;  /* 0x009896800000895d */ /* 0x008fea0003900000 */
[----:B------:R-:W3:Y:S02]  /*e650*/  @!P0 SYNCS.PHASECHK.TRANS64 P0, [R0+URZ], R3 ;  /* 0x00000003000085a7 */ /* 0x000ee400080010ff */
[----:B---3--:R-:W-:Y:S05]  /*e660*/  @!P0 BRA `(.L_x_133) ;  /* 0xfffffffc00f08947 */ /* 0x008fea000383ffff */
[----:B------:R-:W-:Y:S05]  /*e670*/  BRA `(.L_x_134) ;  /* 0xffffff5000147947 */ /* 0x000fea000383ffff */
.L_x_61:
[----:B------:R-:W-:-:S07]  /*e680*/  MOV R0, UR6 ;  /* 0x0000000600007c02 */ /* 0x000fce0008000f00 */
.L_x_135:
[----:B--2---:R2:W3:Y:S02]  /*e690*/  SYNCS.PHASECHK.TRANS64.TRYWAIT P0, [R0+URZ], R3 ;  /* 0x00000003000075a7 */ /* 0x0044e400080011ff */
[----:B---3--:R-:W-:Y:S05]  /*e6a0*/  @!P0 NANOSLEEP.SYNCS 0x989680 ;  /* 0x009896800000895d */ /* 0x008fea0003900000 */
[----:B------:R-:W3:Y:S02]  /*e6b0*/  @!P0 SYNCS.PHASECHK.TRANS64 P0, [R0+URZ], R3 ;  /* 0x00000003000085a7 */ /* 0x000ee400080010ff */
[----:B---3--:R-:W-:Y:S05]  /*e6c0*/  @!P0 BRA `(.L_x_135) ;  /* 0xfffffffc00f08947 */ /* 0x008fea000383ffff */
[----:B------:R-:W-:Y:S05]  /*e6d0*/  BRA `(.L_x_136) ;  /* 0xffffff5000207947 */ /* 0x000fea000383ffff */
.L_x_66:
[----:B---3--:R3:W4:Y:S02]  /*e6e0*/  SYNCS.PHASECHK.TRANS64.TRYWAIT P0, [R3+URZ+0x70], R0 ;  /* 0x00007000030075a7 */ /* 0x00872400080011ff */
[----:B----4-:R-:W-:Y:S05]  /*e6f0*/  @!P0 NANOSLEEP.SYNCS 0x989680 ;  /* 0x009896800000895d */ /* 0x010fea0003900000 */
[----:B------:R-:W4:Y:S02]  /*e700*/  @!P0 SYNCS.PHASECHK.TRANS64 P0, [R3+URZ+0x70], R0 ;  /* 0x00007000030085a7 */ /* 0x000f2400080010ff */
[----:B----4-:R-:W-:Y:S05]  /*e710*/  @!P0 BRA `(.L_x_66) ;  /* 0xfffffffc00f08947 */ /* 0x010fea000383ffff */
[----:B------:R-:W-:Y:S05]  /*e720*/  BRA `(.L_x_137) ;  /* 0xffffff5400407947 */ /* 0x000fea000383ffff */
.L_x_69:
[----:B------:R-:W-:Y:S07]  /*e730*/  MOV R0, UR6 ;  /* 0x0000000600007c02 */ /* 0x000fee0008000f00 */
.L_x_138:
[----:B-1----:R1:W3:Y:S02]  /*e740*/  SYNCS.PHASECHK.TRANS64.TRYWAIT P1, [R0+URZ+0x68], R3 ;  /* 0x00006803000075a7 */ /* 0x0022e400080211ff */
[----:B---3--:R-:W-:Y:S05]  /*e750*/  @!P1 NANOSLEEP.SYNCS 0x989680 ;  /* 0x009896800000995d */ /* 0x008fea0003900000 */
[----:B------:R-:W3:Y:S02]  /*e760*/  @!P1 SYNCS.PHASECHK.TRANS64 P1, [R0+URZ+0x68], R3 ;  /* 0x00006803000095a7 */ /* 0x000ee400080210ff */
[----:B---3--:R-:W-:Y:S05]  /*e770*/  @!P1 BRA `(.L_x_138) ;  /* 0xfffffffc00f09947 */ /* 0x008fea000383ffff */
[----:B------:R-:W-:Y:S05]  /*e780*/  BRA `(.L_x_68) ;  /* 0xffffff5800b07947 */ /* 0x000fea000383ffff */
.L_x_72:
[----:B------:R-:W-:Y:S07]  /*e790*/  MOV R3, UR5 ;  /* 0x0000000500037c02 */ /* 0x000fee0008000f00 */
.L_x_139:
[----:B-1----:R1:W3:Y:S02]  /*e7a0*/  SYNCS.PHASECHK.TRANS64.TRYWAIT P2, [R3+URZ+0x50], R0 ;  /* 0x00005000030075a7 */ /* 0x0022e400080411ff */
[----:B---3--:R-:W-:Y:S05]  /*e7b0*/  @!P2 NANOSLEEP.SYNCS 0x989680 ;  /* 0x009896800000a95d */ /* 0x008fea0003900000 */
[----:B------:R-:W3:Y:S02]  /*e7c0*/  @!P2 SYNCS.PHASECHK.TRANS64 P2, [R3+URZ+0x50], R0 ;  /* 0x000050000300a5a7 */ /* 0x000ee400080410ff */
[----:B---3--:R-:W-:Y:S05]  /*e7d0*/  @!P2 BRA `(.L_x_139) ;  /* 0xfffffffc00f0a947 */ /* 0x008fea000383ffff */
[----:B------:R-:W-:Y:S05]  /*e7e0*/  BRA `(.L_x_140) ;  /* 0xffffff5c00187947 */ /* 0x000fea000383ffff */
.L_x_74:
[----:B---3--:R-:W-:-:S07]  /*e7f0*/  MOV R0, UR4 ;  /* 0x0000000400007c02 */ /* 0x008fce0008000f00 */
.L_x_141:
[----:B-1----:R1:W3:Y:S02]  /*e800*/  SYNCS.PHASECHK.TRANS64.TRYWAIT P0, [R0+URZ], R3 ;  /* 0x00000003000075a7 */ /* 0x0022e400080011ff */
[----:B---3--:R-:W-:Y:S05]  /*e810*/  @!P0 NANOSLEEP.SYNCS 0x989680 ;  /* 0x009896800000895d */ /* 0x008fea0003900000 */
[----:B------:R-:W3:Y:S02]  /*e820*/  @!P0 SYNCS.PHASECHK.TRANS64 P0, [R0+URZ], R3 ;  /* 0x00000003000085a7 */ /* 0x000ee400080010ff */
[----:B---3--:R-:W-:Y:S05]  /*e830*/  @!P0 BRA `(.L_x_141) ;  /* 0xfffffffc00f08947 */ /* 0x008fea000383ffff */
[----:B------:R-:W-:Y:S05]  /*e840*/  BRA `(.L_x_142) ;  /* 0xffffff6000a47947 */ /* 0x000fea000383ffff */
.L_x_76:
[----:B------:R-:W-:Y:S07]  /*e850*/  MOV R0, UR4 ;  /* 0x0000000400007c02 */ /* 0x000fee0008000f00 */
.L_x_143:
[----:B-1----:R1:W2:Y:S02]  /*e860*/  SYNCS.PHASECHK.TRANS64.TRYWAIT P0, [R0+URZ+0x70], R3 ;  /* 0x00007003000075a7 */ /* 0x0022a400080011ff */
[----:B--2---:R-:W-:Y:S05]  /*e870*/  @!P0 NANOSLEEP.SYNCS 0x989680 ;  /* 0x009896800000895d */ /* 0x004fea0003900000 */
[----:B------:R-:W2:Y:S02]  /*e880*/  @!P0 SYNCS.PHASECHK.TRANS64 P0, [R0+URZ+0x70], R3 ;  /* 0x00007003000085a7 */ /* 0x000ea400080010ff */
[----:B--2---:R-:W-:Y:S05]  /*e890*/  @!P0 BRA `(.L_x_143) ;  /* 0xfffffffc00f08947 */ /* 0x004fea000383ffff */
[----:B------:R-:W-:Y:S05]  /*e8a0*/  BRA `(.L_x_144) ;  /* 0xffffff6400607947 */ /* 0x000fea000383ffff */
.L_x_86:
[----:B-1----:R1:W4:Y:S02]  /*e8b0*/  SYNCS.PHASECHK.TRANS64.TRYWAIT P0, [R4+URZ+0x40], R9 ;  /* 0x00004009040075a7 */ /* 0x00232400080011ff */
[----:B----4-:R-:W-:Y:S05]  /*e8c0*/  @!P0 NANOSLEEP.SYNCS 0x989680 ;  /* 0x009896800000895d */ /* 0x010fea0003900000 */
[----:B------:R-:W4:Y:S02]  /*e8d0*/  @!P0 SYNCS.PHASECHK.TRANS64 P0, [R4+URZ+0x40], R9 ;  /* 0x00004009040085a7 */ /* 0x000f2400080010ff */
[----:B----4-:R-:W-:Y:S05]  /*e8e0*/  @!P0 BRA `(.L_x_86) ;  /* 0xfffffffc00f08947 */ /* 0x010fea000383ffff */
[----:B------:R-:W-:Y:S05]  /*e8f0*/  BRA `(.L_x_85) ;  /* 0xffffff7800ec7947 */ /* 0x000fea000383ffff */
.L_x_88:
[----:B----4-:R4:W1:Y:S02]  /*e900*/  SYNCS.PHASECHK.TRANS64.TRYWAIT P1, [R0+URZ+0x90], R5 ;  /* 0x00009005000075a7 */ /* 0x01086400080211ff */
[----:B-1----:R-:W-:Y:S05]  /*e910*/  @!P1 NANOSLEEP.SYNCS 0x989680 ;  /* 0x009896800000995d */ /* 0x002fea0003900000 */
[----:B------:R-:W1:Y:S02]  /*e920*/  @!P1 SYNCS.PHASECHK.TRANS64 P1, [R0+URZ+0x90], R5 ;  /* 0x00009005000095a7 */ /* 0x000e6400080210ff */
[----:B-1----:R-:W-:Y:S05]  /*e930*/  @!P1 BRA `(.L_x_88) ;  /* 0xfffffffc00f09947 */ /* 0x002fea000383ffff */
[----:B------:R-:W-:Y:S05]  /*e940*/  BRA `(.L_x_87) ;  /* 0xffffff84005c7947 */ /* 0x000fea000383ffff */
        .weak           $__internal_0_$__cuda_sm10x_tcgen05_guardrail_trap_col_being_dealloced_not_returned_by_alloc
        .type           $__internal_0_$__cuda_sm10x_tcgen05_guardrail_trap_col_being_dealloced_not_returned_by_alloc,@function
        .size           $__internal_0_$__cuda_sm10x_tcgen05_guardrail_trap_col_being_dealloced_not_returned_by_alloc,($__internal_1_$__cuda_sm10x_tcgen05_guardrail_trap_phase_invalid_during_alloc - $__internal_0_$__cuda_sm10x_tcgen05_guardrail_trap_col_being_dealloced_not_returned_by_alloc)
$__internal_0_$__cuda_sm10x_tcgen05_guardrail_trap_col_being_dealloced_not_returned_by_alloc:
[----:B------:R-:W-:Y:S05]  /*e950*/  BPT.TRAP 0x1 ;  /* 0x000000040000795c */ /* 0x000fea0000300000 */
[----:B------:R-:W-:-:S04]  /*e960*/  HFMA2 R3, -RZ, RZ, 0, 0 ;  /* 0x00000000ff037431 */ /* 0x000fc800000001ff */
[----:B------:R-:W-:Y:S05]  /*e970*/  RET.REL.NODEC R2 `(_ZN7cutlass13device_kernelINS_4gemm6kernel13GemmUniversalIN4cute5tupleIJiiiiEEENS1_10collective13CollectiveMmaINS1_35MainloopSm100TmaUmmaWarpSpecializedILi4ELi2ELi2ENS5_IJNS4_1CILi1EEESB_SB_EEEEENS5_IJNSA_ILi128EEENSA_ILi240EEENSA_ILi32EEEEEENS_10bfloat16_tENS5_IJlSB_lEEESI_SJ_NS4_8TiledMMAINS4_8MMA_AtomIJNS4_20SM100_MMA_F16BF16_SSISI_SI_fLi128ELi240ELNS4_4UMMA5MajorE0ELSO_0ELNSN_7ScaleInE0ELSP_0EEEEEENS4_6LayoutISC_NS5_IJNSA_ILi0EEEST_ST_EEEEENS5_IJNS4_10UnderscoreESW_SW_EEEEENS4_13SM90_TMA_LOADENS4_14ComposedLayoutINS4_7SwizzleILi2ELi4ELi3EEENS4_18smem_ptr_flag_bitsILi16EEENSS_INS5_IJNSA_ILi8EEESG_EEENS5_IJSG_SB_EEEEEEEvNS4_8identityESZ_S19_vS1A_EENS_8epilogue10collective18CollectiveEpilogueINS1C_23Sm100TmaWarpSpecializedILi2ELi1ELi240ELb1ELb0EEEJSH_NS5_IJNSS_ISE_SB_EENSS_ISF_SB_EEEEESI_SJ_SI_SJ_NS1C_6fusion15FusionCallbacksIS1G_NS1K_17LinearCombinationISI_fSI_fLNS_15FloatRoundStyleE2EEESH_S1J_JEEENS4_5SM1004TMEM4LOAD26SM100_TMEM_LOAD_32dp32b16xESZ_NS10_INS11_ILi1ELi4ELi3EEES14_NSS_INS5_IJS15_NSA_ILi16EEEEEENS5_IJS1V_SB_EEEEEEENS4_39AutoVectorizingCopyWithAssumedAlignmentILi128EEENS4_14SM90_TMA_STOREES1Z_S21_S21_EEEvvEEEEvNT_6ParamsE) ;  /* 0xffffff1402a07950 */ /* 0x000fea0003c3ffff */
        .weak           $__internal_1_$__cuda_sm10x_tcgen05_guardrail_trap_phase_invalid_during_alloc
        .type           $__internal_1_$__cuda_sm10x_tcgen05_guardrail_trap_phase_invalid_during_alloc,@function
        .size           $__internal_1_$__cuda_sm10x_tcgen05_guardrail_trap_phase_invalid_during_alloc,($__internal_2_$__cuda_sm10x_tcgen05_guardrail_trap_unallocated_columns_being_dealloced - $__internal_1_$__cuda_sm10x_tcgen05_guardrail_trap_phase_invalid_during_alloc)
$__internal_1_$__cuda_sm10x_tcgen05_guardrail_trap_phase_invalid_during_alloc:
[----:B------:R-:W-:Y:S05]  /*e980*/  BPT.TRAP 0x1 ;  /* 0x000000040000795c */ /* 0x000fea0000300000 */
[----:B------:R-:W-:-:S04]  /*e990*/  MOV R3, 0x0 ;  /* 0x0000000000037802 */ /* 0x000fc80000000f00 */
[----:B------:R-:W-:Y:S05]  /*e9a0*/  RET.REL.NODEC R2 `(_ZN7cutlass13device_kernelINS_4gemm6kernel13GemmUniversalIN4cute5tupleIJiiiiEEENS1_10collective13CollectiveMmaINS1_35MainloopSm100TmaUmmaWarpSpecializedILi4ELi2ELi2ENS5_IJNS4_1CILi1EEESB_SB_EEEEENS5_IJNSA_ILi128EEENSA_ILi240EEENSA_ILi32EEEEEENS_10bfloat16_tENS5_IJlSB_lEEESI_SJ_NS4_8TiledMMAINS4_8MMA_AtomIJNS4_20SM100_MMA_F16BF16_SSISI_SI_fLi128ELi240ELNS4_4UMMA5MajorE0ELSO_0ELNSN_7ScaleInE0ELSP_0EEEEEENS4_6LayoutISC_NS5_IJNSA_ILi0EEEST_ST_EEEEENS5_IJNS4_10UnderscoreESW_SW_EEEEENS4_13SM90_TMA_LOADENS4_14ComposedLayoutINS4_7SwizzleILi2ELi4ELi3EEENS4_18smem_ptr_flag_bitsILi16EEENSS_INS5_IJNSA_ILi8EEESG_EEENS5_IJSG_SB_EEEEEEEvNS4_8identityESZ_S19_vS1A_EENS_8epilogue10collective18CollectiveEpilogueINS1C_23Sm100TmaWarpSpecializedILi2ELi1ELi240ELb1ELb0EEEJSH_NS5_IJNSS_ISE_SB_EENSS_ISF_SB_EEEEESI_SJ_SI_SJ_NS1C_6fusion15FusionCallbacksIS1G_NS1K_17LinearCombinationISI_fSI_fLNS_15FloatRoundStyleE2EEESH_S1J_JEEENS4_5SM1004TMEM4LOAD26SM100_TMEM_LOAD_32dp32b16xESZ_NS10_INS11_ILi1ELi4ELi3EEES14_NSS_INS5_IJS15_NSA_ILi16EEEEEENS5_IJS1V_SB_EEEEEEENS4_39AutoVectorizingCopyWithAssumedAlignmentILi128EEENS4_14SM90_TMA_STOREES1Z_S21_S21_EEEvvEEEEvNT_6ParamsE) ;  /* 0xffffff1402947950 */ /* 0x000fea0003c3ffff */
        .weak           $__internal_2_$__cuda_sm10x_tcgen05_guardrail_trap_unallocated_columns_being_dealloced
        .type           $__internal_2_$__cuda_sm10x_tcgen05_guardrail_trap_unallocated_columns_being_dealloced,@function
        .size           $__internal_2_$__cuda_sm10x_tcgen05_guardrail_trap_unallocated_columns_being_dealloced,(.L_x_146 - $__internal_2_$__cuda_sm10x_tcgen05_guardrail_trap_unallocated_columns_being_dealloced)
$__internal_2_$__cuda_sm10x_tcgen05_guardrail_trap_unallocated_columns_being_dealloced:
[----:B------:R-:W-:Y:S05]  /*e9b0*/  BPT.TRAP 0x1 ;  /* 0x000000040000795c */ /* 0x000fea0000300000 */
[----:B------:R-:W-:-:S04]  /*e9c0*/  HFMA2 R3, -RZ, RZ, 0, 0 ;  /* 0x00000000ff037431 */ /* 0x000fc800000001ff */
[----:B------:R-:W-:Y:S05]  /*e9d0*/  RET.REL.NODEC R2 `(_ZN7cutlass13device_kernelINS_4gemm6kernel13GemmUniversalIN4cute5tupleIJiiiiEEENS1_10collective13CollectiveMmaINS1_35MainloopSm100TmaUmmaWarpSpecializedILi4ELi2ELi2ENS5_IJNS4_1CILi1EEESB_SB_EEEEENS5_IJNSA_ILi128EEENSA_ILi240EEENSA_ILi32EEEEEENS_10bfloat16_tENS5_IJlSB_lEEESI_SJ_NS4_8TiledMMAINS4_8MMA_AtomIJNS4_20SM100_MMA_F16BF16_SSISI_SI_fLi128ELi240ELNS4_4UMMA5MajorE0ELSO_0ELNSN_7ScaleInE0ELSP_0EEEEEENS4_6LayoutISC_NS5_IJNSA_ILi0EEEST_ST_EEEEENS5_IJNS4_10UnderscoreESW_SW_EEEEENS4_13SM90_TMA_LOADENS4_14ComposedLayoutINS4_7SwizzleILi2ELi4ELi3EEENS4_18smem_ptr_flag_bitsILi16EEENSS_INS5_IJNSA_ILi8EEESG_EEENS5_IJSG_SB_EEEEEEEvNS4_8identityESZ_S19_vS1A_EENS_8epilogue10collective18CollectiveEpilogueINS1C_23Sm100TmaWarpSpecializedILi2ELi1ELi240ELb1ELb0EEEJSH_NS5_IJNSS_ISE_SB_EENSS_ISF_SB_EEEEESI_SJ_SI_SJ_NS1C_6fusion15FusionCallbacksIS1G_NS1K_17LinearCombinationISI_fSI_fLNS_15FloatRoundStyleE2EEESH_S1J_JEEENS4_5SM1004TMEM4LOAD26SM100_TMEM_LOAD_32dp32b16xESZ_NS10_INS11_ILi1ELi4ELi3EEES14_NSS_INS5_IJS15_NSA_ILi16EEEEEENS5_IJS1V_SB_EEEEEEENS4_39AutoVectorizingCopyWithAssumedAlignmentILi128EEENS4_14SM90_TMA_STOREES1Z_S21_S21_EEEvvEEEEvNT_6ParamsE) ;  /* 0xffffff1402887950 */ /* 0x000fea0003c3ffff */
.L_x_145:
[----:B------:R-:W-:-:S00]  /*e9e0*/  BRA `(.L_x_145) ;  /* 0xfffffffc00fc7947 */ /* 0x000fc0000383ffff */
[----:B------:R-:W-:-:S00]  /*e9f0*/  NOP ;  /* 0x0000000000007918 */ /* 0x000fc00000000000 */
        /* <DEDUP_REMOVED lines=8> */
.L_x_146:


//--------------------- .nv.global.init           --------------------------
	.section	.nv.global.init,"aw",@progbits
.nv.global.init:
	.type		$str$27,@object
	.size		$str$27,($str$28 - $str$27)
$str$27:
        /*0000*/ 	.byte	0x28, 0x61, 0x64, 0x64, 0x72, 0x65, 0x73, 0x73, 0x20, 0x26, 0x20, 0x6d, 0x61, 0x73, 0x6b, 0x29
        /*0010*/ 	.byte	0x20, 0x3d, 0x3d, 0x20, 0x30, 0x00
	.type		$str$28,@object
	.size		$str$28,($str$26 - $str$28)
$str$28:
        /*0016*/ 	.byte	0x2f, 0x74, 0x6d, 0x70, 0x2f, 0x63, 0x75, 0x74, 0x6c, 0x61, 0x73, 0x73, 0x5f, 0x73, 0x77, 0x65
        /*0026*/ 	.byte	0x65, 0x70, 0x5f, 0x73, 0x72, 0x63, 0x2f, 0x69, 0x6e, 0x63, 0x6c, 0x75, 0x64, 0x65, 0x2f, 0x63
        /*0036*/ 	.byte	0x75, 0x74, 0x65, 0x2f, 0x70, 0x6f, 0x69, 0x6e, 0x74, 0x65, 0x72, 0x5f, 0x66, 0x6c, 0x61, 0x67
        /*0046*/ 	.byte	0x67, 0x65, 0x64, 0x2e, 0x68, 0x70, 0x70, 0x00
	.type		$str$26,@object
	.size		$str$26,($str$25 - $str$26)
$str$26:
        /*004e*/ 	.byte	0x2f, 0x74, 0x6d, 0x70, 0x2f, 0x63, 0x75, 0x74, 0x6c, 0x61, 0x73, 0x73, 0x5f, 0x73, 0x77, 0x65
        /*005e*/ 	.byte	0x65, 0x70, 0x5f, 0x73, 0x72, 0x63, 0x2f, 0x69, 0x6e, 0x63, 0x6c, 0x75, 0x64, 0x65, 0x2f, 0x63
        /*006e*/ 	.byte	0x75, 0x74, 0x65, 0x2f, 0x61, 0x74, 0x6f, 0x6d, 0x2f, 0x63, 0x6f, 0x70, 0x79, 0x5f, 0x74, 0x72
        /*007e*/ 	.byte	0x61, 0x69, 0x74, 0x73, 0x5f, 0x73, 0x6d, 0x31, 0x30, 0x30, 0x2e, 0x68, 0x70, 0x70, 0x00
	.type		$str$25,@object
	.size		$str$25,(__unnamed_1 - $str$25)
$str$25:
        /*008d*/ 	.byte	0x28, 0x28, 0x75, 0x69, 0x6e, 0x74, 0x33, 0x32, 0x5f, 0x74, 0x28, 0x74, 0x68, 0x72, 0x65, 0x61
        /*009d*/ 	.byte	0x64, 0x49, 0x64, 0x78, 0x2e, 0x78, 0x29, 0x20, 0x2f, 0x20, 0x33, 0x32, 0x29, 0x20, 0x25, 0x20
        /*00ad*/ 	.byte	0x34, 0x29, 0x20, 0x3d, 0x3d, 0x20, 0x28, 0x28, 0x28, 0x74, 0x6d, 0x65, 0x6d, 0x5f, 0x61, 0x64
        /*00bd*/ 	.byte	0x64, 0x72, 0x20, 0x3e, 0x3e, 0x20, 0x31, 0x36, 0x29, 0x20, 0x2f, 0x20, 0x33, 0x32, 0x29, 0x20
        /*00cd*/ 	.byte	0x25, 0x20, 0x34, 0x29, 0x00
	.type		__unnamed_1,@object
	.size		__unnamed_1,(__unnamed_2 - __unnamed_1)
__unnamed_1:
        /* <DEDUP_REMOVED lines=25> */
        /*0262*/ 	.byte	0x3a, 0x3a, 0x43, 0x3c, 0x33, 0x30, 0x37, 0x32, 0x30, 0x3e, 0x3e, 0x3e, 0x3e, 0x5d, 0x00
	.type		__unnamed_2,@object
	.size		__unnamed_2,(.L_2 - __unnamed_2)
__unnamed_2:
        /* <DEDUP_REMOVED lines=40> */
        /*04f1*/ 	.byte	0x3a, 0x3a, 0x43, 0x3c, 0x30, 0x3e, 0x3e, 0x3e, 0x3e, 0x5d, 0x00
.L_2:


//--------------------- .nv.shared._ZN7cutlass13device_kernelINS_4gemm6kernel13GemmUniversalIN4cute5tupleIJiiiiEEENS1_10collective13CollectiveMmaINS1_35MainloopSm100TmaUmmaWarpSpecializedILi4ELi2ELi2ENS5_IJNS4_1CILi1EEESB_SB_EEEEENS5_IJNSA_ILi128EEENSA_ILi240EEENSA_ILi32EEEEEENS_10bfloat16_tENS5_IJlSB_lEEESI_SJ_NS4_8TiledMMAINS4_8MMA_AtomIJNS4_20SM100_MMA_F16BF16_SSISI_SI_fLi128ELi240ELNS4_4UMMA5MajorE0ELSO_0ELNSN_7ScaleInE0ELSP_0EEEEEENS4_6LayoutISC_NS5_IJNSA_ILi0EEEST_ST_EEEEENS5_IJNS4_10UnderscoreESW_SW_EEEEENS4_13SM90_TMA_LOADENS4_14ComposedLayoutINS4_7SwizzleILi2ELi4ELi3EEENS4_18smem_ptr_flag_bitsILi16EEENSS_INS5_IJNSA_ILi8EEESG_EEENS5_IJSG_SB_EEEEEEEvNS4_8identityESZ_S19_vS1A_EENS_8epilogue10collective18CollectiveEpilogueINS1C_23Sm100TmaWarpSpecializedILi2ELi1ELi240ELb1ELb0EEEJSH_NS5_IJNSS_ISE_SB_EENSS_ISF_SB_EEEEESI_SJ_SI_SJ_NS1C_6fusion15FusionCallbacksIS1G_NS1K_17LinearCombinationISI_fSI_fLNS_15FloatRoundStyleE2EEESH_S1J_JEEENS4_5SM1004TMEM4LOAD26SM100_TMEM_LOAD_32dp32b16xESZ_NS10_INS11_ILi1ELi4ELi3EEES14_NSS_INS5_IJS15_NSA_ILi16EEEEEENS5_IJS1V_SB_EEEEEEENS4_39AutoVectorizingCopyWithAssumedAlignmentILi128EEENS4_14SM90_TMA_STOREES1Z_S21_S21_EEEvvEEEEvNT_6ParamsE --------------------------
	.section	.nv.shared._ZN7cutlass13device_kernelINS_4gemm6kernel13GemmUniversalIN4cute5tupleIJiiiiEEENS1_10collective13CollectiveMmaINS1_35MainloopSm100TmaUmmaWarpSpecializedILi4ELi2ELi2ENS5_IJNS4_1CILi1EEESB_SB_EEEEENS5_IJNSA_ILi128EEENSA_ILi240EEENSA_ILi32EEEEEENS_10bfloat16_tENS5_IJlSB_lEEESI_SJ_NS4_8TiledMMAINS4_8MMA_AtomIJNS4_20SM100_MMA_F16BF16_SSISI_SI_fLi128ELi240ELNS4_4UMMA5MajorE0ELSO_0ELNSN_7ScaleInE0ELSP_0EEEEEENS4_6LayoutISC_NS5_IJNSA_ILi0EEEST_ST_EEEEENS5_IJNS4_10UnderscoreESW_SW_EEEEENS4_13SM90_TMA_LOADENS4_14ComposedLayoutINS4_7SwizzleILi2ELi4ELi3EEENS4_18smem_ptr_flag_bitsILi16EEENSS_INS5_IJNSA_ILi8EEESG_EEENS5_IJSG_SB_EEEEEEEvNS4_8identityESZ_S19_vS1A_EENS_8epilogue10collective18CollectiveEpilogueINS1C_23Sm100TmaWarpSpecializedILi2ELi1ELi240ELb1ELb0EEEJSH_NS5_IJNSS_ISE_SB_EENSS_ISF_SB_EEEEESI_SJ_SI_SJ_NS1C_6fusion15FusionCallbacksIS1G_NS1K_17LinearCombinationISI_fSI_fLNS_15FloatRoundStyleE2EEESH_S1J_JEEENS4_5SM1004TMEM4LOAD26SM100_TMEM_LOAD_32dp32b16xESZ_NS10_INS11_ILi1ELi4ELi3EEES14_NSS_INS5_IJS15_NSA_ILi16EEEEEENS5_IJS1V_SB_EEEEEEENS4_39AutoVectorizingCopyWithAssumedAlignmentILi128EEENS4_14SM90_TMA_STOREES1Z_S21_S21_EEEvvEEEEvNT_6ParamsE,"aw",@nobits
	.sectionflags	@""
	.align	16
	.zero		1024


//--------------------- .nv.shared.reserved.0     --------------------------
	.section	.nv.shared.reserved.0,"aw",@nobits
	.weak		__nv_reservedSMEM_offset_0_alias
	.size		__nv_reservedSMEM_offset_0_alias, 0, 64
	.other		__nv_reservedSMEM_offset_0_alias,@"STO_CUDA_RESERVED_SHARED STV_DEFAULT"
__nv_reservedSMEM_offset_0_alias:
	.zero		0
.nv.shared.reserved.0:
	.zero		64
	.weak		__nv_reservedSMEM_tcgen05_partition
	.type		__nv_reservedSMEM_tcgen05_partition,@object
	.size		__nv_reservedSMEM_tcgen05_partition,(.L_0 - __nv_reservedSMEM_tcgen05_partition)
__nv_reservedSMEM_tcgen05_partition:
	.zero		32
.L_0:


//--------------------- .nv.global                --------------------------
	.section	.nv.global,"aw",@nobits
.nv.global:
	.type		_ZN40_INTERNAL_29551201_4_k_cu_cbc6cdd6_113884cute1_E,@object
	.size		_ZN40_INTERNAL_29551201_4_k_cu_cbc6cdd6_113884cute1_E,(_ZN40_INTERNAL_29551201_4_k_cu_cbc6cdd6_113884cuda3std3__45__cpo6cbeginE - _ZN40_INTERNAL_29551201_4_k_cu_cbc6cdd6_113884cute1_E)
_ZN40_INTERNAL_29551201_4_k_cu_cbc6cdd6_113884cute1_E:
	.zero		1
	.type		_ZN40_INTERNAL_29551201_4_k_cu_cbc6cdd6_113884cuda3std3__45__cpo6cbeginE,@object
	.size		_ZN40_INTERNAL_29551201_4_k_cu_cbc6cdd6_113884cuda3std3__45__cpo6cbeginE,(_ZN40_INTERNAL_29551201_4_k_cu_cbc6cdd6_113884cuda3std3__48in_placeE - _ZN40_INTERNAL_29551201_4_k_cu_cbc6cdd6_113884cuda3std3__45__cpo6cbeginE)
_ZN40_INTERNAL_29551201_4_k_cu_cbc6cdd6_113884cuda3std3__45__cpo6cbeginE:
	.zero		1
	.type		_ZN40_INTERNAL_29551201_4_k_cu_cbc6cdd6_113884cuda3std3__48in_placeE,@object
	.size		_ZN40_INTERNAL_29551201_4_k_cu_cbc6cdd6_113884cuda3std3__48in_placeE,(_ZN40_INTERNAL_29551201_4_k_cu_cbc6cdd6_113884cuda3std6ranges3__45__cpo9iter_moveE - _ZN40_INTERNAL_29551201_4_k_cu_cbc6cdd6_113884cuda3std3__48in_placeE)
_ZN40_INTERNAL_29551201_4_k_cu_cbc6cdd6_113884cuda3std3__48in_placeE:
	.zero		1
	.type		_ZN40_INTERNAL_29551201_4_k_cu_cbc6cdd6_113884cuda3std6ranges3__45__cpo9iter_moveE,@object
	.size		_ZN40_INTERNAL_29551201_4_k_cu_cbc6cdd6_113884cuda3std6ranges3__45__cpo9iter_moveE,(_ZN40_INTERNAL_29551201_4_k_cu_cbc6cdd6_113884cuda3std3__45__cpo5beginE - _ZN40_INTERNAL_29551201_4_k_cu_cbc6cdd6_113884cuda3std6ranges3__45__cpo9iter_moveE)
_ZN40_INTERNAL_29551201_4_k_cu_cbc6cdd6_113884cuda3std6ranges3__45__cpo9iter_moveE:
	.zero		1
	.type		_ZN40_INTERNAL_29551201_4_k_cu_cbc6cdd6_113884cuda3std3__45__cpo5beginE,@object
	.size		_ZN40_INTERNAL_29551201_4_k_cu_cbc6cdd6_113884cuda3std3__45__cpo5beginE,(_ZN40_INTERNAL_29551201_4_k_cu_cbc6cdd6_113884cuda3std3__442_GLOBAL__N__29551201_4_k_cu_cbc6cdd6_113886ignoreE - _ZN40_INTERNAL_29551201_4_k_cu_cbc6cdd6_113884cuda3std3__45__cpo5beginE)
_ZN40_INTERNAL_29551201_4_k_cu_cbc6cdd6_113884cuda3std3__45__cpo5beginE:
	.zero		1
	.type		_ZN40_INTERNAL_29551201_4_k_cu_cbc6cdd6_113884cuda3std3__442_GLOBAL__N__29551201_4_k_cu_cbc6cdd6_113886ignoreE,@object
	.size		_ZN40_INTERNAL_29551201_4_k_cu_cbc6cdd6_113884cuda3std3__442_GLOBAL__N__29551201_4_k_cu_cbc6cdd6_113886ignoreE,(_ZN40_INTERNAL_29551201_4_k_cu_cbc6cdd6_113884cute7productE - _ZN40_INTERNAL_29551201_4_k_cu_cbc6cdd6_113884cuda3std3__442_GLOBAL__N__29551201_4_k_cu_cbc6cdd6_113886ignoreE)
_ZN40_INTERNAL_29551201_4_k_cu_cbc6cdd6_113884cuda3std3__442_GLOBAL__N__29551201_4_k_cu_cbc6cdd6_113886ignoreE:
	.zero		1
	.type		_ZN40_INTERNAL_29551201_4_k_cu_cbc6cdd6_113884cute7productE,@object
	.size		_ZN40_INTERNAL_29551201_4_k_cu_cbc6cdd6_113884cute7productE,(_ZN40_INTERNAL_29551201_4_k_cu_cbc6cdd6_113884cuda3std3__45__cpo3endE - _ZN40_INTERNAL_29551201_4_k_cu_cbc6cdd6_113884cute7productE)
_ZN40_INTERNAL_29551201_4_k_cu_cbc6cdd6_113884cute7productE:
	.zero		1
	.type		_ZN40_INTERNAL_29551201_4_k_cu_cbc6cdd6_113884cuda3std3__45__cpo3endE,@object
	.size		_ZN40_INTERNAL_29551201_4_k_cu_cbc6cdd6_113884cuda3std3__45__cpo3endE,(_ZN40_INTERNAL_29551201_4_k_cu_cbc6cdd6_113884cuda3std3__419piecewise_constructE - _ZN40_INTERNAL_29551201_4_k_cu_cbc6cdd6_113884cuda3std3__45__cpo3endE)
_ZN40_INTERNAL_29551201_4_k_cu_cbc6cdd6_113884cuda3std3__45__cpo3endE:
	.zero		1
	.type		_ZN40_INTERNAL_29551201_4_k_cu_cbc6cdd6_113884cuda3std3__419piecewise_constructE,@object
	.size		_ZN40_INTERNAL_29551201_4_k_cu_cbc6cdd6_113884cuda3std3__419piecewise_constructE,(_ZN40_INTERNAL_29551201_4_k_cu_cbc6cdd6_113884cuda3std3__45__cpo4cendE - _ZN40_INTERNAL_29551201_4_k_cu_cbc6cdd6_113884cuda3std3__419piecewise_constructE)
_ZN40_INTERNAL_29551201_4_k_cu_cbc6cdd6_113884cuda3std3__419piecewise_constructE:
	.zero		1
	.type		_ZN40_INTERNAL_29551201_4_k_cu_cbc6cdd6_113884cuda3std3__45__cpo4cendE,@object
	.size		_ZN40_INTERNAL_29551201_4_k_cu_cbc6cdd6_113884cuda3std3__45__cpo4cendE,(_ZN40_INTERNAL_29551201_4_k_cu_cbc6cdd6_113884cuda3std6ranges3__45__cpo4swapE - _ZN40_INTERNAL_29551201_4_k_cu_cbc6cdd6_113884cuda3std3__45__cpo4cendE)
_ZN40_INTERNAL_29551201_4_k_cu_cbc6cdd6_113884cuda3std3__45__cpo4cendE:
	.zero		1
	.type		_ZN40_INTERNAL_29551201_4_k_cu_cbc6cdd6_113884cuda3std6ranges3__45__cpo4swapE,@object
	.size		_ZN40_INTERNAL_29551201_4_k_cu_cbc6cdd6_113884cuda3std6ranges3__45__cpo4swapE,(.L_10 - _ZN40_INTERNAL_29551201_4_k_cu_cbc6cdd6_113884cuda3std6ranges3__45__cpo4swapE)
_ZN40_INTERNAL_29551201_4_k_cu_cbc6cdd6_113884cuda3std6ranges3__45__cpo4swapE:
	.zero		1
.L_10:


//--------------------- .nv.constant0._ZN7cutlass13device_kernelINS_4gemm6kernel13GemmUniversalIN4cute5tupleIJiiiiEEENS1_10collective13CollectiveMmaINS1_35MainloopSm100TmaUmmaWarpSpecializedILi4ELi2ELi2ENS5_IJNS4_1CILi1EEESB_SB_EEEEENS5_IJNSA_ILi128EEENSA_ILi240EEENSA_ILi32EEEEEENS_10bfloat16_tENS5_IJlSB_lEEESI_SJ_NS4_8TiledMMAINS4_8MMA_AtomIJNS4_20SM100_MMA_F16BF16_SSISI_SI_fLi128ELi240ELNS4_4UMMA5MajorE0ELSO_0ELNSN_7ScaleInE0ELSP_0EEEEEENS4_6LayoutISC_NS5_IJNSA_ILi0EEEST_ST_EEEEENS5_IJNS4_10UnderscoreESW_SW_EEEEENS4_13SM90_TMA_LOADENS4_14ComposedLayoutINS4_7SwizzleILi2ELi4ELi3EEENS4_18smem_ptr_flag_bitsILi16EEENSS_INS5_IJNSA_ILi8EEESG_EEENS5_IJSG_SB_EEEEEEEvNS4_8identityESZ_S19_vS1A_EENS_8epilogue10collective18CollectiveEpilogueINS1C_23Sm100TmaWarpSpecializedILi2ELi1ELi240ELb1ELb0EEEJSH_NS5_IJNSS_ISE_SB_EENSS_ISF_SB_EEEEESI_SJ_SI_SJ_NS1C_6fusion15FusionCallbacksIS1G_NS1K_17LinearCombinationISI_fSI_fLNS_15FloatRoundStyleE2EEESH_S1J_JEEENS4_5SM1004TMEM4LOAD26SM100_TMEM_LOAD_32dp32b16xESZ_NS10_INS11_ILi1ELi4ELi3EEES14_NSS_INS5_IJS15_NSA_ILi16EEEEEENS5_IJS1V_SB_EEEEEEENS4_39AutoVectorizingCopyWithAssumedAlignmentILi128EEENS4_14SM90_TMA_STOREES1Z_S21_S21_EEEvvEEEEvNT_6ParamsE --------------------------
	.section	.nv.constant0._ZN7cutlass13device_kernelINS_4gemm6kernel13GemmUniversalIN4cute5tupleIJiiiiEEENS1_10collective13CollectiveMmaINS1_35MainloopSm100TmaUmmaWarpSpecializedILi4ELi2ELi2ENS5_IJNS4_1CILi1EEESB_SB_EEEEENS5_IJNSA_ILi128EEENSA_ILi240EEENSA_ILi32EEEEEENS_10bfloat16_tENS5_IJlSB_lEEESI_SJ_NS4_8TiledMMAINS4_8MMA_AtomIJNS4_20SM100_MMA_F16BF16_SSISI_SI_fLi128ELi240ELNS4_4UMMA5MajorE0ELSO_0ELNSN_7ScaleInE0ELSP_0EEEEEENS4_6LayoutISC_NS5_IJNSA_ILi0EEEST_ST_EEEEENS5_IJNS4_10UnderscoreESW_SW_EEEEENS4_13SM90_TMA_LOADENS4_14ComposedLayoutINS4_7SwizzleILi2ELi4ELi3EEENS4_18smem_ptr_flag_bitsILi16EEENSS_INS5_IJNSA_ILi8EEESG_EEENS5_IJSG_SB_EEEEEEEvNS4_8identityESZ_S19_vS1A_EENS_8epilogue10collective18CollectiveEpilogueINS1C_23Sm100TmaWarpSpecializedILi2ELi1ELi240ELb1ELb0EEEJSH_NS5_IJNSS_ISE_SB_EENSS_ISF_SB_EEEEESI_SJ_SI_SJ_NS1C_6fusion15FusionCallbacksIS1G_NS1K_17LinearCombinationISI_fSI_fLNS_15FloatRoundStyleE2EEESH_S1J_JEEENS4_5SM1004TMEM4LOAD26SM100_TMEM_LOAD_32dp32b16xESZ_NS10_INS11_ILi1ELi4ELi3EEES14_NSS_INS5_IJS15_NSA_ILi16EEEEEENS5_IJS1V_SB_EEEEEEENS4_39AutoVectorizingCopyWithAssumedAlignmentILi128EEENS4_14SM90_TMA_STOREES1Z_S21_S21_EEEvvEEEEvNT_6ParamsE,"a",@progbits
	.sectionflags	@""
	.align	4
.nv.constant0._ZN7cutlass13device_kernelINS_4gemm6kernel13GemmUniversalIN4cute5tupleIJiiiiEEENS1_10collective13CollectiveMmaINS1_35MainloopSm100TmaUmmaWarpSpecializedILi4ELi2ELi2ENS5_IJNS4_1CILi1EEESB_SB_EEEEENS5_IJNSA_ILi128EEENSA_ILi240EEENSA_ILi32EEEEEENS_10bfloat16_tENS5_IJlSB_lEEESI_SJ_NS4_8TiledMMAINS4_8MMA_AtomIJNS4_20SM100_MMA_F16BF16_SSISI_SI_fLi128ELi240ELNS4_4UMMA5MajorE0ELSO_0ELNSN_7ScaleInE0ELSP_0EEEEEENS4_6LayoutISC_NS5_IJNSA_ILi0EEEST_ST_EEEEENS5_IJNS4_10UnderscoreESW_SW_EEEEENS4_13SM90_TMA_LOADENS4_14ComposedLayoutINS4_7SwizzleILi2ELi4ELi3EEENS4_18smem_ptr_flag_bitsILi16EEENSS_INS5_IJNSA_ILi8EEESG_EEENS5_IJSG_SB_EEEEEEEvNS4_8identityESZ_S19_vS1A_EENS_8epilogue10collective18CollectiveEpilogueINS1C_23Sm100TmaWarpSpecializedILi2ELi1ELi240ELb1ELb0EEEJSH_NS5_IJNSS_ISE_SB_EENSS_ISF_SB_EEEEESI_SJ_SI_SJ_NS1C_6fusion15FusionCallbacksIS1G_NS1K_17LinearCombinationISI_fSI_fLNS_15FloatRoundStyleE2EEESH_S1J_JEEENS4_5SM1004TMEM4LOAD26SM100_TMEM_LOAD_32dp32b16xESZ_NS10_INS11_ILi1ELi4ELi3EEES14_NSS_INS5_IJS15_NSA_ILi16EEEEEENS5_IJS1V_SB_EEEEEEENS4_39AutoVectorizingCopyWithAssumedAlignmentILi128EEENS4_14SM90_TMA_STOREES1Z_S21_S21_EEEvvEEEEvNT_6ParamsE:
	.zero		2944


//--------------------- SYMBOLS --------------------------

	.type		.nv.reservedSmem.offset0,@object
	.size		.nv.reservedSmem.offset0,0x4
	.type		.nv.reservedSmem.cap,@object
	.size		.nv.reservedSmem.cap,0x4
	.type		__assertfail,@function
